//
// Generated by NVIDIA NVVM Compiler
//
// Compiler Build ID: CL-36424714
// Cuda compilation tools, release 13.0, V13.0.88
// Based on NVVM 20.0.0
//

.version 9.0
.target sm_100
.address_size 64

	// .globl	_Z10cross_calcPdS_m
// _ZZN3cub18CUB_300001_SM_10006detail6reduce28DeviceReduceSingleTileKernelINS2_10policy_hubIdjN4cuda3__47maximumIvEEE10Policy1000EPdSB_jS8_ddNS5_3std3__410__identityEEEvT0_T1_T2_T3_T4_T6_E12temp_storage has been demoted
// _ZZN3cub18CUB_300001_SM_10006detail6reduce18DeviceReduceKernelINS2_10policy_hubIdjN4cuda3__47maximumIvEEE10Policy1000EPdjS8_dNS5_3std3__410__identityEEEvT0_PT3_T1_NS0_13GridEvenShareISI_EET2_T4_E12temp_storage has been demoted
// _ZZN3cub18CUB_300001_SM_10006detail6reduce28DeviceReduceSingleTileKernelINS2_10policy_hubIdjN4cuda3__47maximumIvEEE10Policy1000EPdSB_iS8_ddNS5_3std3__410__identityEEEvT0_T1_T2_T3_T4_T6_E12temp_storage has been demoted
.global .align 1 .b8 _ZN34_INTERNAL_94ceae3e_4_k_cu_04df2e764cuda3std3__45__cpo5beginE[1];
.global .align 1 .b8 _ZN34_INTERNAL_94ceae3e_4_k_cu_04df2e764cuda3std3__45__cpo3endE[1];
.global .align 1 .b8 _ZN34_INTERNAL_94ceae3e_4_k_cu_04df2e764cuda3std3__45__cpo6cbeginE[1];
.global .align 1 .b8 _ZN34_INTERNAL_94ceae3e_4_k_cu_04df2e764cuda3std3__45__cpo4cendE[1];
.global .align 1 .b8 _ZN34_INTERNAL_94ceae3e_4_k_cu_04df2e764cuda3std3__45__cpo6rbeginE[1];
.global .align 1 .b8 _ZN34_INTERNAL_94ceae3e_4_k_cu_04df2e764cuda3std3__45__cpo4rendE[1];
.global .align 1 .b8 _ZN34_INTERNAL_94ceae3e_4_k_cu_04df2e764cuda3std3__45__cpo7crbeginE[1];
.global .align 1 .b8 _ZN34_INTERNAL_94ceae3e_4_k_cu_04df2e764cuda3std3__45__cpo5crendE[1];
.global .align 1 .b8 _ZN34_INTERNAL_94ceae3e_4_k_cu_04df2e764cuda3std3__436_GLOBAL__N__94ceae3e_4_k_cu_04df2e766ignoreE[1];
.global .align 1 .b8 _ZN34_INTERNAL_94ceae3e_4_k_cu_04df2e764cuda3std3__419piecewise_constructE[1];
.global .align 1 .b8 _ZN34_INTERNAL_94ceae3e_4_k_cu_04df2e764cuda3std3__48in_placeE[1];
.global .align 1 .b8 _ZN34_INTERNAL_94ceae3e_4_k_cu_04df2e764cuda3std3__420unreachable_sentinelE[1];
.global .align 1 .b8 _ZN34_INTERNAL_94ceae3e_4_k_cu_04df2e764cuda3std3__47nulloptE[1];
.global .align 1 .b8 _ZN34_INTERNAL_94ceae3e_4_k_cu_04df2e764cuda3std3__48unexpectE[1];
.global .align 1 .b8 _ZN34_INTERNAL_94ceae3e_4_k_cu_04df2e764cuda3std6ranges3__45__cpo4swapE[1];
.global .align 1 .b8 _ZN34_INTERNAL_94ceae3e_4_k_cu_04df2e764cuda3std6ranges3__45__cpo9iter_moveE[1];
.global .align 1 .b8 _ZN34_INTERNAL_94ceae3e_4_k_cu_04df2e764cuda3std6ranges3__45__cpo5beginE[1];
.global .align 1 .b8 _ZN34_INTERNAL_94ceae3e_4_k_cu_04df2e764cuda3std6ranges3__45__cpo3endE[1];
.global .align 1 .b8 _ZN34_INTERNAL_94ceae3e_4_k_cu_04df2e764cuda3std6ranges3__45__cpo6cbeginE[1];
.global .align 1 .b8 _ZN34_INTERNAL_94ceae3e_4_k_cu_04df2e764cuda3std6ranges3__45__cpo4cendE[1];
.global .align 1 .b8 _ZN34_INTERNAL_94ceae3e_4_k_cu_04df2e764cuda3std6ranges3__45__cpo7advanceE[1];
.global .align 1 .b8 _ZN34_INTERNAL_94ceae3e_4_k_cu_04df2e764cuda3std6ranges3__45__cpo9iter_swapE[1];
.global .align 1 .b8 _ZN34_INTERNAL_94ceae3e_4_k_cu_04df2e764cuda3std6ranges3__45__cpo4nextE[1];
.global .align 1 .b8 _ZN34_INTERNAL_94ceae3e_4_k_cu_04df2e764cuda3std6ranges3__45__cpo4prevE[1];
.global .align 1 .b8 _ZN34_INTERNAL_94ceae3e_4_k_cu_04df2e764cuda3std6ranges3__45__cpo4dataE[1];
.global .align 1 .b8 _ZN34_INTERNAL_94ceae3e_4_k_cu_04df2e764cuda3std6ranges3__45__cpo5cdataE[1];
.global .align 1 .b8 _ZN34_INTERNAL_94ceae3e_4_k_cu_04df2e764cuda3std6ranges3__45__cpo4sizeE[1];
.global .align 1 .b8 _ZN34_INTERNAL_94ceae3e_4_k_cu_04df2e764cuda3std6ranges3__45__cpo5ssizeE[1];
.global .align 1 .b8 _ZN34_INTERNAL_94ceae3e_4_k_cu_04df2e764cuda3std6ranges3__45__cpo8distanceE[1];
.global .align 1 .b8 _ZN34_INTERNAL_94ceae3e_4_k_cu_04df2e766thrust24THRUST_300001_SM_1000_NS6system6detail10sequential3seqE[1];
.global .align 1 .b8 _ZN34_INTERNAL_94ceae3e_4_k_cu_04df2e766thrust24THRUST_300001_SM_1000_NS12placeholders2_1E[1];
.global .align 1 .b8 _ZN34_INTERNAL_94ceae3e_4_k_cu_04df2e766thrust24THRUST_300001_SM_1000_NS12placeholders2_2E[1];
.global .align 1 .b8 _ZN34_INTERNAL_94ceae3e_4_k_cu_04df2e766thrust24THRUST_300001_SM_1000_NS12placeholders2_3E[1];
.global .align 1 .b8 _ZN34_INTERNAL_94ceae3e_4_k_cu_04df2e766thrust24THRUST_300001_SM_1000_NS12placeholders2_4E[1];
.global .align 1 .b8 _ZN34_INTERNAL_94ceae3e_4_k_cu_04df2e766thrust24THRUST_300001_SM_1000_NS12placeholders2_5E[1];
.global .align 1 .b8 _ZN34_INTERNAL_94ceae3e_4_k_cu_04df2e766thrust24THRUST_300001_SM_1000_NS12placeholders2_6E[1];
.global .align 1 .b8 _ZN34_INTERNAL_94ceae3e_4_k_cu_04df2e766thrust24THRUST_300001_SM_1000_NS12placeholders2_7E[1];
.global .align 1 .b8 _ZN34_INTERNAL_94ceae3e_4_k_cu_04df2e766thrust24THRUST_300001_SM_1000_NS12placeholders2_8E[1];
.global .align 1 .b8 _ZN34_INTERNAL_94ceae3e_4_k_cu_04df2e766thrust24THRUST_300001_SM_1000_NS12placeholders2_9E[1];
.global .align 1 .b8 _ZN34_INTERNAL_94ceae3e_4_k_cu_04df2e766thrust24THRUST_300001_SM_1000_NS12placeholders3_10E[1];

.visible .entry _Z10cross_calcPdS_m(
	.param .u64 .ptr .align 1 _Z10cross_calcPdS_m_param_0,
	.param .u64 .ptr .align 1 _Z10cross_calcPdS_m_param_1,
	.param .u64 _Z10cross_calcPdS_m_param_2
)
{
	.reg .pred 	%p<4>;
	.reg .b32 	%r<3>;
	.reg .b64 	%rd<21>;
	.reg .b64 	%fd<9>;

	ld.param.u64 	%rd1, [_Z10cross_calcPdS_m_param_0];
	ld.param.u64 	%rd2, [_Z10cross_calcPdS_m_param_1];
	ld.param.u64 	%rd3, [_Z10cross_calcPdS_m_param_2];
	mov.u32 	%r1, %ctaid.x;
	mov.u32 	%r2, %tid.x;
	setp.eq.s32 	%p1, %r2, 0;
	setp.eq.s32 	%p2, %r1, 0;
	or.pred  	%p3, %p1, %p2;
	@%p3 bra 	$L__BB0_2;
	cvta.to.global.u64 	%rd4, %rd1;
	cvta.to.global.u64 	%rd5, %rd2;
	cvt.u64.u32 	%rd6, %r1;
	cvt.u64.u32 	%rd7, %r2;
	mul.lo.s64 	%rd8, %rd3, %rd6;
	add.s64 	%rd9, %rd8, %rd7;
	shl.b64 	%rd10, %rd9, 3;
	add.s64 	%rd11, %rd4, %rd10;
	ld.global.f64 	%fd1, [%rd11+-8];
	ld.global.f64 	%fd2, [%rd11+8];
	add.f64 	%fd3, %fd1, %fd2;
	add.s64 	%rd12, %rd8, %rd3;
	shl.b64 	%rd13, %rd3, 3;
	add.s64 	%rd14, %rd11, %rd13;
	ld.global.f64 	%fd4, [%rd14];
	add.f64 	%fd5, %fd3, %fd4;
	shl.b64 	%rd15, %rd3, 1;
	sub.s64 	%rd16, %rd12, %rd15;
	add.s64 	%rd17, %rd16, %rd7;
	shl.b64 	%rd18, %rd17, 3;
	add.s64 	%rd19, %rd4, %rd18;
	ld.global.f64 	%fd6, [%rd19];
	add.f64 	%fd7, %fd5, %fd6;
	mul.f64 	%fd8, %fd7, 0d3FD0000000000000;
	add.s64 	%rd20, %rd5, %rd10;
	st.global.f64 	[%rd20], %fd8;
$L__BB0_2:
	ret;

}
	// .globl	_Z16get_error_matrixPdS_S_
.visible .entry _Z16get_error_matrixPdS_S_(
	.param .u64 .ptr .align 1 _Z16get_error_matrixPdS_S__param_0,
	.param .u64 .ptr .align 1 _Z16get_error_matrixPdS_S__param_1,
	.param .u64 .ptr .align 1 _Z16get_error_matrixPdS_S__param_2
)
{
	.reg .pred 	%p<4>;
	.reg .b32 	%r<5>;
	.reg .b64 	%rd<11>;
	.reg .b64 	%fd<5>;

	ld.param.u64 	%rd1, [_Z16get_error_matrixPdS_S__param_0];
	ld.param.u64 	%rd2, [_Z16get_error_matrixPdS_S__param_1];
	ld.param.u64 	%rd3, [_Z16get_error_matrixPdS_S__param_2];
	mov.u32 	%r2, %ctaid.x;
	mov.u32 	%r3, %ntid.x;
	mov.u32 	%r4, %tid.x;
	mad.lo.s32 	%r1, %r2, %r3, %r4;
	setp.eq.s32 	%p1, %r2, 0;
	setp.eq.s32 	%p2, %r4, 0;
	or.pred  	%p3, %p1, %p2;
	@%p3 bra 	$L__BB1_2;
	cvta.to.global.u64 	%rd4, %rd2;
	cvta.to.global.u64 	%rd5, %rd1;
	cvta.to.global.u64 	%rd6, %rd3;
	mul.wide.u32 	%rd7, %r1, 8;
	add.s64 	%rd8, %rd4, %rd7;
	ld.global.f64 	%fd1, [%rd8];
	add.s64 	%rd9, %rd5, %rd7;
	ld.global.f64 	%fd2, [%rd9];
	sub.f64 	%fd3, %fd1, %fd2;
	abs.f64 	%fd4, %fd3;
	add.s64 	%rd10, %rd6, %rd7;
	st.global.f64 	[%rd10], %fd4;
$L__BB1_2:
	ret;

}
	// .globl	_ZN3cub18CUB_300001_SM_10006detail11EmptyKernelIvEEvv
.visible .entry _ZN3cub18CUB_300001_SM_10006detail11EmptyKernelIvEEvv()
{


	ret;

}
	// .globl	_ZN3cub18CUB_300001_SM_10006detail6reduce28DeviceReduceSingleTileKernelINS2_10policy_hubIdjN4cuda3__47maximumIvEEE10Policy1000EPdSB_jS8_ddNS5_3std3__410__identityEEEvT0_T1_T2_T3_T4_T6_
.visible .entry _ZN3cub18CUB_300001_SM_10006detail6reduce28DeviceReduceSingleTileKernelINS2_10policy_hubIdjN4cuda3__47maximumIvEEE10Policy1000EPdSB_jS8_ddNS5_3std3__410__identityEEEvT0_T1_T2_T3_T4_T6_(
	.param .u64 .ptr .align 1 _ZN3cub18CUB_300001_SM_10006detail6reduce28DeviceReduceSingleTileKernelINS2_10policy_hubIdjN4cuda3__47maximumIvEEE10Policy1000EPdSB_jS8_ddNS5_3std3__410__identityEEEvT0_T1_T2_T3_T4_T6__param_0,
	.param .u64 .ptr .align 1 _ZN3cub18CUB_300001_SM_10006detail6reduce28DeviceReduceSingleTileKernelINS2_10policy_hubIdjN4cuda3__47maximumIvEEE10Policy1000EPdSB_jS8_ddNS5_3std3__410__identityEEEvT0_T1_T2_T3_T4_T6__param_1,
	.param .u32 _ZN3cub18CUB_300001_SM_10006detail6reduce28DeviceReduceSingleTileKernelINS2_10policy_hubIdjN4cuda3__47maximumIvEEE10Policy1000EPdSB_jS8_ddNS5_3std3__410__identityEEEvT0_T1_T2_T3_T4_T6__param_2,
	.param .align 1 .b8 _ZN3cub18CUB_300001_SM_10006detail6reduce28DeviceReduceSingleTileKernelINS2_10policy_hubIdjN4cuda3__47maximumIvEEE10Policy1000EPdSB_jS8_ddNS5_3std3__410__identityEEEvT0_T1_T2_T3_T4_T6__param_3[1],
	.param .f64 _ZN3cub18CUB_300001_SM_10006detail6reduce28DeviceReduceSingleTileKernelINS2_10policy_hubIdjN4cuda3__47maximumIvEEE10Policy1000EPdSB_jS8_ddNS5_3std3__410__identityEEEvT0_T1_T2_T3_T4_T6__param_4,
	.param .align 1 .b8 _ZN3cub18CUB_300001_SM_10006detail6reduce28DeviceReduceSingleTileKernelINS2_10policy_hubIdjN4cuda3__47maximumIvEEE10Policy1000EPdSB_jS8_ddNS5_3std3__410__identityEEEvT0_T1_T2_T3_T4_T6__param_5[1]
)
.maxntid 256
.minnctapersm 1
{
	.reg .pred 	%p<220>;
	.reg .b32 	%r<482>;
	.reg .b64 	%rd<205>;
	.reg .b64 	%fd<381>;
	// demoted variable
	.shared .align 8 .b8 _ZZN3cub18CUB_300001_SM_10006detail6reduce28DeviceReduceSingleTileKernelINS2_10policy_hubIdjN4cuda3__47maximumIvEEE10Policy1000EPdSB_jS8_ddNS5_3std3__410__identityEEEvT0_T1_T2_T3_T4_T6_E12temp_storage[80];
	ld.param.u64 	%rd16, [_ZN3cub18CUB_300001_SM_10006detail6reduce28DeviceReduceSingleTileKernelINS2_10policy_hubIdjN4cuda3__47maximumIvEEE10Policy1000EPdSB_jS8_ddNS5_3std3__410__identityEEEvT0_T1_T2_T3_T4_T6__param_0];
	ld.param.u64 	%rd17, [_ZN3cub18CUB_300001_SM_10006detail6reduce28DeviceReduceSingleTileKernelINS2_10policy_hubIdjN4cuda3__47maximumIvEEE10Policy1000EPdSB_jS8_ddNS5_3std3__410__identityEEEvT0_T1_T2_T3_T4_T6__param_1];
	ld.param.u32 	%r69, [_ZN3cub18CUB_300001_SM_10006detail6reduce28DeviceReduceSingleTileKernelINS2_10policy_hubIdjN4cuda3__47maximumIvEEE10Policy1000EPdSB_jS8_ddNS5_3std3__410__identityEEEvT0_T1_T2_T3_T4_T6__param_2];
	ld.param.f64 	%fd58, [_ZN3cub18CUB_300001_SM_10006detail6reduce28DeviceReduceSingleTileKernelINS2_10policy_hubIdjN4cuda3__47maximumIvEEE10Policy1000EPdSB_jS8_ddNS5_3std3__410__identityEEEvT0_T1_T2_T3_T4_T6__param_4];
	cvta.to.global.u64 	%rd1, %rd17;
	setp.ne.s32 	%p1, %r69, 0;
	@%p1 bra 	$L__BB3_3;
	mov.u32 	%r455, %tid.x;
	setp.ne.s32 	%p219, %r455, 0;
	@%p219 bra 	$L__BB3_76;
	st.global.f64 	[%rd1], %fd58;
	bra.uni 	$L__BB3_76;
$L__BB3_3:
	and.b64  	%rd18, %rd16, 31;
	setp.ne.s64 	%p2, %rd18, 0;
	@%p2 bra 	$L__BB3_39;
	setp.gt.u32 	%p110, %r69, 2047;
	@%p110 bra 	$L__BB3_23;
	mov.u32 	%r1, %tid.x;
	setp.ge.u32 	%p159, %r1, %r69;
	mov.f64 	%fd359, 0d0000000000000000;
	mov.u32 	%r459, %r1;
	@%p159 bra 	$L__BB3_7;
	mul.wide.u32 	%rd168, %r1, 8;
	add.s64 	%rd167, %rd16, %rd168;
	// begin inline asm
	ld.global.nc.u64 %rd166, [%rd167];
	// end inline asm
	mov.b64 	%fd359, %rd166;
	add.s32 	%r459, %r1, 256;
$L__BB3_7:
	setp.ge.u32 	%p160, %r459, %r69;
	@%p160 bra 	$L__BB3_14;
	not.b32 	%r331, %r459;
	add.s32 	%r4, %r69, %r331;
	and.b32  	%r332, %r4, 768;
	setp.eq.s32 	%p161, %r332, 768;
	@%p161 bra 	$L__BB3_11;
	mul.wide.u32 	%rd169, %r459, 8;
	add.s64 	%rd201, %rd16, %rd169;
	shr.u32 	%r333, %r4, 8;
	add.s32 	%r334, %r333, 1;
	and.b32  	%r335, %r334, 3;
	neg.s32 	%r457, %r335;
$L__BB3_10:
	.pragma "nounroll";
	// begin inline asm
	ld.global.nc.u64 %rd170, [%rd201];
	// end inline asm
	mov.b64 	%fd272, %rd170;
	setp.lt.f64 	%p162, %fd359, %fd272;
	selp.f64 	%fd359, %fd272, %fd359, %p162;
	add.s32 	%r459, %r459, 256;
	add.s64 	%rd201, %rd201, 2048;
	add.s32 	%r457, %r457, 1;
	setp.ne.s32 	%p163, %r457, 0;
	@%p163 bra 	$L__BB3_10;
$L__BB3_11:
	setp.lt.u32 	%p164, %r4, 768;
	@%p164 bra 	$L__BB3_14;
	mul.wide.u32 	%rd172, %r459, 8;
	add.s64 	%rd202, %rd16, %rd172;
$L__BB3_13:
	// begin inline asm
	ld.global.nc.u64 %rd173, [%rd202];
	// end inline asm
	mov.b64 	%fd273, %rd173;
	setp.lt.f64 	%p165, %fd359, %fd273;
	selp.f64 	%fd274, %fd273, %fd359, %p165;
	add.s64 	%rd176, %rd202, 2048;
	// begin inline asm
	ld.global.nc.u64 %rd175, [%rd176];
	// end inline asm
	mov.b64 	%fd275, %rd175;
	setp.lt.f64 	%p166, %fd274, %fd275;
	selp.f64 	%fd276, %fd275, %fd274, %p166;
	add.s64 	%rd178, %rd202, 4096;
	// begin inline asm
	ld.global.nc.u64 %rd177, [%rd178];
	// end inline asm
	mov.b64 	%fd277, %rd177;
	setp.lt.f64 	%p167, %fd276, %fd277;
	selp.f64 	%fd278, %fd277, %fd276, %p167;
	add.s64 	%rd180, %rd202, 6144;
	// begin inline asm
	ld.global.nc.u64 %rd179, [%rd180];
	// end inline asm
	mov.b64 	%fd279, %rd179;
	setp.lt.f64 	%p168, %fd278, %fd279;
	selp.f64 	%fd359, %fd279, %fd278, %p168;
	add.s32 	%r459, %r459, 1024;
	add.s64 	%rd202, %rd202, 8192;
	setp.lt.s32 	%p169, %r459, %r69;
	@%p169 bra 	$L__BB3_13;
$L__BB3_14:
	setp.lt.u32 	%p170, %r69, 256;
	@%p170 bra 	$L__BB3_19;
	// begin inline asm
	mov.u32 %r399, %laneid;
	// end inline asm
	mov.b64 	%rd191, %fd359;
	mov.b64 	{%r401, %r406}, %rd191;
	mov.b32 	%r407, 1;
	mov.b32 	%r448, 31;
	mov.b32 	%r449, -1;
	// begin inline asm
	shfl.sync.down.b32 %r400, %r401, %r407, %r448, %r449;
	// end inline asm
	// begin inline asm
	shfl.sync.down.b32 %r405, %r406, %r407, %r448, %r449;
	// end inline asm
	mov.b64 	%rd192, {%r400, %r405};
	mov.b64 	%fd327, %rd192;
	setp.gt.s32 	%p198, %r399, 30;
	setp.lt.f64 	%p199, %fd359, %fd327;
	selp.f64 	%fd328, %fd327, %fd359, %p199;
	selp.f64 	%fd329, %fd359, %fd328, %p198;
	mov.b64 	%rd193, %fd329;
	mov.b64 	{%r411, %r416}, %rd193;
	mov.b32 	%r417, 2;
	// begin inline asm
	shfl.sync.down.b32 %r410, %r411, %r417, %r448, %r449;
	// end inline asm
	// begin inline asm
	shfl.sync.down.b32 %r415, %r416, %r417, %r448, %r449;
	// end inline asm
	mov.b64 	%rd194, {%r410, %r415};
	mov.b64 	%fd330, %rd194;
	setp.gt.s32 	%p200, %r399, 29;
	setp.lt.f64 	%p201, %fd329, %fd330;
	selp.f64 	%fd331, %fd330, %fd329, %p201;
	selp.f64 	%fd332, %fd329, %fd331, %p200;
	mov.b64 	%rd195, %fd332;
	mov.b64 	{%r421, %r426}, %rd195;
	mov.b32 	%r427, 4;
	// begin inline asm
	shfl.sync.down.b32 %r420, %r421, %r427, %r448, %r449;
	// end inline asm
	// begin inline asm
	shfl.sync.down.b32 %r425, %r426, %r427, %r448, %r449;
	// end inline asm
	mov.b64 	%rd196, {%r420, %r425};
	mov.b64 	%fd333, %rd196;
	setp.gt.s32 	%p202, %r399, 27;
	setp.lt.f64 	%p203, %fd332, %fd333;
	selp.f64 	%fd334, %fd333, %fd332, %p203;
	selp.f64 	%fd335, %fd332, %fd334, %p202;
	mov.b64 	%rd197, %fd335;
	mov.b64 	{%r431, %r436}, %rd197;
	mov.b32 	%r437, 8;
	// begin inline asm
	shfl.sync.down.b32 %r430, %r431, %r437, %r448, %r449;
	// end inline asm
	// begin inline asm
	shfl.sync.down.b32 %r435, %r436, %r437, %r448, %r449;
	// end inline asm
	mov.b64 	%rd198, {%r430, %r435};
	mov.b64 	%fd336, %rd198;
	setp.gt.s32 	%p204, %r399, 23;
	setp.lt.f64 	%p205, %fd335, %fd336;
	selp.f64 	%fd337, %fd336, %fd335, %p205;
	selp.f64 	%fd338, %fd335, %fd337, %p204;
	mov.b64 	%rd199, %fd338;
	mov.b64 	{%r441, %r446}, %rd199;
	mov.b32 	%r447, 16;
	// begin inline asm
	shfl.sync.down.b32 %r440, %r441, %r447, %r448, %r449;
	// end inline asm
	// begin inline asm
	shfl.sync.down.b32 %r445, %r446, %r447, %r448, %r449;
	// end inline asm
	mov.b64 	%rd200, {%r440, %r445};
	mov.b64 	%fd339, %rd200;
	setp.gt.s32 	%p206, %r399, 15;
	setp.lt.f64 	%p207, %fd338, %fd339;
	selp.f64 	%fd10, %fd339, %fd338, %p207;
	selp.f64 	%fd380, %fd338, %fd10, %p206;
	setp.ne.s32 	%p208, %r399, 0;
	@%p208 bra 	$L__BB3_17;
	shr.u32 	%r450, %r1, 2;
	and.b32  	%r451, %r450, 248;
	mov.u32 	%r452, _ZZN3cub18CUB_300001_SM_10006detail6reduce28DeviceReduceSingleTileKernelINS2_10policy_hubIdjN4cuda3__47maximumIvEEE10Policy1000EPdSB_jS8_ddNS5_3std3__410__identityEEEvT0_T1_T2_T3_T4_T6_E12temp_storage;
	add.s32 	%r453, %r452, %r451;
	st.shared.f64 	[%r453+8], %fd10;
$L__BB3_17:
	bar.sync 	0;
	setp.ne.s32 	%p209, %r1, 0;
	@%p209 bra 	$L__BB3_74;
	ld.shared.f64 	%fd340, [_ZZN3cub18CUB_300001_SM_10006detail6reduce28DeviceReduceSingleTileKernelINS2_10policy_hubIdjN4cuda3__47maximumIvEEE10Policy1000EPdSB_jS8_ddNS5_3std3__410__identityEEEvT0_T1_T2_T3_T4_T6_E12temp_storage+16];
	setp.lt.f64 	%p210, %fd380, %fd340;
	selp.f64 	%fd341, %fd340, %fd380, %p210;
	ld.shared.f64 	%fd342, [_ZZN3cub18CUB_300001_SM_10006detail6reduce28DeviceReduceSingleTileKernelINS2_10policy_hubIdjN4cuda3__47maximumIvEEE10Policy1000EPdSB_jS8_ddNS5_3std3__410__identityEEEvT0_T1_T2_T3_T4_T6_E12temp_storage+24];
	setp.lt.f64 	%p211, %fd341, %fd342;
	selp.f64 	%fd343, %fd342, %fd341, %p211;
	ld.shared.f64 	%fd344, [_ZZN3cub18CUB_300001_SM_10006detail6reduce28DeviceReduceSingleTileKernelINS2_10policy_hubIdjN4cuda3__47maximumIvEEE10Policy1000EPdSB_jS8_ddNS5_3std3__410__identityEEEvT0_T1_T2_T3_T4_T6_E12temp_storage+32];
	setp.lt.f64 	%p212, %fd343, %fd344;
	selp.f64 	%fd345, %fd344, %fd343, %p212;
	ld.shared.f64 	%fd346, [_ZZN3cub18CUB_300001_SM_10006detail6reduce28DeviceReduceSingleTileKernelINS2_10policy_hubIdjN4cuda3__47maximumIvEEE10Policy1000EPdSB_jS8_ddNS5_3std3__410__identityEEEvT0_T1_T2_T3_T4_T6_E12temp_storage+40];
	setp.lt.f64 	%p213, %fd345, %fd346;
	selp.f64 	%fd347, %fd346, %fd345, %p213;
	ld.shared.f64 	%fd348, [_ZZN3cub18CUB_300001_SM_10006detail6reduce28DeviceReduceSingleTileKernelINS2_10policy_hubIdjN4cuda3__47maximumIvEEE10Policy1000EPdSB_jS8_ddNS5_3std3__410__identityEEEvT0_T1_T2_T3_T4_T6_E12temp_storage+48];
	setp.lt.f64 	%p214, %fd347, %fd348;
	selp.f64 	%fd349, %fd348, %fd347, %p214;
	ld.shared.f64 	%fd350, [_ZZN3cub18CUB_300001_SM_10006detail6reduce28DeviceReduceSingleTileKernelINS2_10policy_hubIdjN4cuda3__47maximumIvEEE10Policy1000EPdSB_jS8_ddNS5_3std3__410__identityEEEvT0_T1_T2_T3_T4_T6_E12temp_storage+56];
	setp.lt.f64 	%p215, %fd349, %fd350;
	selp.f64 	%fd351, %fd350, %fd349, %p215;
	ld.shared.f64 	%fd352, [_ZZN3cub18CUB_300001_SM_10006detail6reduce28DeviceReduceSingleTileKernelINS2_10policy_hubIdjN4cuda3__47maximumIvEEE10Policy1000EPdSB_jS8_ddNS5_3std3__410__identityEEEvT0_T1_T2_T3_T4_T6_E12temp_storage+64];
	setp.lt.f64 	%p216, %fd351, %fd352;
	selp.f64 	%fd380, %fd352, %fd351, %p216;
	bra.uni 	$L__BB3_74;
$L__BB3_19:
	// begin inline asm
	mov.u32 %r336, %laneid;
	// end inline asm
	and.b32  	%r387, %r1, 992;
	add.s32 	%r388, %r387, 32;
	setp.gt.u32 	%p171, %r388, %r69;
	not.b32 	%r389, %r387;
	add.s32 	%r390, %r69, %r389;
	selp.b32 	%r385, %r390, 31, %p171;
	mov.b64 	%rd181, %fd359;
	mov.b64 	{%r338, %r343}, %rd181;
	mov.b32 	%r344, 1;
	mov.b32 	%r386, -1;
	// begin inline asm
	shfl.sync.down.b32 %r337, %r338, %r344, %r385, %r386;
	// end inline asm
	// begin inline asm
	shfl.sync.down.b32 %r342, %r343, %r344, %r385, %r386;
	// end inline asm
	mov.b64 	%rd182, {%r337, %r342};
	mov.b64 	%fd280, %rd182;
	setp.lt.s32 	%p172, %r336, %r385;
	setp.lt.f64 	%p173, %fd359, %fd280;
	selp.f64 	%fd281, %fd280, %fd359, %p173;
	selp.f64 	%fd282, %fd281, %fd359, %p172;
	mov.b64 	%rd183, %fd282;
	mov.b64 	{%r348, %r353}, %rd183;
	mov.b32 	%r354, 2;
	// begin inline asm
	shfl.sync.down.b32 %r347, %r348, %r354, %r385, %r386;
	// end inline asm
	// begin inline asm
	shfl.sync.down.b32 %r352, %r353, %r354, %r385, %r386;
	// end inline asm
	mov.b64 	%rd184, {%r347, %r352};
	mov.b64 	%fd283, %rd184;
	add.s32 	%r391, %r336, 2;
	setp.gt.s32 	%p174, %r391, %r385;
	setp.lt.f64 	%p175, %fd282, %fd283;
	selp.f64 	%fd284, %fd283, %fd282, %p175;
	selp.f64 	%fd285, %fd282, %fd284, %p174;
	mov.b64 	%rd185, %fd285;
	mov.b64 	{%r358, %r363}, %rd185;
	mov.b32 	%r364, 4;
	// begin inline asm
	shfl.sync.down.b32 %r357, %r358, %r364, %r385, %r386;
	// end inline asm
	// begin inline asm
	shfl.sync.down.b32 %r362, %r363, %r364, %r385, %r386;
	// end inline asm
	mov.b64 	%rd186, {%r357, %r362};
	mov.b64 	%fd286, %rd186;
	add.s32 	%r392, %r336, 4;
	setp.gt.s32 	%p176, %r392, %r385;
	setp.lt.f64 	%p177, %fd285, %fd286;
	selp.f64 	%fd287, %fd286, %fd285, %p177;
	selp.f64 	%fd288, %fd285, %fd287, %p176;
	mov.b64 	%rd187, %fd288;
	mov.b64 	{%r368, %r373}, %rd187;
	mov.b32 	%r374, 8;
	// begin inline asm
	shfl.sync.down.b32 %r367, %r368, %r374, %r385, %r386;
	// end inline asm
	// begin inline asm
	shfl.sync.down.b32 %r372, %r373, %r374, %r385, %r386;
	// end inline asm
	mov.b64 	%rd188, {%r367, %r372};
	mov.b64 	%fd289, %rd188;
	add.s32 	%r393, %r336, 8;
	setp.gt.s32 	%p178, %r393, %r385;
	setp.lt.f64 	%p179, %fd288, %fd289;
	selp.f64 	%fd290, %fd289, %fd288, %p179;
	selp.f64 	%fd291, %fd288, %fd290, %p178;
	mov.b64 	%rd189, %fd291;
	mov.b64 	{%r378, %r383}, %rd189;
	mov.b32 	%r384, 16;
	// begin inline asm
	shfl.sync.down.b32 %r377, %r378, %r384, %r385, %r386;
	// end inline asm
	// begin inline asm
	shfl.sync.down.b32 %r382, %r383, %r384, %r385, %r386;
	// end inline asm
	mov.b64 	%rd190, {%r377, %r382};
	mov.b64 	%fd292, %rd190;
	add.s32 	%r394, %r336, 16;
	setp.gt.s32 	%p180, %r394, %r385;
	setp.lt.f64 	%p181, %fd291, %fd292;
	selp.f64 	%fd293, %fd292, %fd291, %p181;
	selp.f64 	%fd380, %fd291, %fd293, %p180;
	setp.ne.s32 	%p182, %r336, 0;
	@%p182 bra 	$L__BB3_21;
	shr.u32 	%r395, %r1, 2;
	and.b32  	%r396, %r395, 248;
	mov.u32 	%r397, _ZZN3cub18CUB_300001_SM_10006detail6reduce28DeviceReduceSingleTileKernelINS2_10policy_hubIdjN4cuda3__47maximumIvEEE10Policy1000EPdSB_jS8_ddNS5_3std3__410__identityEEEvT0_T1_T2_T3_T4_T6_E12temp_storage;
	add.s32 	%r398, %r397, %r396;
	st.shared.f64 	[%r398+8], %fd380;
$L__BB3_21:
	bar.sync 	0;
	setp.ne.s32 	%p183, %r1, 0;
	@%p183 bra 	$L__BB3_74;
	setp.gt.u32 	%p184, %r69, 32;
	ld.shared.f64 	%fd294, [_ZZN3cub18CUB_300001_SM_10006detail6reduce28DeviceReduceSingleTileKernelINS2_10policy_hubIdjN4cuda3__47maximumIvEEE10Policy1000EPdSB_jS8_ddNS5_3std3__410__identityEEEvT0_T1_T2_T3_T4_T6_E12temp_storage+16];
	setp.lt.f64 	%p185, %fd380, %fd294;
	selp.f64 	%fd296, %fd294, %fd380, %p185;
	selp.f64 	%fd297, %fd296, %fd380, %p184;
	setp.gt.u32 	%p186, %r69, 64;
	ld.shared.f64 	%fd299, [_ZZN3cub18CUB_300001_SM_10006detail6reduce28DeviceReduceSingleTileKernelINS2_10policy_hubIdjN4cuda3__47maximumIvEEE10Policy1000EPdSB_jS8_ddNS5_3std3__410__identityEEEvT0_T1_T2_T3_T4_T6_E12temp_storage+24];
	setp.lt.f64 	%p187, %fd297, %fd299;
	selp.f64 	%fd301, %fd299, %fd297, %p187;
	selp.f64 	%fd302, %fd301, %fd297, %p186;
	setp.gt.u32 	%p188, %r69, 96;
	ld.shared.f64 	%fd304, [_ZZN3cub18CUB_300001_SM_10006detail6reduce28DeviceReduceSingleTileKernelINS2_10policy_hubIdjN4cuda3__47maximumIvEEE10Policy1000EPdSB_jS8_ddNS5_3std3__410__identityEEEvT0_T1_T2_T3_T4_T6_E12temp_storage+32];
	setp.lt.f64 	%p189, %fd302, %fd304;
	selp.f64 	%fd306, %fd304, %fd302, %p189;
	selp.f64 	%fd307, %fd306, %fd302, %p188;
	setp.gt.u32 	%p190, %r69, 128;
	ld.shared.f64 	%fd309, [_ZZN3cub18CUB_300001_SM_10006detail6reduce28DeviceReduceSingleTileKernelINS2_10policy_hubIdjN4cuda3__47maximumIvEEE10Policy1000EPdSB_jS8_ddNS5_3std3__410__identityEEEvT0_T1_T2_T3_T4_T6_E12temp_storage+40];
	setp.lt.f64 	%p191, %fd307, %fd309;
	selp.f64 	%fd311, %fd309, %fd307, %p191;
	selp.f64 	%fd312, %fd311, %fd307, %p190;
	setp.gt.u32 	%p192, %r69, 160;
	ld.shared.f64 	%fd314, [_ZZN3cub18CUB_300001_SM_10006detail6reduce28DeviceReduceSingleTileKernelINS2_10policy_hubIdjN4cuda3__47maximumIvEEE10Policy1000EPdSB_jS8_ddNS5_3std3__410__identityEEEvT0_T1_T2_T3_T4_T6_E12temp_storage+48];
	setp.lt.f64 	%p193, %fd312, %fd314;
	selp.f64 	%fd316, %fd314, %fd312, %p193;
	selp.f64 	%fd317, %fd316, %fd312, %p192;
	setp.gt.u32 	%p194, %r69, 192;
	ld.shared.f64 	%fd319, [_ZZN3cub18CUB_300001_SM_10006detail6reduce28DeviceReduceSingleTileKernelINS2_10policy_hubIdjN4cuda3__47maximumIvEEE10Policy1000EPdSB_jS8_ddNS5_3std3__410__identityEEEvT0_T1_T2_T3_T4_T6_E12temp_storage+56];
	setp.lt.f64 	%p195, %fd317, %fd319;
	selp.f64 	%fd321, %fd319, %fd317, %p195;
	selp.f64 	%fd322, %fd321, %fd317, %p194;
	setp.gt.u32 	%p196, %r69, 224;
	ld.shared.f64 	%fd324, [_ZZN3cub18CUB_300001_SM_10006detail6reduce28DeviceReduceSingleTileKernelINS2_10policy_hubIdjN4cuda3__47maximumIvEEE10Policy1000EPdSB_jS8_ddNS5_3std3__410__identityEEEvT0_T1_T2_T3_T4_T6_E12temp_storage+64];
	setp.lt.f64 	%p197, %fd322, %fd324;
	selp.f64 	%fd326, %fd324, %fd322, %p197;
	selp.f64 	%fd380, %fd326, %fd322, %p196;
	bra.uni 	$L__BB3_74;
$L__BB3_23:
	mov.u32 	%r13, %tid.x;
	shl.b32 	%r263, %r13, 2;
	mul.wide.u32 	%rd127, %r263, 8;
	add.s64 	%rd117, %rd16, %rd127;
	// begin inline asm
	ld.global.nc.v2.u64 {%rd115, %rd116}, [%rd117];
	// end inline asm
	add.s64 	%rd120, %rd117, 16;
	// begin inline asm
	ld.global.nc.v2.u64 {%rd118, %rd119}, [%rd120];
	// end inline asm
	mov.b64 	%fd206, %rd115;
	mov.b64 	%fd207, %rd116;
	mov.b64 	%fd208, %rd118;
	mov.b64 	%fd209, %rd119;
	add.s64 	%rd123, %rd117, 8192;
	// begin inline asm
	ld.global.nc.v2.u64 {%rd121, %rd122}, [%rd123];
	// end inline asm
	add.s64 	%rd126, %rd117, 8208;
	// begin inline asm
	ld.global.nc.v2.u64 {%rd124, %rd125}, [%rd126];
	// end inline asm
	mov.b64 	%fd210, %rd121;
	mov.b64 	%fd211, %rd122;
	mov.b64 	%fd212, %rd124;
	mov.b64 	%fd213, %rd125;
	setp.lt.f64 	%p111, %fd206, %fd207;
	selp.f64 	%fd214, %fd207, %fd206, %p111;
	setp.lt.f64 	%p112, %fd214, %fd208;
	selp.f64 	%fd215, %fd208, %fd214, %p112;
	setp.lt.f64 	%p113, %fd215, %fd209;
	selp.f64 	%fd216, %fd209, %fd215, %p113;
	setp.lt.f64 	%p114, %fd216, %fd210;
	selp.f64 	%fd217, %fd210, %fd216, %p114;
	setp.lt.f64 	%p115, %fd217, %fd211;
	selp.f64 	%fd218, %fd211, %fd217, %p115;
	setp.lt.f64 	%p116, %fd218, %fd212;
	selp.f64 	%fd219, %fd212, %fd218, %p116;
	setp.lt.f64 	%p117, %fd219, %fd213;
	selp.f64 	%fd366, %fd213, %fd219, %p117;
	add.s32 	%r14, %r69, -2048;
	setp.lt.u32 	%p118, %r14, 2048;
	mov.b32 	%r462, 2048;
	@%p118 bra 	$L__BB3_27;
	mov.b32 	%r462, 2048;
$L__BB3_25:
	mul.wide.u32 	%rd140, %r462, 8;
	add.s64 	%rd130, %rd117, %rd140;
	// begin inline asm
	ld.global.nc.v2.u64 {%rd128, %rd129}, [%rd130];
	// end inline asm
	add.s64 	%rd133, %rd130, 16;
	// begin inline asm
	ld.global.nc.v2.u64 {%rd131, %rd132}, [%rd133];
	// end inline asm
	mov.b64 	%fd220, %rd128;
	mov.b64 	%fd221, %rd129;
	mov.b64 	%fd222, %rd131;
	mov.b64 	%fd223, %rd132;
	add.s64 	%rd136, %rd130, 8192;
	// begin inline asm
	ld.global.nc.v2.u64 {%rd134, %rd135}, [%rd136];
	// end inline asm
	add.s64 	%rd139, %rd130, 8208;
	// begin inline asm
	ld.global.nc.v2.u64 {%rd137, %rd138}, [%rd139];
	// end inline asm
	mov.b64 	%fd224, %rd134;
	mov.b64 	%fd225, %rd135;
	mov.b64 	%fd226, %rd137;
	mov.b64 	%fd227, %rd138;
	setp.lt.f64 	%p119, %fd366, %fd220;
	selp.f64 	%fd228, %fd220, %fd366, %p119;
	setp.lt.f64 	%p120, %fd228, %fd221;
	selp.f64 	%fd229, %fd221, %fd228, %p120;
	setp.lt.f64 	%p121, %fd229, %fd222;
	selp.f64 	%fd230, %fd222, %fd229, %p121;
	setp.lt.f64 	%p122, %fd230, %fd223;
	selp.f64 	%fd231, %fd223, %fd230, %p122;
	setp.lt.f64 	%p123, %fd231, %fd224;
	selp.f64 	%fd232, %fd224, %fd231, %p123;
	setp.lt.f64 	%p124, %fd232, %fd225;
	selp.f64 	%fd233, %fd225, %fd232, %p124;
	setp.lt.f64 	%p125, %fd233, %fd226;
	selp.f64 	%fd234, %fd226, %fd233, %p125;
	setp.lt.f64 	%p126, %fd234, %fd227;
	selp.f64 	%fd366, %fd227, %fd234, %p126;
	sub.s32 	%r265, %r69, %r462;
	setp.lt.u32 	%p127, %r265, 2048;
	@%p127 bra 	$L__BB3_35;
	add.s32 	%r462, %r462, 2048;
	setp.le.u32 	%p128, %r462, %r14;
	@%p128 bra 	$L__BB3_25;
$L__BB3_27:
	setp.le.u32 	%p129, %r69, %r462;
	@%p129 bra 	$L__BB3_35;
	sub.s32 	%r18, %r69, %r462;
	setp.ge.s32 	%p130, %r13, %r18;
	@%p130 bra 	$L__BB3_35;
	not.b32 	%r266, %r13;
	add.s32 	%r267, %r69, %r266;
	sub.s32 	%r19, %r267, %r462;
	and.b32  	%r268, %r19, 768;
	setp.eq.s32 	%p131, %r268, 768;
	mov.u32 	%r466, %r13;
	@%p131 bra 	$L__BB3_32;
	add.s32 	%r464, %r13, %r462;
	shr.u32 	%r269, %r19, 8;
	add.s32 	%r270, %r269, 1;
	and.b32  	%r271, %r270, 3;
	neg.s32 	%r463, %r271;
	mov.u32 	%r466, %r13;
$L__BB3_31:
	.pragma "nounroll";
	mul.wide.u32 	%rd143, %r464, 8;
	add.s64 	%rd142, %rd16, %rd143;
	// begin inline asm
	ld.global.nc.u64 %rd141, [%rd142];
	// end inline asm
	mov.b64 	%fd236, %rd141;
	setp.lt.f64 	%p132, %fd366, %fd236;
	selp.f64 	%fd366, %fd236, %fd366, %p132;
	add.s32 	%r466, %r466, 256;
	add.s32 	%r464, %r464, 256;
	add.s32 	%r463, %r463, 1;
	setp.ne.s32 	%p133, %r463, 0;
	@%p133 bra 	$L__BB3_31;
$L__BB3_32:
	setp.lt.u32 	%p134, %r19, 768;
	@%p134 bra 	$L__BB3_35;
	add.s32 	%r468, %r466, 512;
	add.s32 	%r467, %r466, %r462;
$L__BB3_34:
	mul.wide.u32 	%rd152, %r467, 8;
	add.s64 	%rd145, %rd16, %rd152;
	// begin inline asm
	ld.global.nc.u64 %rd144, [%rd145];
	// end inline asm
	mov.b64 	%fd237, %rd144;
	setp.lt.f64 	%p135, %fd366, %fd237;
	selp.f64 	%fd238, %fd237, %fd366, %p135;
	add.s32 	%r272, %r467, 256;
	mul.wide.u32 	%rd153, %r272, 8;
	add.s64 	%rd147, %rd16, %rd153;
	// begin inline asm
	ld.global.nc.u64 %rd146, [%rd147];
	// end inline asm
	mov.b64 	%fd239, %rd146;
	setp.lt.f64 	%p136, %fd238, %fd239;
	selp.f64 	%fd240, %fd239, %fd238, %p136;
	add.s32 	%r273, %r467, 512;
	mul.wide.u32 	%rd154, %r273, 8;
	add.s64 	%rd149, %rd16, %rd154;
	// begin inline asm
	ld.global.nc.u64 %rd148, [%rd149];
	// end inline asm
	mov.b64 	%fd241, %rd148;
	setp.lt.f64 	%p137, %fd240, %fd241;
	selp.f64 	%fd242, %fd241, %fd240, %p137;
	add.s32 	%r274, %r467, 768;
	mul.wide.u32 	%rd155, %r274, 8;
	add.s64 	%rd151, %rd16, %rd155;
	// begin inline asm
	ld.global.nc.u64 %rd150, [%rd151];
	// end inline asm
	mov.b64 	%fd243, %rd150;
	setp.lt.f64 	%p138, %fd242, %fd243;
	selp.f64 	%fd366, %fd243, %fd242, %p138;
	add.s32 	%r33, %r468, 1024;
	add.s32 	%r275, %r468, 512;
	add.s32 	%r467, %r467, 1024;
	setp.lt.s32 	%p139, %r275, %r18;
	mov.u32 	%r468, %r33;
	@%p139 bra 	$L__BB3_34;
$L__BB3_35:
	// begin inline asm
	mov.u32 %r276, %laneid;
	// end inline asm
	mov.b64 	%rd156, %fd366;
	mov.b64 	{%r278, %r283}, %rd156;
	mov.b32 	%r284, 1;
	mov.b32 	%r325, 31;
	mov.b32 	%r326, -1;
	// begin inline asm
	shfl.sync.down.b32 %r277, %r278, %r284, %r325, %r326;
	// end inline asm
	// begin inline asm
	shfl.sync.down.b32 %r282, %r283, %r284, %r325, %r326;
	// end inline asm
	mov.b64 	%rd157, {%r277, %r282};
	mov.b64 	%fd244, %rd157;
	setp.gt.s32 	%p140, %r276, 30;
	setp.lt.f64 	%p141, %fd366, %fd244;
	selp.f64 	%fd245, %fd244, %fd366, %p141;
	selp.f64 	%fd246, %fd366, %fd245, %p140;
	mov.b64 	%rd158, %fd246;
	mov.b64 	{%r288, %r293}, %rd158;
	mov.b32 	%r294, 2;
	// begin inline asm
	shfl.sync.down.b32 %r287, %r288, %r294, %r325, %r326;
	// end inline asm
	// begin inline asm
	shfl.sync.down.b32 %r292, %r293, %r294, %r325, %r326;
	// end inline asm
	mov.b64 	%rd159, {%r287, %r292};
	mov.b64 	%fd247, %rd159;
	setp.gt.s32 	%p142, %r276, 29;
	setp.lt.f64 	%p143, %fd246, %fd247;
	selp.f64 	%fd248, %fd247, %fd246, %p143;
	selp.f64 	%fd249, %fd246, %fd248, %p142;
	mov.b64 	%rd160, %fd249;
	mov.b64 	{%r298, %r303}, %rd160;
	mov.b32 	%r304, 4;
	// begin inline asm
	shfl.sync.down.b32 %r297, %r298, %r304, %r325, %r326;
	// end inline asm
	// begin inline asm
	shfl.sync.down.b32 %r302, %r303, %r304, %r325, %r326;
	// end inline asm
	mov.b64 	%rd161, {%r297, %r302};
	mov.b64 	%fd250, %rd161;
	setp.gt.s32 	%p144, %r276, 27;
	setp.lt.f64 	%p145, %fd249, %fd250;
	selp.f64 	%fd251, %fd250, %fd249, %p145;
	selp.f64 	%fd252, %fd249, %fd251, %p144;
	mov.b64 	%rd162, %fd252;
	mov.b64 	{%r308, %r313}, %rd162;
	mov.b32 	%r314, 8;
	// begin inline asm
	shfl.sync.down.b32 %r307, %r308, %r314, %r325, %r326;
	// end inline asm
	// begin inline asm
	shfl.sync.down.b32 %r312, %r313, %r314, %r325, %r326;
	// end inline asm
	mov.b64 	%rd163, {%r307, %r312};
	mov.b64 	%fd253, %rd163;
	setp.gt.s32 	%p146, %r276, 23;
	setp.lt.f64 	%p147, %fd252, %fd253;
	selp.f64 	%fd254, %fd253, %fd252, %p147;
	selp.f64 	%fd255, %fd252, %fd254, %p146;
	mov.b64 	%rd164, %fd255;
	mov.b64 	{%r318, %r323}, %rd164;
	mov.b32 	%r324, 16;
	// begin inline asm
	shfl.sync.down.b32 %r317, %r318, %r324, %r325, %r326;
	// end inline asm
	// begin inline asm
	shfl.sync.down.b32 %r322, %r323, %r324, %r325, %r326;
	// end inline asm
	mov.b64 	%rd165, {%r317, %r322};
	mov.b64 	%fd256, %rd165;
	setp.gt.s32 	%p148, %r276, 15;
	setp.lt.f64 	%p149, %fd255, %fd256;
	selp.f64 	%fd26, %fd256, %fd255, %p149;
	selp.f64 	%fd380, %fd255, %fd26, %p148;
	setp.ne.s32 	%p150, %r276, 0;
	@%p150 bra 	$L__BB3_37;
	shr.u32 	%r327, %r13, 2;
	and.b32  	%r328, %r327, 248;
	mov.u32 	%r329, _ZZN3cub18CUB_300001_SM_10006detail6reduce28DeviceReduceSingleTileKernelINS2_10policy_hubIdjN4cuda3__47maximumIvEEE10Policy1000EPdSB_jS8_ddNS5_3std3__410__identityEEEvT0_T1_T2_T3_T4_T6_E12temp_storage;
	add.s32 	%r330, %r329, %r328;
	st.shared.f64 	[%r330+8], %fd26;
$L__BB3_37:
	bar.sync 	0;
	setp.ne.s32 	%p151, %r13, 0;
	@%p151 bra 	$L__BB3_74;
	ld.shared.f64 	%fd257, [_ZZN3cub18CUB_300001_SM_10006detail6reduce28DeviceReduceSingleTileKernelINS2_10policy_hubIdjN4cuda3__47maximumIvEEE10Policy1000EPdSB_jS8_ddNS5_3std3__410__identityEEEvT0_T1_T2_T3_T4_T6_E12temp_storage+16];
	setp.lt.f64 	%p152, %fd380, %fd257;
	selp.f64 	%fd258, %fd257, %fd380, %p152;
	ld.shared.f64 	%fd259, [_ZZN3cub18CUB_300001_SM_10006detail6reduce28DeviceReduceSingleTileKernelINS2_10policy_hubIdjN4cuda3__47maximumIvEEE10Policy1000EPdSB_jS8_ddNS5_3std3__410__identityEEEvT0_T1_T2_T3_T4_T6_E12temp_storage+24];
	setp.lt.f64 	%p153, %fd258, %fd259;
	selp.f64 	%fd260, %fd259, %fd258, %p153;
	ld.shared.f64 	%fd261, [_ZZN3cub18CUB_300001_SM_10006detail6reduce28DeviceReduceSingleTileKernelINS2_10policy_hubIdjN4cuda3__47maximumIvEEE10Policy1000EPdSB_jS8_ddNS5_3std3__410__identityEEEvT0_T1_T2_T3_T4_T6_E12temp_storage+32];
	setp.lt.f64 	%p154, %fd260, %fd261;
	selp.f64 	%fd262, %fd261, %fd260, %p154;
	ld.shared.f64 	%fd263, [_ZZN3cub18CUB_300001_SM_10006detail6reduce28DeviceReduceSingleTileKernelINS2_10policy_hubIdjN4cuda3__47maximumIvEEE10Policy1000EPdSB_jS8_ddNS5_3std3__410__identityEEEvT0_T1_T2_T3_T4_T6_E12temp_storage+40];
	setp.lt.f64 	%p155, %fd262, %fd263;
	selp.f64 	%fd264, %fd263, %fd262, %p155;
	ld.shared.f64 	%fd265, [_ZZN3cub18CUB_300001_SM_10006detail6reduce28DeviceReduceSingleTileKernelINS2_10policy_hubIdjN4cuda3__47maximumIvEEE10Policy1000EPdSB_jS8_ddNS5_3std3__410__identityEEEvT0_T1_T2_T3_T4_T6_E12temp_storage+48];
	setp.lt.f64 	%p156, %fd264, %fd265;
	selp.f64 	%fd266, %fd265, %fd264, %p156;
	ld.shared.f64 	%fd267, [_ZZN3cub18CUB_300001_SM_10006detail6reduce28DeviceReduceSingleTileKernelINS2_10policy_hubIdjN4cuda3__47maximumIvEEE10Policy1000EPdSB_jS8_ddNS5_3std3__410__identityEEEvT0_T1_T2_T3_T4_T6_E12temp_storage+56];
	setp.lt.f64 	%p157, %fd266, %fd267;
	selp.f64 	%fd268, %fd267, %fd266, %p157;
	ld.shared.f64 	%fd269, [_ZZN3cub18CUB_300001_SM_10006detail6reduce28DeviceReduceSingleTileKernelINS2_10policy_hubIdjN4cuda3__47maximumIvEEE10Policy1000EPdSB_jS8_ddNS5_3std3__410__identityEEEvT0_T1_T2_T3_T4_T6_E12temp_storage+64];
	setp.lt.f64 	%p158, %fd268, %fd269;
	selp.f64 	%fd380, %fd269, %fd268, %p158;
	bra.uni 	$L__BB3_74;
$L__BB3_39:
	setp.gt.u32 	%p3, %r69, 2047;
	@%p3 bra 	$L__BB3_58;
	mov.u32 	%r35, %tid.x;
	setp.ge.u32 	%p52, %r35, %r69;
	mov.f64 	%fd372, 0d0000000000000000;
	mov.u32 	%r472, %r35;
	@%p52 bra 	$L__BB3_42;
	mul.wide.u32 	%rd82, %r35, 8;
	add.s64 	%rd81, %rd16, %rd82;
	// begin inline asm
	ld.global.nc.u64 %rd80, [%rd81];
	// end inline asm
	mov.b64 	%fd372, %rd80;
	add.s32 	%r472, %r35, 256;
$L__BB3_42:
	setp.ge.u32 	%p53, %r472, %r69;
	@%p53 bra 	$L__BB3_49;
	not.b32 	%r139, %r472;
	add.s32 	%r38, %r69, %r139;
	and.b32  	%r140, %r38, 768;
	setp.eq.s32 	%p54, %r140, 768;
	@%p54 bra 	$L__BB3_46;
	mul.wide.u32 	%rd83, %r472, 8;
	add.s64 	%rd203, %rd16, %rd83;
	shr.u32 	%r141, %r38, 8;
	add.s32 	%r142, %r141, 1;
	and.b32  	%r143, %r142, 3;
	neg.s32 	%r470, %r143;
$L__BB3_45:
	.pragma "nounroll";
	// begin inline asm
	ld.global.nc.u64 %rd84, [%rd203];
	// end inline asm
	mov.b64 	%fd125, %rd84;
	setp.lt.f64 	%p55, %fd372, %fd125;
	selp.f64 	%fd372, %fd125, %fd372, %p55;
	add.s32 	%r472, %r472, 256;
	add.s64 	%rd203, %rd203, 2048;
	add.s32 	%r470, %r470, 1;
	setp.ne.s32 	%p56, %r470, 0;
	@%p56 bra 	$L__BB3_45;
$L__BB3_46:
	setp.lt.u32 	%p57, %r38, 768;
	@%p57 bra 	$L__BB3_49;
	mul.wide.u32 	%rd86, %r472, 8;
	add.s64 	%rd204, %rd16, %rd86;
$L__BB3_48:
	// begin inline asm
	ld.global.nc.u64 %rd87, [%rd204];
	// end inline asm
	mov.b64 	%fd126, %rd87;
	setp.lt.f64 	%p58, %fd372, %fd126;
	selp.f64 	%fd127, %fd126, %fd372, %p58;
	add.s64 	%rd90, %rd204, 2048;
	// begin inline asm
	ld.global.nc.u64 %rd89, [%rd90];
	// end inline asm
	mov.b64 	%fd128, %rd89;
	setp.lt.f64 	%p59, %fd127, %fd128;
	selp.f64 	%fd129, %fd128, %fd127, %p59;
	add.s64 	%rd92, %rd204, 4096;
	// begin inline asm
	ld.global.nc.u64 %rd91, [%rd92];
	// end inline asm
	mov.b64 	%fd130, %rd91;
	setp.lt.f64 	%p60, %fd129, %fd130;
	selp.f64 	%fd131, %fd130, %fd129, %p60;
	add.s64 	%rd94, %rd204, 6144;
	// begin inline asm
	ld.global.nc.u64 %rd93, [%rd94];
	// end inline asm
	mov.b64 	%fd132, %rd93;
	setp.lt.f64 	%p61, %fd131, %fd132;
	selp.f64 	%fd372, %fd132, %fd131, %p61;
	add.s32 	%r472, %r472, 1024;
	add.s64 	%rd204, %rd204, 8192;
	setp.lt.s32 	%p62, %r472, %r69;
	@%p62 bra 	$L__BB3_48;
$L__BB3_49:
	setp.lt.u32 	%p63, %r69, 256;
	@%p63 bra 	$L__BB3_54;
	// begin inline asm
	mov.u32 %r207, %laneid;
	// end inline asm
	mov.b64 	%rd105, %fd372;
	mov.b64 	{%r209, %r214}, %rd105;
	mov.b32 	%r215, 1;
	mov.b32 	%r256, 31;
	mov.b32 	%r257, -1;
	// begin inline asm
	shfl.sync.down.b32 %r208, %r209, %r215, %r256, %r257;
	// end inline asm
	// begin inline asm
	shfl.sync.down.b32 %r213, %r214, %r215, %r256, %r257;
	// end inline asm
	mov.b64 	%rd106, {%r208, %r213};
	mov.b64 	%fd180, %rd106;
	setp.gt.s32 	%p91, %r207, 30;
	setp.lt.f64 	%p92, %fd372, %fd180;
	selp.f64 	%fd181, %fd180, %fd372, %p92;
	selp.f64 	%fd182, %fd372, %fd181, %p91;
	mov.b64 	%rd107, %fd182;
	mov.b64 	{%r219, %r224}, %rd107;
	mov.b32 	%r225, 2;
	// begin inline asm
	shfl.sync.down.b32 %r218, %r219, %r225, %r256, %r257;
	// end inline asm
	// begin inline asm
	shfl.sync.down.b32 %r223, %r224, %r225, %r256, %r257;
	// end inline asm
	mov.b64 	%rd108, {%r218, %r223};
	mov.b64 	%fd183, %rd108;
	setp.gt.s32 	%p93, %r207, 29;
	setp.lt.f64 	%p94, %fd182, %fd183;
	selp.f64 	%fd184, %fd183, %fd182, %p94;
	selp.f64 	%fd185, %fd182, %fd184, %p93;
	mov.b64 	%rd109, %fd185;
	mov.b64 	{%r229, %r234}, %rd109;
	mov.b32 	%r235, 4;
	// begin inline asm
	shfl.sync.down.b32 %r228, %r229, %r235, %r256, %r257;
	// end inline asm
	// begin inline asm
	shfl.sync.down.b32 %r233, %r234, %r235, %r256, %r257;
	// end inline asm
	mov.b64 	%rd110, {%r228, %r233};
	mov.b64 	%fd186, %rd110;
	setp.gt.s32 	%p95, %r207, 27;
	setp.lt.f64 	%p96, %fd185, %fd186;
	selp.f64 	%fd187, %fd186, %fd185, %p96;
	selp.f64 	%fd188, %fd185, %fd187, %p95;
	mov.b64 	%rd111, %fd188;
	mov.b64 	{%r239, %r244}, %rd111;
	mov.b32 	%r245, 8;
	// begin inline asm
	shfl.sync.down.b32 %r238, %r239, %r245, %r256, %r257;
	// end inline asm
	// begin inline asm
	shfl.sync.down.b32 %r243, %r244, %r245, %r256, %r257;
	// end inline asm
	mov.b64 	%rd112, {%r238, %r243};
	mov.b64 	%fd189, %rd112;
	setp.gt.s32 	%p97, %r207, 23;
	setp.lt.f64 	%p98, %fd188, %fd189;
	selp.f64 	%fd190, %fd189, %fd188, %p98;
	selp.f64 	%fd191, %fd188, %fd190, %p97;
	mov.b64 	%rd113, %fd191;
	mov.b64 	{%r249, %r254}, %rd113;
	mov.b32 	%r255, 16;
	// begin inline asm
	shfl.sync.down.b32 %r248, %r249, %r255, %r256, %r257;
	// end inline asm
	// begin inline asm
	shfl.sync.down.b32 %r253, %r254, %r255, %r256, %r257;
	// end inline asm
	mov.b64 	%rd114, {%r248, %r253};
	mov.b64 	%fd192, %rd114;
	setp.gt.s32 	%p99, %r207, 15;
	setp.lt.f64 	%p100, %fd191, %fd192;
	selp.f64 	%fd38, %fd192, %fd191, %p100;
	selp.f64 	%fd380, %fd191, %fd38, %p99;
	setp.ne.s32 	%p101, %r207, 0;
	@%p101 bra 	$L__BB3_52;
	shr.u32 	%r258, %r35, 2;
	and.b32  	%r259, %r258, 248;
	mov.u32 	%r260, _ZZN3cub18CUB_300001_SM_10006detail6reduce28DeviceReduceSingleTileKernelINS2_10policy_hubIdjN4cuda3__47maximumIvEEE10Policy1000EPdSB_jS8_ddNS5_3std3__410__identityEEEvT0_T1_T2_T3_T4_T6_E12temp_storage;
	add.s32 	%r261, %r260, %r259;
	st.shared.f64 	[%r261+8], %fd38;
$L__BB3_52:
	bar.sync 	0;
	setp.ne.s32 	%p102, %r35, 0;
	@%p102 bra 	$L__BB3_74;
	ld.shared.f64 	%fd193, [_ZZN3cub18CUB_300001_SM_10006detail6reduce28DeviceReduceSingleTileKernelINS2_10policy_hubIdjN4cuda3__47maximumIvEEE10Policy1000EPdSB_jS8_ddNS5_3std3__410__identityEEEvT0_T1_T2_T3_T4_T6_E12temp_storage+16];
	setp.lt.f64 	%p103, %fd380, %fd193;
	selp.f64 	%fd194, %fd193, %fd380, %p103;
	ld.shared.f64 	%fd195, [_ZZN3cub18CUB_300001_SM_10006detail6reduce28DeviceReduceSingleTileKernelINS2_10policy_hubIdjN4cuda3__47maximumIvEEE10Policy1000EPdSB_jS8_ddNS5_3std3__410__identityEEEvT0_T1_T2_T3_T4_T6_E12temp_storage+24];
	setp.lt.f64 	%p104, %fd194, %fd195;
	selp.f64 	%fd196, %fd195, %fd194, %p104;
	ld.shared.f64 	%fd197, [_ZZN3cub18CUB_300001_SM_10006detail6reduce28DeviceReduceSingleTileKernelINS2_10policy_hubIdjN4cuda3__47maximumIvEEE10Policy1000EPdSB_jS8_ddNS5_3std3__410__identityEEEvT0_T1_T2_T3_T4_T6_E12temp_storage+32];
	setp.lt.f64 	%p105, %fd196, %fd197;
	selp.f64 	%fd198, %fd197, %fd196, %p105;
	ld.shared.f64 	%fd199, [_ZZN3cub18CUB_300001_SM_10006detail6reduce28DeviceReduceSingleTileKernelINS2_10policy_hubIdjN4cuda3__47maximumIvEEE10Policy1000EPdSB_jS8_ddNS5_3std3__410__identityEEEvT0_T1_T2_T3_T4_T6_E12temp_storage+40];
	setp.lt.f64 	%p106, %fd198, %fd199;
	selp.f64 	%fd200, %fd199, %fd198, %p106;
	ld.shared.f64 	%fd201, [_ZZN3cub18CUB_300001_SM_10006detail6reduce28DeviceReduceSingleTileKernelINS2_10policy_hubIdjN4cuda3__47maximumIvEEE10Policy1000EPdSB_jS8_ddNS5_3std3__410__identityEEEvT0_T1_T2_T3_T4_T6_E12temp_storage+48];
	setp.lt.f64 	%p107, %fd200, %fd201;
	selp.f64 	%fd202, %fd201, %fd200, %p107;
	ld.shared.f64 	%fd203, [_ZZN3cub18CUB_300001_SM_10006detail6reduce28DeviceReduceSingleTileKernelINS2_10policy_hubIdjN4cuda3__47maximumIvEEE10Policy1000EPdSB_jS8_ddNS5_3std3__410__identityEEEvT0_T1_T2_T3_T4_T6_E12temp_storage+56];
	setp.lt.f64 	%p108, %fd202, %fd203;
	selp.f64 	%fd204, %fd203, %fd202, %p108;
	ld.shared.f64 	%fd205, [_ZZN3cub18CUB_300001_SM_10006detail6reduce28DeviceReduceSingleTileKernelINS2_10policy_hubIdjN4cuda3__47maximumIvEEE10Policy1000EPdSB_jS8_ddNS5_3std3__410__identityEEEvT0_T1_T2_T3_T4_T6_E12temp_storage+64];
	setp.lt.f64 	%p109, %fd204, %fd205;
	selp.f64 	%fd380, %fd205, %fd204, %p109;
	bra.uni 	$L__BB3_74;
$L__BB3_54:
	// begin inline asm
	mov.u32 %r144, %laneid;
	// end inline asm
	and.b32  	%r195, %r35, 992;
	add.s32 	%r196, %r195, 32;
	setp.gt.u32 	%p64, %r196, %r69;
	not.b32 	%r197, %r195;
	add.s32 	%r198, %r69, %r197;
	selp.b32 	%r193, %r198, 31, %p64;
	mov.b64 	%rd95, %fd372;
	mov.b64 	{%r146, %r151}, %rd95;
	mov.b32 	%r152, 1;
	mov.b32 	%r194, -1;
	// begin inline asm
	shfl.sync.down.b32 %r145, %r146, %r152, %r193, %r194;
	// end inline asm
	// begin inline asm
	shfl.sync.down.b32 %r150, %r151, %r152, %r193, %r194;
	// end inline asm
	mov.b64 	%rd96, {%r145, %r150};
	mov.b64 	%fd133, %rd96;
	setp.lt.s32 	%p65, %r144, %r193;
	setp.lt.f64 	%p66, %fd372, %fd133;
	selp.f64 	%fd134, %fd133, %fd372, %p66;
	selp.f64 	%fd135, %fd134, %fd372, %p65;
	mov.b64 	%rd97, %fd135;
	mov.b64 	{%r156, %r161}, %rd97;
	mov.b32 	%r162, 2;
	// begin inline asm
	shfl.sync.down.b32 %r155, %r156, %r162, %r193, %r194;
	// end inline asm
	// begin inline asm
	shfl.sync.down.b32 %r160, %r161, %r162, %r193, %r194;
	// end inline asm
	mov.b64 	%rd98, {%r155, %r160};
	mov.b64 	%fd136, %rd98;
	add.s32 	%r199, %r144, 2;
	setp.gt.s32 	%p67, %r199, %r193;
	setp.lt.f64 	%p68, %fd135, %fd136;
	selp.f64 	%fd137, %fd136, %fd135, %p68;
	selp.f64 	%fd138, %fd135, %fd137, %p67;
	mov.b64 	%rd99, %fd138;
	mov.b64 	{%r166, %r171}, %rd99;
	mov.b32 	%r172, 4;
	// begin inline asm
	shfl.sync.down.b32 %r165, %r166, %r172, %r193, %r194;
	// end inline asm
	// begin inline asm
	shfl.sync.down.b32 %r170, %r171, %r172, %r193, %r194;
	// end inline asm
	mov.b64 	%rd100, {%r165, %r170};
	mov.b64 	%fd139, %rd100;
	add.s32 	%r200, %r144, 4;
	setp.gt.s32 	%p69, %r200, %r193;
	setp.lt.f64 	%p70, %fd138, %fd139;
	selp.f64 	%fd140, %fd139, %fd138, %p70;
	selp.f64 	%fd141, %fd138, %fd140, %p69;
	mov.b64 	%rd101, %fd141;
	mov.b64 	{%r176, %r181}, %rd101;
	mov.b32 	%r182, 8;
	// begin inline asm
	shfl.sync.down.b32 %r175, %r176, %r182, %r193, %r194;
	// end inline asm
	// begin inline asm
	shfl.sync.down.b32 %r180, %r181, %r182, %r193, %r194;
	// end inline asm
	mov.b64 	%rd102, {%r175, %r180};
	mov.b64 	%fd142, %rd102;
	add.s32 	%r201, %r144, 8;
	setp.gt.s32 	%p71, %r201, %r193;
	setp.lt.f64 	%p72, %fd141, %fd142;
	selp.f64 	%fd143, %fd142, %fd141, %p72;
	selp.f64 	%fd144, %fd141, %fd143, %p71;
	mov.b64 	%rd103, %fd144;
	mov.b64 	{%r186, %r191}, %rd103;
	mov.b32 	%r192, 16;
	// begin inline asm
	shfl.sync.down.b32 %r185, %r186, %r192, %r193, %r194;
	// end inline asm
	// begin inline asm
	shfl.sync.down.b32 %r190, %r191, %r192, %r193, %r194;
	// end inline asm
	mov.b64 	%rd104, {%r185, %r190};
	mov.b64 	%fd145, %rd104;
	add.s32 	%r202, %r144, 16;
	setp.gt.s32 	%p73, %r202, %r193;
	setp.lt.f64 	%p74, %fd144, %fd145;
	selp.f64 	%fd146, %fd145, %fd144, %p74;
	selp.f64 	%fd380, %fd144, %fd146, %p73;
	setp.ne.s32 	%p75, %r144, 0;
	@%p75 bra 	$L__BB3_56;
	shr.u32 	%r203, %r35, 2;
	and.b32  	%r204, %r203, 248;
	mov.u32 	%r205, _ZZN3cub18CUB_300001_SM_10006detail6reduce28DeviceReduceSingleTileKernelINS2_10policy_hubIdjN4cuda3__47maximumIvEEE10Policy1000EPdSB_jS8_ddNS5_3std3__410__identityEEEvT0_T1_T2_T3_T4_T6_E12temp_storage;
	add.s32 	%r206, %r205, %r204;
	st.shared.f64 	[%r206+8], %fd380;
$L__BB3_56:
	bar.sync 	0;
	setp.ne.s32 	%p76, %r35, 0;
	@%p76 bra 	$L__BB3_74;
	setp.gt.u32 	%p77, %r69, 32;
	ld.shared.f64 	%fd147, [_ZZN3cub18CUB_300001_SM_10006detail6reduce28DeviceReduceSingleTileKernelINS2_10policy_hubIdjN4cuda3__47maximumIvEEE10Policy1000EPdSB_jS8_ddNS5_3std3__410__identityEEEvT0_T1_T2_T3_T4_T6_E12temp_storage+16];
	setp.lt.f64 	%p78, %fd380, %fd147;
	selp.f64 	%fd149, %fd147, %fd380, %p78;
	selp.f64 	%fd150, %fd149, %fd380, %p77;
	setp.gt.u32 	%p79, %r69, 64;
	ld.shared.f64 	%fd152, [_ZZN3cub18CUB_300001_SM_10006detail6reduce28DeviceReduceSingleTileKernelINS2_10policy_hubIdjN4cuda3__47maximumIvEEE10Policy1000EPdSB_jS8_ddNS5_3std3__410__identityEEEvT0_T1_T2_T3_T4_T6_E12temp_storage+24];
	setp.lt.f64 	%p80, %fd150, %fd152;
	selp.f64 	%fd154, %fd152, %fd150, %p80;
	selp.f64 	%fd155, %fd154, %fd150, %p79;
	setp.gt.u32 	%p81, %r69, 96;
	ld.shared.f64 	%fd157, [_ZZN3cub18CUB_300001_SM_10006detail6reduce28DeviceReduceSingleTileKernelINS2_10policy_hubIdjN4cuda3__47maximumIvEEE10Policy1000EPdSB_jS8_ddNS5_3std3__410__identityEEEvT0_T1_T2_T3_T4_T6_E12temp_storage+32];
	setp.lt.f64 	%p82, %fd155, %fd157;
	selp.f64 	%fd159, %fd157, %fd155, %p82;
	selp.f64 	%fd160, %fd159, %fd155, %p81;
	setp.gt.u32 	%p83, %r69, 128;
	ld.shared.f64 	%fd162, [_ZZN3cub18CUB_300001_SM_10006detail6reduce28DeviceReduceSingleTileKernelINS2_10policy_hubIdjN4cuda3__47maximumIvEEE10Policy1000EPdSB_jS8_ddNS5_3std3__410__identityEEEvT0_T1_T2_T3_T4_T6_E12temp_storage+40];
	setp.lt.f64 	%p84, %fd160, %fd162;
	selp.f64 	%fd164, %fd162, %fd160, %p84;
	selp.f64 	%fd165, %fd164, %fd160, %p83;
	setp.gt.u32 	%p85, %r69, 160;
	ld.shared.f64 	%fd167, [_ZZN3cub18CUB_300001_SM_10006detail6reduce28DeviceReduceSingleTileKernelINS2_10policy_hubIdjN4cuda3__47maximumIvEEE10Policy1000EPdSB_jS8_ddNS5_3std3__410__identityEEEvT0_T1_T2_T3_T4_T6_E12temp_storage+48];
	setp.lt.f64 	%p86, %fd165, %fd167;
	selp.f64 	%fd169, %fd167, %fd165, %p86;
	selp.f64 	%fd170, %fd169, %fd165, %p85;
	setp.gt.u32 	%p87, %r69, 192;
	ld.shared.f64 	%fd172, [_ZZN3cub18CUB_300001_SM_10006detail6reduce28DeviceReduceSingleTileKernelINS2_10policy_hubIdjN4cuda3__47maximumIvEEE10Policy1000EPdSB_jS8_ddNS5_3std3__410__identityEEEvT0_T1_T2_T3_T4_T6_E12temp_storage+56];
	setp.lt.f64 	%p88, %fd170, %fd172;
	selp.f64 	%fd174, %fd172, %fd170, %p88;
	selp.f64 	%fd175, %fd174, %fd170, %p87;
	setp.gt.u32 	%p89, %r69, 224;
	ld.shared.f64 	%fd177, [_ZZN3cub18CUB_300001_SM_10006detail6reduce28DeviceReduceSingleTileKernelINS2_10policy_hubIdjN4cuda3__47maximumIvEEE10Policy1000EPdSB_jS8_ddNS5_3std3__410__identityEEEvT0_T1_T2_T3_T4_T6_E12temp_storage+64];
	setp.lt.f64 	%p90, %fd175, %fd177;
	selp.f64 	%fd179, %fd177, %fd175, %p90;
	selp.f64 	%fd380, %fd179, %fd175, %p89;
	bra.uni 	$L__BB3_74;
$L__BB3_58:
	mov.u32 	%r47, %tid.x;
	mul.wide.u32 	%rd35, %r47, 8;
	add.s64 	%rd20, %rd16, %rd35;
	// begin inline asm
	ld.global.nc.u64 %rd19, [%rd20];
	// end inline asm
	mov.b64 	%fd59, %rd19;
	add.s64 	%rd22, %rd20, 2048;
	// begin inline asm
	ld.global.nc.u64 %rd21, [%rd22];
	// end inline asm
	mov.b64 	%fd60, %rd21;
	add.s64 	%rd24, %rd20, 4096;
	// begin inline asm
	ld.global.nc.u64 %rd23, [%rd24];
	// end inline asm
	mov.b64 	%fd61, %rd23;
	add.s64 	%rd26, %rd20, 6144;
	// begin inline asm
	ld.global.nc.u64 %rd25, [%rd26];
	// end inline asm
	mov.b64 	%fd62, %rd25;
	add.s64 	%rd28, %rd20, 8192;
	// begin inline asm
	ld.global.nc.u64 %rd27, [%rd28];
	// end inline asm
	mov.b64 	%fd63, %rd27;
	add.s64 	%rd30, %rd20, 10240;
	// begin inline asm
	ld.global.nc.u64 %rd29, [%rd30];
	// end inline asm
	mov.b64 	%fd64, %rd29;
	add.s64 	%rd32, %rd20, 12288;
	// begin inline asm
	ld.global.nc.u64 %rd31, [%rd32];
	// end inline asm
	mov.b64 	%fd65, %rd31;
	add.s64 	%rd34, %rd20, 14336;
	// begin inline asm
	ld.global.nc.u64 %rd33, [%rd34];
	// end inline asm
	mov.b64 	%fd66, %rd33;
	setp.lt.f64 	%p4, %fd59, %fd60;
	selp.f64 	%fd67, %fd60, %fd59, %p4;
	setp.lt.f64 	%p5, %fd67, %fd61;
	selp.f64 	%fd68, %fd61, %fd67, %p5;
	setp.lt.f64 	%p6, %fd68, %fd62;
	selp.f64 	%fd69, %fd62, %fd68, %p6;
	setp.lt.f64 	%p7, %fd69, %fd63;
	selp.f64 	%fd70, %fd63, %fd69, %p7;
	setp.lt.f64 	%p8, %fd70, %fd64;
	selp.f64 	%fd71, %fd64, %fd70, %p8;
	setp.lt.f64 	%p9, %fd71, %fd65;
	selp.f64 	%fd72, %fd65, %fd71, %p9;
	setp.lt.f64 	%p10, %fd72, %fd66;
	selp.f64 	%fd379, %fd66, %fd72, %p10;
	add.s32 	%r48, %r69, -2048;
	setp.lt.u32 	%p11, %r48, 2048;
	mov.b32 	%r475, 2048;
	@%p11 bra 	$L__BB3_62;
	mov.b32 	%r475, 2048;
$L__BB3_60:
	add.s32 	%r72, %r47, %r475;
	mul.wide.u32 	%rd52, %r72, 8;
	add.s64 	%rd37, %rd16, %rd52;
	// begin inline asm
	ld.global.nc.u64 %rd36, [%rd37];
	// end inline asm
	mov.b64 	%fd73, %rd36;
	mul.wide.u32 	%rd53, %r475, 8;
	add.s64 	%rd54, %rd20, %rd53;
	add.s64 	%rd39, %rd54, 2048;
	// begin inline asm
	ld.global.nc.u64 %rd38, [%rd39];
	// end inline asm
	mov.b64 	%fd74, %rd38;
	add.s64 	%rd41, %rd54, 4096;
	// begin inline asm
	ld.global.nc.u64 %rd40, [%rd41];
	// end inline asm
	mov.b64 	%fd75, %rd40;
	add.s64 	%rd43, %rd54, 6144;
	// begin inline asm
	ld.global.nc.u64 %rd42, [%rd43];
	// end inline asm
	mov.b64 	%fd76, %rd42;
	add.s64 	%rd45, %rd54, 8192;
	// begin inline asm
	ld.global.nc.u64 %rd44, [%rd45];
	// end inline asm
	mov.b64 	%fd77, %rd44;
	add.s64 	%rd47, %rd54, 10240;
	// begin inline asm
	ld.global.nc.u64 %rd46, [%rd47];
	// end inline asm
	mov.b64 	%fd78, %rd46;
	add.s64 	%rd49, %rd54, 12288;
	// begin inline asm
	ld.global.nc.u64 %rd48, [%rd49];
	// end inline asm
	mov.b64 	%fd79, %rd48;
	add.s64 	%rd51, %rd54, 14336;
	// begin inline asm
	ld.global.nc.u64 %rd50, [%rd51];
	// end inline asm
	mov.b64 	%fd80, %rd50;
	setp.lt.f64 	%p12, %fd379, %fd73;
	selp.f64 	%fd81, %fd73, %fd379, %p12;
	setp.lt.f64 	%p13, %fd81, %fd74;
	selp.f64 	%fd82, %fd74, %fd81, %p13;
	setp.lt.f64 	%p14, %fd82, %fd75;
	selp.f64 	%fd83, %fd75, %fd82, %p14;
	setp.lt.f64 	%p15, %fd83, %fd76;
	selp.f64 	%fd84, %fd76, %fd83, %p15;
	setp.lt.f64 	%p16, %fd84, %fd77;
	selp.f64 	%fd85, %fd77, %fd84, %p16;
	setp.lt.f64 	%p17, %fd85, %fd78;
	selp.f64 	%fd86, %fd78, %fd85, %p17;
	setp.lt.f64 	%p18, %fd86, %fd79;
	selp.f64 	%fd87, %fd79, %fd86, %p18;
	setp.lt.f64 	%p19, %fd87, %fd80;
	selp.f64 	%fd379, %fd80, %fd87, %p19;
	sub.s32 	%r73, %r69, %r475;
	setp.lt.u32 	%p20, %r73, 2048;
	@%p20 bra 	$L__BB3_70;
	add.s32 	%r475, %r475, 2048;
	setp.le.u32 	%p21, %r475, %r48;
	@%p21 bra 	$L__BB3_60;
$L__BB3_62:
	setp.le.u32 	%p22, %r69, %r475;
	@%p22 bra 	$L__BB3_70;
	sub.s32 	%r52, %r69, %r475;
	setp.ge.s32 	%p23, %r47, %r52;
	@%p23 bra 	$L__BB3_70;
	not.b32 	%r74, %r47;
	add.s32 	%r75, %r69, %r74;
	sub.s32 	%r53, %r75, %r475;
	and.b32  	%r76, %r53, 768;
	setp.eq.s32 	%p24, %r76, 768;
	mov.u32 	%r479, %r47;
	@%p24 bra 	$L__BB3_67;
	add.s32 	%r477, %r47, %r475;
	shr.u32 	%r77, %r53, 8;
	add.s32 	%r78, %r77, 1;
	and.b32  	%r79, %r78, 3;
	neg.s32 	%r476, %r79;
	mov.u32 	%r479, %r47;
$L__BB3_66:
	.pragma "nounroll";
	mul.wide.u32 	%rd57, %r477, 8;
	add.s64 	%rd56, %rd16, %rd57;
	// begin inline asm
	ld.global.nc.u64 %rd55, [%rd56];
	// end inline asm
	mov.b64 	%fd89, %rd55;
	setp.lt.f64 	%p25, %fd379, %fd89;
	selp.f64 	%fd379, %fd89, %fd379, %p25;
	add.s32 	%r479, %r479, 256;
	add.s32 	%r477, %r477, 256;
	add.s32 	%r476, %r476, 1;
	setp.ne.s32 	%p26, %r476, 0;
	@%p26 bra 	$L__BB3_66;
$L__BB3_67:
	setp.lt.u32 	%p27, %r53, 768;
	@%p27 bra 	$L__BB3_70;
	add.s32 	%r481, %r479, 512;
	add.s32 	%r480, %r479, %r475;
$L__BB3_69:
	mul.wide.u32 	%rd66, %r480, 8;
	add.s64 	%rd59, %rd16, %rd66;
	// begin inline asm
	ld.global.nc.u64 %rd58, [%rd59];
	// end inline asm
	mov.b64 	%fd90, %rd58;
	setp.lt.f64 	%p28, %fd379, %fd90;
	selp.f64 	%fd91, %fd90, %fd379, %p28;
	add.s32 	%r80, %r480, 256;
	mul.wide.u32 	%rd67, %r80, 8;
	add.s64 	%rd61, %rd16, %rd67;
	// begin inline asm
	ld.global.nc.u64 %rd60, [%rd61];
	// end inline asm
	mov.b64 	%fd92, %rd60;
	setp.lt.f64 	%p29, %fd91, %fd92;
	selp.f64 	%fd93, %fd92, %fd91, %p29;
	add.s32 	%r81, %r480, 512;
	mul.wide.u32 	%rd68, %r81, 8;
	add.s64 	%rd63, %rd16, %rd68;
	// begin inline asm
	ld.global.nc.u64 %rd62, [%rd63];
	// end inline asm
	mov.b64 	%fd94, %rd62;
	setp.lt.f64 	%p30, %fd93, %fd94;
	selp.f64 	%fd95, %fd94, %fd93, %p30;
	add.s32 	%r82, %r480, 768;
	mul.wide.u32 	%rd69, %r82, 8;
	add.s64 	%rd65, %rd16, %rd69;
	// begin inline asm
	ld.global.nc.u64 %rd64, [%rd65];
	// end inline asm
	mov.b64 	%fd96, %rd64;
	setp.lt.f64 	%p31, %fd95, %fd96;
	selp.f64 	%fd379, %fd96, %fd95, %p31;
	add.s32 	%r67, %r481, 1024;
	add.s32 	%r83, %r481, 512;
	add.s32 	%r480, %r480, 1024;
	setp.lt.s32 	%p32, %r83, %r52;
	mov.u32 	%r481, %r67;
	@%p32 bra 	$L__BB3_69;
$L__BB3_70:
	// begin inline asm
	mov.u32 %r84, %laneid;
	// end inline asm
	mov.b64 	%rd70, %fd379;
	mov.b64 	{%r86, %r91}, %rd70;
	mov.b32 	%r92, 1;
	mov.b32 	%r133, 31;
	mov.b32 	%r134, -1;
	// begin inline asm
	shfl.sync.down.b32 %r85, %r86, %r92, %r133, %r134;
	// end inline asm
	// begin inline asm
	shfl.sync.down.b32 %r90, %r91, %r92, %r133, %r134;
	// end inline asm
	mov.b64 	%rd71, {%r85, %r90};
	mov.b64 	%fd97, %rd71;
	setp.gt.s32 	%p33, %r84, 30;
	setp.lt.f64 	%p34, %fd379, %fd97;
	selp.f64 	%fd98, %fd97, %fd379, %p34;
	selp.f64 	%fd99, %fd379, %fd98, %p33;
	mov.b64 	%rd72, %fd99;
	mov.b64 	{%r96, %r101}, %rd72;
	mov.b32 	%r102, 2;
	// begin inline asm
	shfl.sync.down.b32 %r95, %r96, %r102, %r133, %r134;
	// end inline asm
	// begin inline asm
	shfl.sync.down.b32 %r100, %r101, %r102, %r133, %r134;
	// end inline asm
	mov.b64 	%rd73, {%r95, %r100};
	mov.b64 	%fd100, %rd73;
	setp.gt.s32 	%p35, %r84, 29;
	setp.lt.f64 	%p36, %fd99, %fd100;
	selp.f64 	%fd101, %fd100, %fd99, %p36;
	selp.f64 	%fd102, %fd99, %fd101, %p35;
	mov.b64 	%rd74, %fd102;
	mov.b64 	{%r106, %r111}, %rd74;
	mov.b32 	%r112, 4;
	// begin inline asm
	shfl.sync.down.b32 %r105, %r106, %r112, %r133, %r134;
	// end inline asm
	// begin inline asm
	shfl.sync.down.b32 %r110, %r111, %r112, %r133, %r134;
	// end inline asm
	mov.b64 	%rd75, {%r105, %r110};
	mov.b64 	%fd103, %rd75;
	setp.gt.s32 	%p37, %r84, 27;
	setp.lt.f64 	%p38, %fd102, %fd103;
	selp.f64 	%fd104, %fd103, %fd102, %p38;
	selp.f64 	%fd105, %fd102, %fd104, %p37;
	mov.b64 	%rd76, %fd105;
	mov.b64 	{%r116, %r121}, %rd76;
	mov.b32 	%r122, 8;
	// begin inline asm
	shfl.sync.down.b32 %r115, %r116, %r122, %r133, %r134;
	// end inline asm
	// begin inline asm
	shfl.sync.down.b32 %r120, %r121, %r122, %r133, %r134;
	// end inline asm
	mov.b64 	%rd77, {%r115, %r120};
	mov.b64 	%fd106, %rd77;
	setp.gt.s32 	%p39, %r84, 23;
	setp.lt.f64 	%p40, %fd105, %fd106;
	selp.f64 	%fd107, %fd106, %fd105, %p40;
	selp.f64 	%fd108, %fd105, %fd107, %p39;
	mov.b64 	%rd78, %fd108;
	mov.b64 	{%r126, %r131}, %rd78;
	mov.b32 	%r132, 16;
	// begin inline asm
	shfl.sync.down.b32 %r125, %r126, %r132, %r133, %r134;
	// end inline asm
	// begin inline asm
	shfl.sync.down.b32 %r130, %r131, %r132, %r133, %r134;
	// end inline asm
	mov.b64 	%rd79, {%r125, %r130};
	mov.b64 	%fd109, %rd79;
	setp.gt.s32 	%p41, %r84, 15;
	setp.lt.f64 	%p42, %fd108, %fd109;
	selp.f64 	%fd54, %fd109, %fd108, %p42;
	selp.f64 	%fd380, %fd108, %fd54, %p41;
	setp.ne.s32 	%p43, %r84, 0;
	@%p43 bra 	$L__BB3_72;
	shr.u32 	%r135, %r47, 2;
	and.b32  	%r136, %r135, 248;
	mov.u32 	%r137, _ZZN3cub18CUB_300001_SM_10006detail6reduce28DeviceReduceSingleTileKernelINS2_10policy_hubIdjN4cuda3__47maximumIvEEE10Policy1000EPdSB_jS8_ddNS5_3std3__410__identityEEEvT0_T1_T2_T3_T4_T6_E12temp_storage;
	add.s32 	%r138, %r137, %r136;
	st.shared.f64 	[%r138+8], %fd54;
$L__BB3_72:
	bar.sync 	0;
	setp.ne.s32 	%p44, %r47, 0;
	@%p44 bra 	$L__BB3_74;
	ld.shared.f64 	%fd110, [_ZZN3cub18CUB_300001_SM_10006detail6reduce28DeviceReduceSingleTileKernelINS2_10policy_hubIdjN4cuda3__47maximumIvEEE10Policy1000EPdSB_jS8_ddNS5_3std3__410__identityEEEvT0_T1_T2_T3_T4_T6_E12temp_storage+16];
	setp.lt.f64 	%p45, %fd380, %fd110;
	selp.f64 	%fd111, %fd110, %fd380, %p45;
	ld.shared.f64 	%fd112, [_ZZN3cub18CUB_300001_SM_10006detail6reduce28DeviceReduceSingleTileKernelINS2_10policy_hubIdjN4cuda3__47maximumIvEEE10Policy1000EPdSB_jS8_ddNS5_3std3__410__identityEEEvT0_T1_T2_T3_T4_T6_E12temp_storage+24];
	setp.lt.f64 	%p46, %fd111, %fd112;
	selp.f64 	%fd113, %fd112, %fd111, %p46;
	ld.shared.f64 	%fd114, [_ZZN3cub18CUB_300001_SM_10006detail6reduce28DeviceReduceSingleTileKernelINS2_10policy_hubIdjN4cuda3__47maximumIvEEE10Policy1000EPdSB_jS8_ddNS5_3std3__410__identityEEEvT0_T1_T2_T3_T4_T6_E12temp_storage+32];
	setp.lt.f64 	%p47, %fd113, %fd114;
	selp.f64 	%fd115, %fd114, %fd113, %p47;
	ld.shared.f64 	%fd116, [_ZZN3cub18CUB_300001_SM_10006detail6reduce28DeviceReduceSingleTileKernelINS2_10policy_hubIdjN4cuda3__47maximumIvEEE10Policy1000EPdSB_jS8_ddNS5_3std3__410__identityEEEvT0_T1_T2_T3_T4_T6_E12temp_storage+40];
	setp.lt.f64 	%p48, %fd115, %fd116;
	selp.f64 	%fd117, %fd116, %fd115, %p48;
	ld.shared.f64 	%fd118, [_ZZN3cub18CUB_300001_SM_10006detail6reduce28DeviceReduceSingleTileKernelINS2_10policy_hubIdjN4cuda3__47maximumIvEEE10Policy1000EPdSB_jS8_ddNS5_3std3__410__identityEEEvT0_T1_T2_T3_T4_T6_E12temp_storage+48];
	setp.lt.f64 	%p49, %fd117, %fd118;
	selp.f64 	%fd119, %fd118, %fd117, %p49;
	ld.shared.f64 	%fd120, [_ZZN3cub18CUB_300001_SM_10006detail6reduce28DeviceReduceSingleTileKernelINS2_10policy_hubIdjN4cuda3__47maximumIvEEE10Policy1000EPdSB_jS8_ddNS5_3std3__410__identityEEEvT0_T1_T2_T3_T4_T6_E12temp_storage+56];
	setp.lt.f64 	%p50, %fd119, %fd120;
	selp.f64 	%fd121, %fd120, %fd119, %p50;
	ld.shared.f64 	%fd122, [_ZZN3cub18CUB_300001_SM_10006detail6reduce28DeviceReduceSingleTileKernelINS2_10policy_hubIdjN4cuda3__47maximumIvEEE10Policy1000EPdSB_jS8_ddNS5_3std3__410__identityEEEvT0_T1_T2_T3_T4_T6_E12temp_storage+64];
	setp.lt.f64 	%p51, %fd121, %fd122;
	selp.f64 	%fd380, %fd122, %fd121, %p51;
$L__BB3_74:
	mov.u32 	%r454, %tid.x;
	setp.ne.s32 	%p217, %r454, 0;
	@%p217 bra 	$L__BB3_76;
	setp.lt.f64 	%p218, %fd58, %fd380;
	selp.f64 	%fd353, %fd380, %fd58, %p218;
	st.global.f64 	[%rd1], %fd353;
$L__BB3_76:
	ret;

}
	// .globl	_ZN3cub18CUB_300001_SM_10006detail6reduce18DeviceReduceKernelINS2_10policy_hubIdjN4cuda3__47maximumIvEEE10Policy1000EPdjS8_dNS5_3std3__410__identityEEEvT0_PT3_T1_NS0_13GridEvenShareISI_EET2_T4_
.visible .entry _ZN3cub18CUB_300001_SM_10006detail6reduce18DeviceReduceKernelINS2_10policy_hubIdjN4cuda3__47maximumIvEEE10Policy1000EPdjS8_dNS5_3std3__410__identityEEEvT0_PT3_T1_NS0_13GridEvenShareISI_EET2_T4_(
	.param .u64 .ptr .align 1 _ZN3cub18CUB_300001_SM_10006detail6reduce18DeviceReduceKernelINS2_10policy_hubIdjN4cuda3__47maximumIvEEE10Policy1000EPdjS8_dNS5_3std3__410__identityEEEvT0_PT3_T1_NS0_13GridEvenShareISI_EET2_T4__param_0,
	.param .u64 .ptr .align 1 _ZN3cub18CUB_300001_SM_10006detail6reduce18DeviceReduceKernelINS2_10policy_hubIdjN4cuda3__47maximumIvEEE10Policy1000EPdjS8_dNS5_3std3__410__identityEEEvT0_PT3_T1_NS0_13GridEvenShareISI_EET2_T4__param_1,
	.param .u32 _ZN3cub18CUB_300001_SM_10006detail6reduce18DeviceReduceKernelINS2_10policy_hubIdjN4cuda3__47maximumIvEEE10Policy1000EPdjS8_dNS5_3std3__410__identityEEEvT0_PT3_T1_NS0_13GridEvenShareISI_EET2_T4__param_2,
	.param .align 4 .b8 _ZN3cub18CUB_300001_SM_10006detail6reduce18DeviceReduceKernelINS2_10policy_hubIdjN4cuda3__47maximumIvEEE10Policy1000EPdjS8_dNS5_3std3__410__identityEEEvT0_PT3_T1_NS0_13GridEvenShareISI_EET2_T4__param_3[40],
	.param .align 1 .b8 _ZN3cub18CUB_300001_SM_10006detail6reduce18DeviceReduceKernelINS2_10policy_hubIdjN4cuda3__47maximumIvEEE10Policy1000EPdjS8_dNS5_3std3__410__identityEEEvT0_PT3_T1_NS0_13GridEvenShareISI_EET2_T4__param_4[1],
	.param .align 1 .b8 _ZN3cub18CUB_300001_SM_10006detail6reduce18DeviceReduceKernelINS2_10policy_hubIdjN4cuda3__47maximumIvEEE10Policy1000EPdjS8_dNS5_3std3__410__identityEEEvT0_PT3_T1_NS0_13GridEvenShareISI_EET2_T4__param_5[1]
)
.maxntid 256
{
	.reg .pred 	%p<217>;
	.reg .b32 	%r<542>;
	.reg .b64 	%rd<197>;
	.reg .b64 	%fd<375>;
	// demoted variable
	.shared .align 8 .b8 _ZZN3cub18CUB_300001_SM_10006detail6reduce18DeviceReduceKernelINS2_10policy_hubIdjN4cuda3__47maximumIvEEE10Policy1000EPdjS8_dNS5_3std3__410__identityEEEvT0_PT3_T1_NS0_13GridEvenShareISI_EET2_T4_E12temp_storage[80];
	ld.param.u32 	%r1, [_ZN3cub18CUB_300001_SM_10006detail6reduce18DeviceReduceKernelINS2_10policy_hubIdjN4cuda3__47maximumIvEEE10Policy1000EPdjS8_dNS5_3std3__410__identityEEEvT0_PT3_T1_NS0_13GridEvenShareISI_EET2_T4__param_3+20];
	ld.param.u64 	%rd1, [_ZN3cub18CUB_300001_SM_10006detail6reduce18DeviceReduceKernelINS2_10policy_hubIdjN4cuda3__47maximumIvEEE10Policy1000EPdjS8_dNS5_3std3__410__identityEEEvT0_PT3_T1_NS0_13GridEvenShareISI_EET2_T4__param_0];
	ld.param.u32 	%r2, [_ZN3cub18CUB_300001_SM_10006detail6reduce18DeviceReduceKernelINS2_10policy_hubIdjN4cuda3__47maximumIvEEE10Policy1000EPdjS8_dNS5_3std3__410__identityEEEvT0_PT3_T1_NS0_13GridEvenShareISI_EET2_T4__param_3+24];
	mov.u32 	%r3, %ctaid.x;
	shl.b32 	%r4, %r2, 11;
	shl.b32 	%r5, %r3, 11;
	and.b64  	%rd3, %rd1, 31;
	setp.ne.s64 	%p1, %rd3, 0;
	@%p1 bra 	$L__BB4_36;
	sub.s32 	%r6, %r1, %r5;
	setp.gt.u32 	%p109, %r6, 2047;
	@%p109 bra 	$L__BB4_20;
	mov.u32 	%r7, %tid.x;
	setp.ge.u32 	%p158, %r7, %r6;
	mov.f64 	%fd355, 0d0000000000000000;
	mov.u32 	%r512, %r7;
	@%p158 bra 	$L__BB4_4;
	add.s32 	%r378, %r5, %r7;
	mul.wide.u32 	%rd157, %r378, 8;
	add.s64 	%rd156, %rd1, %rd157;
	// begin inline asm
	ld.global.nc.u64 %rd155, [%rd156];
	// end inline asm
	mov.b64 	%fd355, %rd155;
	add.s32 	%r512, %r7, 256;
$L__BB4_4:
	setp.ge.u32 	%p159, %r512, %r6;
	@%p159 bra 	$L__BB4_11;
	not.b32 	%r379, %r512;
	add.s32 	%r10, %r1, %r379;
	and.b32  	%r380, %r10, 768;
	setp.eq.s32 	%p160, %r380, 768;
	@%p160 bra 	$L__BB4_8;
	add.s32 	%r510, %r512, %r5;
	shr.u32 	%r381, %r10, 8;
	add.s32 	%r382, %r381, 1;
	and.b32  	%r383, %r382, 3;
	neg.s32 	%r509, %r383;
$L__BB4_7:
	.pragma "nounroll";
	mul.wide.u32 	%rd160, %r510, 8;
	add.s64 	%rd159, %rd1, %rd160;
	// begin inline asm
	ld.global.nc.u64 %rd158, [%rd159];
	// end inline asm
	mov.b64 	%fd269, %rd158;
	setp.lt.f64 	%p161, %fd355, %fd269;
	selp.f64 	%fd355, %fd269, %fd355, %p161;
	add.s32 	%r512, %r512, 256;
	add.s32 	%r510, %r510, 256;
	add.s32 	%r509, %r509, 1;
	setp.ne.s32 	%p162, %r509, 0;
	@%p162 bra 	$L__BB4_7;
$L__BB4_8:
	sub.s32 	%r384, %r10, %r5;
	setp.lt.u32 	%p163, %r384, 768;
	@%p163 bra 	$L__BB4_11;
	add.s32 	%r514, %r512, 512;
	add.s32 	%r513, %r512, %r5;
$L__BB4_10:
	mul.wide.u32 	%rd169, %r513, 8;
	add.s64 	%rd162, %rd1, %rd169;
	// begin inline asm
	ld.global.nc.u64 %rd161, [%rd162];
	// end inline asm
	mov.b64 	%fd270, %rd161;
	setp.lt.f64 	%p164, %fd355, %fd270;
	selp.f64 	%fd271, %fd270, %fd355, %p164;
	add.s32 	%r385, %r513, 256;
	mul.wide.u32 	%rd170, %r385, 8;
	add.s64 	%rd164, %rd1, %rd170;
	// begin inline asm
	ld.global.nc.u64 %rd163, [%rd164];
	// end inline asm
	mov.b64 	%fd272, %rd163;
	setp.lt.f64 	%p165, %fd271, %fd272;
	selp.f64 	%fd273, %fd272, %fd271, %p165;
	add.s32 	%r386, %r513, 512;
	mul.wide.u32 	%rd171, %r386, 8;
	add.s64 	%rd166, %rd1, %rd171;
	// begin inline asm
	ld.global.nc.u64 %rd165, [%rd166];
	// end inline asm
	mov.b64 	%fd274, %rd165;
	setp.lt.f64 	%p166, %fd273, %fd274;
	selp.f64 	%fd275, %fd274, %fd273, %p166;
	add.s32 	%r387, %r513, 768;
	mul.wide.u32 	%rd172, %r387, 8;
	add.s64 	%rd168, %rd1, %rd172;
	// begin inline asm
	ld.global.nc.u64 %rd167, [%rd168];
	// end inline asm
	mov.b64 	%fd276, %rd167;
	setp.lt.f64 	%p167, %fd275, %fd276;
	selp.f64 	%fd355, %fd276, %fd275, %p167;
	add.s32 	%r24, %r514, 1024;
	add.s32 	%r388, %r514, 512;
	add.s32 	%r513, %r513, 1024;
	setp.lt.s32 	%p168, %r388, %r6;
	mov.u32 	%r514, %r24;
	@%p168 bra 	$L__BB4_10;
$L__BB4_11:
	setp.lt.u32 	%p169, %r6, 256;
	@%p169 bra 	$L__BB4_16;
	// begin inline asm
	mov.u32 %r452, %laneid;
	// end inline asm
	mov.b64 	%rd183, %fd355;
	mov.b64 	{%r454, %r459}, %rd183;
	mov.b32 	%r460, 1;
	mov.b32 	%r501, 31;
	mov.b32 	%r502, -1;
	// begin inline asm
	shfl.sync.down.b32 %r453, %r454, %r460, %r501, %r502;
	// end inline asm
	// begin inline asm
	shfl.sync.down.b32 %r458, %r459, %r460, %r501, %r502;
	// end inline asm
	mov.b64 	%rd184, {%r453, %r458};
	mov.b64 	%fd324, %rd184;
	setp.gt.s32 	%p197, %r452, 30;
	setp.lt.f64 	%p198, %fd355, %fd324;
	selp.f64 	%fd325, %fd324, %fd355, %p198;
	selp.f64 	%fd326, %fd355, %fd325, %p197;
	mov.b64 	%rd185, %fd326;
	mov.b64 	{%r464, %r469}, %rd185;
	mov.b32 	%r470, 2;
	// begin inline asm
	shfl.sync.down.b32 %r463, %r464, %r470, %r501, %r502;
	// end inline asm
	// begin inline asm
	shfl.sync.down.b32 %r468, %r469, %r470, %r501, %r502;
	// end inline asm
	mov.b64 	%rd186, {%r463, %r468};
	mov.b64 	%fd327, %rd186;
	setp.gt.s32 	%p199, %r452, 29;
	setp.lt.f64 	%p200, %fd326, %fd327;
	selp.f64 	%fd328, %fd327, %fd326, %p200;
	selp.f64 	%fd329, %fd326, %fd328, %p199;
	mov.b64 	%rd187, %fd329;
	mov.b64 	{%r474, %r479}, %rd187;
	mov.b32 	%r480, 4;
	// begin inline asm
	shfl.sync.down.b32 %r473, %r474, %r480, %r501, %r502;
	// end inline asm
	// begin inline asm
	shfl.sync.down.b32 %r478, %r479, %r480, %r501, %r502;
	// end inline asm
	mov.b64 	%rd188, {%r473, %r478};
	mov.b64 	%fd330, %rd188;
	setp.gt.s32 	%p201, %r452, 27;
	setp.lt.f64 	%p202, %fd329, %fd330;
	selp.f64 	%fd331, %fd330, %fd329, %p202;
	selp.f64 	%fd332, %fd329, %fd331, %p201;
	mov.b64 	%rd189, %fd332;
	mov.b64 	{%r484, %r489}, %rd189;
	mov.b32 	%r490, 8;
	// begin inline asm
	shfl.sync.down.b32 %r483, %r484, %r490, %r501, %r502;
	// end inline asm
	// begin inline asm
	shfl.sync.down.b32 %r488, %r489, %r490, %r501, %r502;
	// end inline asm
	mov.b64 	%rd190, {%r483, %r488};
	mov.b64 	%fd333, %rd190;
	setp.gt.s32 	%p203, %r452, 23;
	setp.lt.f64 	%p204, %fd332, %fd333;
	selp.f64 	%fd334, %fd333, %fd332, %p204;
	selp.f64 	%fd335, %fd332, %fd334, %p203;
	mov.b64 	%rd191, %fd335;
	mov.b64 	{%r494, %r499}, %rd191;
	mov.b32 	%r500, 16;
	// begin inline asm
	shfl.sync.down.b32 %r493, %r494, %r500, %r501, %r502;
	// end inline asm
	// begin inline asm
	shfl.sync.down.b32 %r498, %r499, %r500, %r501, %r502;
	// end inline asm
	mov.b64 	%rd192, {%r493, %r498};
	mov.b64 	%fd336, %rd192;
	setp.gt.s32 	%p205, %r452, 15;
	setp.lt.f64 	%p206, %fd335, %fd336;
	selp.f64 	%fd10, %fd336, %fd335, %p206;
	selp.f64 	%fd374, %fd335, %fd10, %p205;
	setp.ne.s32 	%p207, %r452, 0;
	@%p207 bra 	$L__BB4_14;
	shr.u32 	%r503, %r7, 2;
	and.b32  	%r504, %r503, 248;
	mov.u32 	%r505, _ZZN3cub18CUB_300001_SM_10006detail6reduce18DeviceReduceKernelINS2_10policy_hubIdjN4cuda3__47maximumIvEEE10Policy1000EPdjS8_dNS5_3std3__410__identityEEEvT0_PT3_T1_NS0_13GridEvenShareISI_EET2_T4_E12temp_storage;
	add.s32 	%r506, %r505, %r504;
	st.shared.f64 	[%r506+8], %fd10;
$L__BB4_14:
	bar.sync 	0;
	setp.ne.s32 	%p208, %r7, 0;
	@%p208 bra 	$L__BB4_71;
	ld.shared.f64 	%fd337, [_ZZN3cub18CUB_300001_SM_10006detail6reduce18DeviceReduceKernelINS2_10policy_hubIdjN4cuda3__47maximumIvEEE10Policy1000EPdjS8_dNS5_3std3__410__identityEEEvT0_PT3_T1_NS0_13GridEvenShareISI_EET2_T4_E12temp_storage+16];
	setp.lt.f64 	%p209, %fd374, %fd337;
	selp.f64 	%fd338, %fd337, %fd374, %p209;
	ld.shared.f64 	%fd339, [_ZZN3cub18CUB_300001_SM_10006detail6reduce18DeviceReduceKernelINS2_10policy_hubIdjN4cuda3__47maximumIvEEE10Policy1000EPdjS8_dNS5_3std3__410__identityEEEvT0_PT3_T1_NS0_13GridEvenShareISI_EET2_T4_E12temp_storage+24];
	setp.lt.f64 	%p210, %fd338, %fd339;
	selp.f64 	%fd340, %fd339, %fd338, %p210;
	ld.shared.f64 	%fd341, [_ZZN3cub18CUB_300001_SM_10006detail6reduce18DeviceReduceKernelINS2_10policy_hubIdjN4cuda3__47maximumIvEEE10Policy1000EPdjS8_dNS5_3std3__410__identityEEEvT0_PT3_T1_NS0_13GridEvenShareISI_EET2_T4_E12temp_storage+32];
	setp.lt.f64 	%p211, %fd340, %fd341;
	selp.f64 	%fd342, %fd341, %fd340, %p211;
	ld.shared.f64 	%fd343, [_ZZN3cub18CUB_300001_SM_10006detail6reduce18DeviceReduceKernelINS2_10policy_hubIdjN4cuda3__47maximumIvEEE10Policy1000EPdjS8_dNS5_3std3__410__identityEEEvT0_PT3_T1_NS0_13GridEvenShareISI_EET2_T4_E12temp_storage+40];
	setp.lt.f64 	%p212, %fd342, %fd343;
	selp.f64 	%fd344, %fd343, %fd342, %p212;
	ld.shared.f64 	%fd345, [_ZZN3cub18CUB_300001_SM_10006detail6reduce18DeviceReduceKernelINS2_10policy_hubIdjN4cuda3__47maximumIvEEE10Policy1000EPdjS8_dNS5_3std3__410__identityEEEvT0_PT3_T1_NS0_13GridEvenShareISI_EET2_T4_E12temp_storage+48];
	setp.lt.f64 	%p213, %fd344, %fd345;
	selp.f64 	%fd346, %fd345, %fd344, %p213;
	ld.shared.f64 	%fd347, [_ZZN3cub18CUB_300001_SM_10006detail6reduce18DeviceReduceKernelINS2_10policy_hubIdjN4cuda3__47maximumIvEEE10Policy1000EPdjS8_dNS5_3std3__410__identityEEEvT0_PT3_T1_NS0_13GridEvenShareISI_EET2_T4_E12temp_storage+56];
	setp.lt.f64 	%p214, %fd346, %fd347;
	selp.f64 	%fd348, %fd347, %fd346, %p214;
	ld.shared.f64 	%fd349, [_ZZN3cub18CUB_300001_SM_10006detail6reduce18DeviceReduceKernelINS2_10policy_hubIdjN4cuda3__47maximumIvEEE10Policy1000EPdjS8_dNS5_3std3__410__identityEEEvT0_PT3_T1_NS0_13GridEvenShareISI_EET2_T4_E12temp_storage+64];
	setp.lt.f64 	%p215, %fd348, %fd349;
	selp.f64 	%fd374, %fd349, %fd348, %p215;
	bra.uni 	$L__BB4_71;
$L__BB4_16:
	// begin inline asm
	mov.u32 %r389, %laneid;
	// end inline asm
	and.b32  	%r440, %r7, 992;
	add.s32 	%r441, %r440, 32;
	setp.gt.u32 	%p170, %r441, %r6;
	not.b32 	%r442, %r440;
	add.s32 	%r443, %r6, %r442;
	selp.b32 	%r438, %r443, 31, %p170;
	mov.b64 	%rd173, %fd355;
	mov.b64 	{%r391, %r396}, %rd173;
	mov.b32 	%r397, 1;
	mov.b32 	%r439, -1;
	// begin inline asm
	shfl.sync.down.b32 %r390, %r391, %r397, %r438, %r439;
	// end inline asm
	// begin inline asm
	shfl.sync.down.b32 %r395, %r396, %r397, %r438, %r439;
	// end inline asm
	mov.b64 	%rd174, {%r390, %r395};
	mov.b64 	%fd277, %rd174;
	setp.lt.s32 	%p171, %r389, %r438;
	setp.lt.f64 	%p172, %fd355, %fd277;
	selp.f64 	%fd278, %fd277, %fd355, %p172;
	selp.f64 	%fd279, %fd278, %fd355, %p171;
	mov.b64 	%rd175, %fd279;
	mov.b64 	{%r401, %r406}, %rd175;
	mov.b32 	%r407, 2;
	// begin inline asm
	shfl.sync.down.b32 %r400, %r401, %r407, %r438, %r439;
	// end inline asm
	// begin inline asm
	shfl.sync.down.b32 %r405, %r406, %r407, %r438, %r439;
	// end inline asm
	mov.b64 	%rd176, {%r400, %r405};
	mov.b64 	%fd280, %rd176;
	add.s32 	%r444, %r389, 2;
	setp.gt.s32 	%p173, %r444, %r438;
	setp.lt.f64 	%p174, %fd279, %fd280;
	selp.f64 	%fd281, %fd280, %fd279, %p174;
	selp.f64 	%fd282, %fd279, %fd281, %p173;
	mov.b64 	%rd177, %fd282;
	mov.b64 	{%r411, %r416}, %rd177;
	mov.b32 	%r417, 4;
	// begin inline asm
	shfl.sync.down.b32 %r410, %r411, %r417, %r438, %r439;
	// end inline asm
	// begin inline asm
	shfl.sync.down.b32 %r415, %r416, %r417, %r438, %r439;
	// end inline asm
	mov.b64 	%rd178, {%r410, %r415};
	mov.b64 	%fd283, %rd178;
	add.s32 	%r445, %r389, 4;
	setp.gt.s32 	%p175, %r445, %r438;
	setp.lt.f64 	%p176, %fd282, %fd283;
	selp.f64 	%fd284, %fd283, %fd282, %p176;
	selp.f64 	%fd285, %fd282, %fd284, %p175;
	mov.b64 	%rd179, %fd285;
	mov.b64 	{%r421, %r426}, %rd179;
	mov.b32 	%r427, 8;
	// begin inline asm
	shfl.sync.down.b32 %r420, %r421, %r427, %r438, %r439;
	// end inline asm
	// begin inline asm
	shfl.sync.down.b32 %r425, %r426, %r427, %r438, %r439;
	// end inline asm
	mov.b64 	%rd180, {%r420, %r425};
	mov.b64 	%fd286, %rd180;
	add.s32 	%r446, %r389, 8;
	setp.gt.s32 	%p177, %r446, %r438;
	setp.lt.f64 	%p178, %fd285, %fd286;
	selp.f64 	%fd287, %fd286, %fd285, %p178;
	selp.f64 	%fd288, %fd285, %fd287, %p177;
	mov.b64 	%rd181, %fd288;
	mov.b64 	{%r431, %r436}, %rd181;
	mov.b32 	%r437, 16;
	// begin inline asm
	shfl.sync.down.b32 %r430, %r431, %r437, %r438, %r439;
	// end inline asm
	// begin inline asm
	shfl.sync.down.b32 %r435, %r436, %r437, %r438, %r439;
	// end inline asm
	mov.b64 	%rd182, {%r430, %r435};
	mov.b64 	%fd289, %rd182;
	add.s32 	%r447, %r389, 16;
	setp.gt.s32 	%p179, %r447, %r438;
	setp.lt.f64 	%p180, %fd288, %fd289;
	selp.f64 	%fd290, %fd289, %fd288, %p180;
	selp.f64 	%fd374, %fd288, %fd290, %p179;
	setp.ne.s32 	%p181, %r389, 0;
	@%p181 bra 	$L__BB4_18;
	shr.u32 	%r448, %r7, 2;
	and.b32  	%r449, %r448, 248;
	mov.u32 	%r450, _ZZN3cub18CUB_300001_SM_10006detail6reduce18DeviceReduceKernelINS2_10policy_hubIdjN4cuda3__47maximumIvEEE10Policy1000EPdjS8_dNS5_3std3__410__identityEEEvT0_PT3_T1_NS0_13GridEvenShareISI_EET2_T4_E12temp_storage;
	add.s32 	%r451, %r450, %r449;
	st.shared.f64 	[%r451+8], %fd374;
$L__BB4_18:
	bar.sync 	0;
	setp.ne.s32 	%p182, %r7, 0;
	@%p182 bra 	$L__BB4_71;
	setp.gt.u32 	%p183, %r6, 32;
	ld.shared.f64 	%fd291, [_ZZN3cub18CUB_300001_SM_10006detail6reduce18DeviceReduceKernelINS2_10policy_hubIdjN4cuda3__47maximumIvEEE10Policy1000EPdjS8_dNS5_3std3__410__identityEEEvT0_PT3_T1_NS0_13GridEvenShareISI_EET2_T4_E12temp_storage+16];
	setp.lt.f64 	%p184, %fd374, %fd291;
	selp.f64 	%fd293, %fd291, %fd374, %p184;
	selp.f64 	%fd294, %fd293, %fd374, %p183;
	setp.gt.u32 	%p185, %r6, 64;
	ld.shared.f64 	%fd296, [_ZZN3cub18CUB_300001_SM_10006detail6reduce18DeviceReduceKernelINS2_10policy_hubIdjN4cuda3__47maximumIvEEE10Policy1000EPdjS8_dNS5_3std3__410__identityEEEvT0_PT3_T1_NS0_13GridEvenShareISI_EET2_T4_E12temp_storage+24];
	setp.lt.f64 	%p186, %fd294, %fd296;
	selp.f64 	%fd298, %fd296, %fd294, %p186;
	selp.f64 	%fd299, %fd298, %fd294, %p185;
	setp.gt.u32 	%p187, %r6, 96;
	ld.shared.f64 	%fd301, [_ZZN3cub18CUB_300001_SM_10006detail6reduce18DeviceReduceKernelINS2_10policy_hubIdjN4cuda3__47maximumIvEEE10Policy1000EPdjS8_dNS5_3std3__410__identityEEEvT0_PT3_T1_NS0_13GridEvenShareISI_EET2_T4_E12temp_storage+32];
	setp.lt.f64 	%p188, %fd299, %fd301;
	selp.f64 	%fd303, %fd301, %fd299, %p188;
	selp.f64 	%fd304, %fd303, %fd299, %p187;
	setp.gt.u32 	%p189, %r6, 128;
	ld.shared.f64 	%fd306, [_ZZN3cub18CUB_300001_SM_10006detail6reduce18DeviceReduceKernelINS2_10policy_hubIdjN4cuda3__47maximumIvEEE10Policy1000EPdjS8_dNS5_3std3__410__identityEEEvT0_PT3_T1_NS0_13GridEvenShareISI_EET2_T4_E12temp_storage+40];
	setp.lt.f64 	%p190, %fd304, %fd306;
	selp.f64 	%fd308, %fd306, %fd304, %p190;
	selp.f64 	%fd309, %fd308, %fd304, %p189;
	setp.gt.u32 	%p191, %r6, 160;
	ld.shared.f64 	%fd311, [_ZZN3cub18CUB_300001_SM_10006detail6reduce18DeviceReduceKernelINS2_10policy_hubIdjN4cuda3__47maximumIvEEE10Policy1000EPdjS8_dNS5_3std3__410__identityEEEvT0_PT3_T1_NS0_13GridEvenShareISI_EET2_T4_E12temp_storage+48];
	setp.lt.f64 	%p192, %fd309, %fd311;
	selp.f64 	%fd313, %fd311, %fd309, %p192;
	selp.f64 	%fd314, %fd313, %fd309, %p191;
	setp.gt.u32 	%p193, %r6, 192;
	ld.shared.f64 	%fd316, [_ZZN3cub18CUB_300001_SM_10006detail6reduce18DeviceReduceKernelINS2_10policy_hubIdjN4cuda3__47maximumIvEEE10Policy1000EPdjS8_dNS5_3std3__410__identityEEEvT0_PT3_T1_NS0_13GridEvenShareISI_EET2_T4_E12temp_storage+56];
	setp.lt.f64 	%p194, %fd314, %fd316;
	selp.f64 	%fd318, %fd316, %fd314, %p194;
	selp.f64 	%fd319, %fd318, %fd314, %p193;
	setp.gt.u32 	%p195, %r6, 224;
	ld.shared.f64 	%fd321, [_ZZN3cub18CUB_300001_SM_10006detail6reduce18DeviceReduceKernelINS2_10policy_hubIdjN4cuda3__47maximumIvEEE10Policy1000EPdjS8_dNS5_3std3__410__identityEEEvT0_PT3_T1_NS0_13GridEvenShareISI_EET2_T4_E12temp_storage+64];
	setp.lt.f64 	%p196, %fd319, %fd321;
	selp.f64 	%fd323, %fd321, %fd319, %p196;
	selp.f64 	%fd374, %fd323, %fd319, %p195;
	bra.uni 	$L__BB4_71;
$L__BB4_20:
	mov.u32 	%r26, %tid.x;
	shl.b32 	%r305, %r26, 2;
	add.s32 	%r306, %r5, %r305;
	mul.wide.u32 	%rd113, %r306, 8;
	add.s64 	%rd103, %rd1, %rd113;
	// begin inline asm
	ld.global.nc.v2.u64 {%rd101, %rd102}, [%rd103];
	// end inline asm
	add.s64 	%rd106, %rd103, 16;
	// begin inline asm
	ld.global.nc.v2.u64 {%rd104, %rd105}, [%rd106];
	// end inline asm
	mov.b64 	%fd203, %rd101;
	mov.b64 	%fd204, %rd102;
	mov.b64 	%fd205, %rd104;
	mov.b64 	%fd206, %rd105;
	add.s64 	%rd109, %rd103, 8192;
	// begin inline asm
	ld.global.nc.v2.u64 {%rd107, %rd108}, [%rd109];
	// end inline asm
	add.s64 	%rd112, %rd103, 8208;
	// begin inline asm
	ld.global.nc.v2.u64 {%rd110, %rd111}, [%rd112];
	// end inline asm
	mov.b64 	%fd207, %rd107;
	mov.b64 	%fd208, %rd108;
	mov.b64 	%fd209, %rd110;
	mov.b64 	%fd210, %rd111;
	setp.lt.f64 	%p110, %fd203, %fd204;
	selp.f64 	%fd211, %fd204, %fd203, %p110;
	setp.lt.f64 	%p111, %fd211, %fd205;
	selp.f64 	%fd212, %fd205, %fd211, %p111;
	setp.lt.f64 	%p112, %fd212, %fd206;
	selp.f64 	%fd213, %fd206, %fd212, %p112;
	setp.lt.f64 	%p113, %fd213, %fd207;
	selp.f64 	%fd214, %fd207, %fd213, %p113;
	setp.lt.f64 	%p114, %fd214, %fd208;
	selp.f64 	%fd215, %fd208, %fd214, %p114;
	setp.lt.f64 	%p115, %fd215, %fd209;
	selp.f64 	%fd216, %fd209, %fd215, %p115;
	setp.lt.f64 	%p116, %fd216, %fd210;
	selp.f64 	%fd361, %fd210, %fd216, %p116;
	setp.lt.u32 	%p117, %r6, %r4;
	@%p117 bra 	$L__BB4_32;
	add.s32 	%r27, %r4, %r5;
	add.s32 	%r516, %r27, 256;
	add.s32 	%r515, %r27, %r26;
	mov.b32 	%r517, 0;
$L__BB4_22:
	add.s32 	%r5, %r5, %r4;
	add.s32 	%r308, %r1, -2048;
	setp.gt.u32 	%p118, %r5, %r308;
	@%p118 bra 	$L__BB4_24;
	cvt.u64.u32 	%rd126, %r5;
	cvt.u64.u32 	%rd127, %r305;
	add.s64 	%rd128, %rd126, %rd127;
	shl.b64 	%rd129, %rd128, 3;
	add.s64 	%rd116, %rd1, %rd129;
	// begin inline asm
	ld.global.nc.v2.u64 {%rd114, %rd115}, [%rd116];
	// end inline asm
	add.s64 	%rd119, %rd116, 16;
	// begin inline asm
	ld.global.nc.v2.u64 {%rd117, %rd118}, [%rd119];
	// end inline asm
	mov.b64 	%fd217, %rd114;
	mov.b64 	%fd218, %rd115;
	mov.b64 	%fd219, %rd117;
	mov.b64 	%fd220, %rd118;
	add.s64 	%rd122, %rd116, 8192;
	// begin inline asm
	ld.global.nc.v2.u64 {%rd120, %rd121}, [%rd122];
	// end inline asm
	add.s64 	%rd125, %rd116, 8208;
	// begin inline asm
	ld.global.nc.v2.u64 {%rd123, %rd124}, [%rd125];
	// end inline asm
	mov.b64 	%fd221, %rd120;
	mov.b64 	%fd222, %rd121;
	mov.b64 	%fd223, %rd123;
	mov.b64 	%fd224, %rd124;
	setp.lt.f64 	%p119, %fd361, %fd217;
	selp.f64 	%fd225, %fd217, %fd361, %p119;
	setp.lt.f64 	%p120, %fd225, %fd218;
	selp.f64 	%fd226, %fd218, %fd225, %p120;
	setp.lt.f64 	%p121, %fd226, %fd219;
	selp.f64 	%fd227, %fd219, %fd226, %p121;
	setp.lt.f64 	%p122, %fd227, %fd220;
	selp.f64 	%fd228, %fd220, %fd227, %p122;
	setp.lt.f64 	%p123, %fd228, %fd221;
	selp.f64 	%fd229, %fd221, %fd228, %p123;
	setp.lt.f64 	%p124, %fd229, %fd222;
	selp.f64 	%fd230, %fd222, %fd229, %p124;
	setp.lt.f64 	%p125, %fd230, %fd223;
	selp.f64 	%fd231, %fd223, %fd230, %p125;
	setp.lt.f64 	%p126, %fd231, %fd224;
	selp.f64 	%fd361, %fd224, %fd231, %p126;
	sub.s32 	%r310, %r1, %r5;
	setp.lt.u32 	%p127, %r310, %r4;
	add.s32 	%r517, %r517, 1;
	add.s32 	%r516, %r516, %r4;
	add.s32 	%r515, %r515, %r4;
	@%p127 bra 	$L__BB4_32;
	bra.uni 	$L__BB4_22;
$L__BB4_24:
	setp.le.u32 	%p128, %r1, %r5;
	@%p128 bra 	$L__BB4_32;
	sub.s32 	%r38, %r1, %r5;
	setp.ge.s32 	%p129, %r26, %r38;
	@%p129 bra 	$L__BB4_32;
	not.b32 	%r311, %r26;
	add.s32 	%r312, %r1, %r311;
	sub.s32 	%r313, %r312, %r27;
	mul.lo.s32 	%r314, %r2, %r517;
	shl.b32 	%r315, %r314, 11;
	sub.s32 	%r39, %r313, %r315;
	shr.u32 	%r316, %r312, 8;
	add.s32 	%r40, %r316, 1;
	and.b32  	%r317, %r312, 768;
	setp.eq.s32 	%p130, %r317, 768;
	mov.u32 	%r522, %r26;
	@%p130 bra 	$L__BB4_29;
	and.b32  	%r318, %r40, 3;
	neg.s32 	%r519, %r318;
	mov.u32 	%r522, %r26;
$L__BB4_28:
	.pragma "nounroll";
	mul.wide.u32 	%rd132, %r515, 8;
	add.s64 	%rd131, %rd1, %rd132;
	// begin inline asm
	ld.global.nc.u64 %rd130, [%rd131];
	// end inline asm
	mov.b64 	%fd233, %rd130;
	setp.lt.f64 	%p131, %fd361, %fd233;
	selp.f64 	%fd361, %fd233, %fd361, %p131;
	add.s32 	%r522, %r522, 256;
	add.s32 	%r515, %r515, 256;
	add.s32 	%r519, %r519, 1;
	setp.ne.s32 	%p132, %r519, 0;
	@%p132 bra 	$L__BB4_28;
$L__BB4_29:
	setp.lt.u32 	%p133, %r39, 768;
	@%p133 bra 	$L__BB4_32;
	add.s32 	%r524, %r522, 512;
	add.s32 	%r523, %r522, %r516;
$L__BB4_31:
	add.s32 	%r319, %r523, -256;
	mul.wide.u32 	%rd141, %r319, 8;
	add.s64 	%rd134, %rd1, %rd141;
	// begin inline asm
	ld.global.nc.u64 %rd133, [%rd134];
	// end inline asm
	mov.b64 	%fd234, %rd133;
	setp.lt.f64 	%p134, %fd361, %fd234;
	selp.f64 	%fd235, %fd234, %fd361, %p134;
	mul.wide.u32 	%rd142, %r523, 8;
	add.s64 	%rd136, %rd1, %rd142;
	// begin inline asm
	ld.global.nc.u64 %rd135, [%rd136];
	// end inline asm
	mov.b64 	%fd236, %rd135;
	setp.lt.f64 	%p135, %fd235, %fd236;
	selp.f64 	%fd237, %fd236, %fd235, %p135;
	add.s32 	%r320, %r523, 256;
	mul.wide.u32 	%rd143, %r320, 8;
	add.s64 	%rd138, %rd1, %rd143;
	// begin inline asm
	ld.global.nc.u64 %rd137, [%rd138];
	// end inline asm
	mov.b64 	%fd238, %rd137;
	setp.lt.f64 	%p136, %fd237, %fd238;
	selp.f64 	%fd239, %fd238, %fd237, %p136;
	add.s32 	%r321, %r523, 512;
	mul.wide.u32 	%rd144, %r321, 8;
	add.s64 	%rd140, %rd1, %rd144;
	// begin inline asm
	ld.global.nc.u64 %rd139, [%rd140];
	// end inline asm
	mov.b64 	%fd240, %rd139;
	setp.lt.f64 	%p137, %fd239, %fd240;
	selp.f64 	%fd361, %fd240, %fd239, %p137;
	add.s32 	%r53, %r524, 1024;
	add.s32 	%r322, %r524, 512;
	add.s32 	%r523, %r523, 1024;
	setp.lt.s32 	%p138, %r322, %r38;
	mov.u32 	%r524, %r53;
	@%p138 bra 	$L__BB4_31;
$L__BB4_32:
	// begin inline asm
	mov.u32 %r323, %laneid;
	// end inline asm
	mov.b64 	%rd145, %fd361;
	mov.b64 	{%r325, %r330}, %rd145;
	mov.b32 	%r331, 1;
	mov.b32 	%r372, 31;
	mov.b32 	%r373, -1;
	// begin inline asm
	shfl.sync.down.b32 %r324, %r325, %r331, %r372, %r373;
	// end inline asm
	// begin inline asm
	shfl.sync.down.b32 %r329, %r330, %r331, %r372, %r373;
	// end inline asm
	mov.b64 	%rd146, {%r324, %r329};
	mov.b64 	%fd241, %rd146;
	setp.gt.s32 	%p139, %r323, 30;
	setp.lt.f64 	%p140, %fd361, %fd241;
	selp.f64 	%fd242, %fd241, %fd361, %p140;
	selp.f64 	%fd243, %fd361, %fd242, %p139;
	mov.b64 	%rd147, %fd243;
	mov.b64 	{%r335, %r340}, %rd147;
	mov.b32 	%r341, 2;
	// begin inline asm
	shfl.sync.down.b32 %r334, %r335, %r341, %r372, %r373;
	// end inline asm
	// begin inline asm
	shfl.sync.down.b32 %r339, %r340, %r341, %r372, %r373;
	// end inline asm
	mov.b64 	%rd148, {%r334, %r339};
	mov.b64 	%fd244, %rd148;
	setp.gt.s32 	%p141, %r323, 29;
	setp.lt.f64 	%p142, %fd243, %fd244;
	selp.f64 	%fd245, %fd244, %fd243, %p142;
	selp.f64 	%fd246, %fd243, %fd245, %p141;
	mov.b64 	%rd149, %fd246;
	mov.b64 	{%r345, %r350}, %rd149;
	mov.b32 	%r351, 4;
	// begin inline asm
	shfl.sync.down.b32 %r344, %r345, %r351, %r372, %r373;
	// end inline asm
	// begin inline asm
	shfl.sync.down.b32 %r349, %r350, %r351, %r372, %r373;
	// end inline asm
	mov.b64 	%rd150, {%r344, %r349};
	mov.b64 	%fd247, %rd150;
	setp.gt.s32 	%p143, %r323, 27;
	setp.lt.f64 	%p144, %fd246, %fd247;
	selp.f64 	%fd248, %fd247, %fd246, %p144;
	selp.f64 	%fd249, %fd246, %fd248, %p143;
	mov.b64 	%rd151, %fd249;
	mov.b64 	{%r355, %r360}, %rd151;
	mov.b32 	%r361, 8;
	// begin inline asm
	shfl.sync.down.b32 %r354, %r355, %r361, %r372, %r373;
	// end inline asm
	// begin inline asm
	shfl.sync.down.b32 %r359, %r360, %r361, %r372, %r373;
	// end inline asm
	mov.b64 	%rd152, {%r354, %r359};
	mov.b64 	%fd250, %rd152;
	setp.gt.s32 	%p145, %r323, 23;
	setp.lt.f64 	%p146, %fd249, %fd250;
	selp.f64 	%fd251, %fd250, %fd249, %p146;
	selp.f64 	%fd252, %fd249, %fd251, %p145;
	mov.b64 	%rd153, %fd252;
	mov.b64 	{%r365, %r370}, %rd153;
	mov.b32 	%r371, 16;
	// begin inline asm
	shfl.sync.down.b32 %r364, %r365, %r371, %r372, %r373;
	// end inline asm
	// begin inline asm
	shfl.sync.down.b32 %r369, %r370, %r371, %r372, %r373;
	// end inline asm
	mov.b64 	%rd154, {%r364, %r369};
	mov.b64 	%fd253, %rd154;
	setp.gt.s32 	%p147, %r323, 15;
	setp.lt.f64 	%p148, %fd252, %fd253;
	selp.f64 	%fd25, %fd253, %fd252, %p148;
	selp.f64 	%fd374, %fd252, %fd25, %p147;
	setp.ne.s32 	%p149, %r323, 0;
	@%p149 bra 	$L__BB4_34;
	shr.u32 	%r374, %r26, 2;
	and.b32  	%r375, %r374, 248;
	mov.u32 	%r376, _ZZN3cub18CUB_300001_SM_10006detail6reduce18DeviceReduceKernelINS2_10policy_hubIdjN4cuda3__47maximumIvEEE10Policy1000EPdjS8_dNS5_3std3__410__identityEEEvT0_PT3_T1_NS0_13GridEvenShareISI_EET2_T4_E12temp_storage;
	add.s32 	%r377, %r376, %r375;
	st.shared.f64 	[%r377+8], %fd25;
$L__BB4_34:
	bar.sync 	0;
	setp.ne.s32 	%p150, %r26, 0;
	@%p150 bra 	$L__BB4_71;
	ld.shared.f64 	%fd254, [_ZZN3cub18CUB_300001_SM_10006detail6reduce18DeviceReduceKernelINS2_10policy_hubIdjN4cuda3__47maximumIvEEE10Policy1000EPdjS8_dNS5_3std3__410__identityEEEvT0_PT3_T1_NS0_13GridEvenShareISI_EET2_T4_E12temp_storage+16];
	setp.lt.f64 	%p151, %fd374, %fd254;
	selp.f64 	%fd255, %fd254, %fd374, %p151;
	ld.shared.f64 	%fd256, [_ZZN3cub18CUB_300001_SM_10006detail6reduce18DeviceReduceKernelINS2_10policy_hubIdjN4cuda3__47maximumIvEEE10Policy1000EPdjS8_dNS5_3std3__410__identityEEEvT0_PT3_T1_NS0_13GridEvenShareISI_EET2_T4_E12temp_storage+24];
	setp.lt.f64 	%p152, %fd255, %fd256;
	selp.f64 	%fd257, %fd256, %fd255, %p152;
	ld.shared.f64 	%fd258, [_ZZN3cub18CUB_300001_SM_10006detail6reduce18DeviceReduceKernelINS2_10policy_hubIdjN4cuda3__47maximumIvEEE10Policy1000EPdjS8_dNS5_3std3__410__identityEEEvT0_PT3_T1_NS0_13GridEvenShareISI_EET2_T4_E12temp_storage+32];
	setp.lt.f64 	%p153, %fd257, %fd258;
	selp.f64 	%fd259, %fd258, %fd257, %p153;
	ld.shared.f64 	%fd260, [_ZZN3cub18CUB_300001_SM_10006detail6reduce18DeviceReduceKernelINS2_10policy_hubIdjN4cuda3__47maximumIvEEE10Policy1000EPdjS8_dNS5_3std3__410__identityEEEvT0_PT3_T1_NS0_13GridEvenShareISI_EET2_T4_E12temp_storage+40];
	setp.lt.f64 	%p154, %fd259, %fd260;
	selp.f64 	%fd261, %fd260, %fd259, %p154;
	ld.shared.f64 	%fd262, [_ZZN3cub18CUB_300001_SM_10006detail6reduce18DeviceReduceKernelINS2_10policy_hubIdjN4cuda3__47maximumIvEEE10Policy1000EPdjS8_dNS5_3std3__410__identityEEEvT0_PT3_T1_NS0_13GridEvenShareISI_EET2_T4_E12temp_storage+48];
	setp.lt.f64 	%p155, %fd261, %fd262;
	selp.f64 	%fd263, %fd262, %fd261, %p155;
	ld.shared.f64 	%fd264, [_ZZN3cub18CUB_300001_SM_10006detail6reduce18DeviceReduceKernelINS2_10policy_hubIdjN4cuda3__47maximumIvEEE10Policy1000EPdjS8_dNS5_3std3__410__identityEEEvT0_PT3_T1_NS0_13GridEvenShareISI_EET2_T4_E12temp_storage+56];
	setp.lt.f64 	%p156, %fd263, %fd264;
	selp.f64 	%fd265, %fd264, %fd263, %p156;
	ld.shared.f64 	%fd266, [_ZZN3cub18CUB_300001_SM_10006detail6reduce18DeviceReduceKernelINS2_10policy_hubIdjN4cuda3__47maximumIvEEE10Policy1000EPdjS8_dNS5_3std3__410__identityEEEvT0_PT3_T1_NS0_13GridEvenShareISI_EET2_T4_E12temp_storage+64];
	setp.lt.f64 	%p157, %fd265, %fd266;
	selp.f64 	%fd374, %fd266, %fd265, %p157;
	bra.uni 	$L__BB4_71;
$L__BB4_36:
	sub.s32 	%r55, %r1, %r5;
	setp.gt.u32 	%p2, %r55, 2047;
	@%p2 bra 	$L__BB4_55;
	mov.u32 	%r56, %tid.x;
	setp.ge.u32 	%p51, %r56, %r55;
	mov.f64 	%fd367, 0d0000000000000000;
	mov.u32 	%r529, %r56;
	@%p51 bra 	$L__BB4_39;
	add.s32 	%r176, %r5, %r56;
	mul.wide.u32 	%rd65, %r176, 8;
	add.s64 	%rd64, %rd1, %rd65;
	// begin inline asm
	ld.global.nc.u64 %rd63, [%rd64];
	// end inline asm
	mov.b64 	%fd367, %rd63;
	add.s32 	%r529, %r56, 256;
$L__BB4_39:
	setp.ge.u32 	%p52, %r529, %r55;
	@%p52 bra 	$L__BB4_46;
	not.b32 	%r177, %r529;
	add.s32 	%r59, %r1, %r177;
	and.b32  	%r178, %r59, 768;
	setp.eq.s32 	%p53, %r178, 768;
	@%p53 bra 	$L__BB4_43;
	add.s32 	%r527, %r529, %r5;
	shr.u32 	%r179, %r59, 8;
	add.s32 	%r180, %r179, 1;
	and.b32  	%r181, %r180, 3;
	neg.s32 	%r526, %r181;
$L__BB4_42:
	.pragma "nounroll";
	mul.wide.u32 	%rd68, %r527, 8;
	add.s64 	%rd67, %rd1, %rd68;
	// begin inline asm
	ld.global.nc.u64 %rd66, [%rd67];
	// end inline asm
	mov.b64 	%fd122, %rd66;
	setp.lt.f64 	%p54, %fd367, %fd122;
	selp.f64 	%fd367, %fd122, %fd367, %p54;
	add.s32 	%r529, %r529, 256;
	add.s32 	%r527, %r527, 256;
	add.s32 	%r526, %r526, 1;
	setp.ne.s32 	%p55, %r526, 0;
	@%p55 bra 	$L__BB4_42;
$L__BB4_43:
	sub.s32 	%r182, %r59, %r5;
	setp.lt.u32 	%p56, %r182, 768;
	@%p56 bra 	$L__BB4_46;
	add.s32 	%r531, %r529, 512;
	add.s32 	%r530, %r529, %r5;
$L__BB4_45:
	mul.wide.u32 	%rd77, %r530, 8;
	add.s64 	%rd70, %rd1, %rd77;
	// begin inline asm
	ld.global.nc.u64 %rd69, [%rd70];
	// end inline asm
	mov.b64 	%fd123, %rd69;
	setp.lt.f64 	%p57, %fd367, %fd123;
	selp.f64 	%fd124, %fd123, %fd367, %p57;
	add.s32 	%r183, %r530, 256;
	mul.wide.u32 	%rd78, %r183, 8;
	add.s64 	%rd72, %rd1, %rd78;
	// begin inline asm
	ld.global.nc.u64 %rd71, [%rd72];
	// end inline asm
	mov.b64 	%fd125, %rd71;
	setp.lt.f64 	%p58, %fd124, %fd125;
	selp.f64 	%fd126, %fd125, %fd124, %p58;
	add.s32 	%r184, %r530, 512;
	mul.wide.u32 	%rd79, %r184, 8;
	add.s64 	%rd74, %rd1, %rd79;
	// begin inline asm
	ld.global.nc.u64 %rd73, [%rd74];
	// end inline asm
	mov.b64 	%fd127, %rd73;
	setp.lt.f64 	%p59, %fd126, %fd127;
	selp.f64 	%fd128, %fd127, %fd126, %p59;
	add.s32 	%r185, %r530, 768;
	mul.wide.u32 	%rd80, %r185, 8;
	add.s64 	%rd76, %rd1, %rd80;
	// begin inline asm
	ld.global.nc.u64 %rd75, [%rd76];
	// end inline asm
	mov.b64 	%fd129, %rd75;
	setp.lt.f64 	%p60, %fd128, %fd129;
	selp.f64 	%fd367, %fd129, %fd128, %p60;
	add.s32 	%r73, %r531, 1024;
	add.s32 	%r186, %r531, 512;
	add.s32 	%r530, %r530, 1024;
	setp.lt.s32 	%p61, %r186, %r55;
	mov.u32 	%r531, %r73;
	@%p61 bra 	$L__BB4_45;
$L__BB4_46:
	setp.lt.u32 	%p62, %r55, 256;
	@%p62 bra 	$L__BB4_51;
	// begin inline asm
	mov.u32 %r250, %laneid;
	// end inline asm
	mov.b64 	%rd91, %fd367;
	mov.b64 	{%r252, %r257}, %rd91;
	mov.b32 	%r258, 1;
	mov.b32 	%r299, 31;
	mov.b32 	%r300, -1;
	// begin inline asm
	shfl.sync.down.b32 %r251, %r252, %r258, %r299, %r300;
	// end inline asm
	// begin inline asm
	shfl.sync.down.b32 %r256, %r257, %r258, %r299, %r300;
	// end inline asm
	mov.b64 	%rd92, {%r251, %r256};
	mov.b64 	%fd177, %rd92;
	setp.gt.s32 	%p90, %r250, 30;
	setp.lt.f64 	%p91, %fd367, %fd177;
	selp.f64 	%fd178, %fd177, %fd367, %p91;
	selp.f64 	%fd179, %fd367, %fd178, %p90;
	mov.b64 	%rd93, %fd179;
	mov.b64 	{%r262, %r267}, %rd93;
	mov.b32 	%r268, 2;
	// begin inline asm
	shfl.sync.down.b32 %r261, %r262, %r268, %r299, %r300;
	// end inline asm
	// begin inline asm
	shfl.sync.down.b32 %r266, %r267, %r268, %r299, %r300;
	// end inline asm
	mov.b64 	%rd94, {%r261, %r266};
	mov.b64 	%fd180, %rd94;
	setp.gt.s32 	%p92, %r250, 29;
	setp.lt.f64 	%p93, %fd179, %fd180;
	selp.f64 	%fd181, %fd180, %fd179, %p93;
	selp.f64 	%fd182, %fd179, %fd181, %p92;
	mov.b64 	%rd95, %fd182;
	mov.b64 	{%r272, %r277}, %rd95;
	mov.b32 	%r278, 4;
	// begin inline asm
	shfl.sync.down.b32 %r271, %r272, %r278, %r299, %r300;
	// end inline asm
	// begin inline asm
	shfl.sync.down.b32 %r276, %r277, %r278, %r299, %r300;
	// end inline asm
	mov.b64 	%rd96, {%r271, %r276};
	mov.b64 	%fd183, %rd96;
	setp.gt.s32 	%p94, %r250, 27;
	setp.lt.f64 	%p95, %fd182, %fd183;
	selp.f64 	%fd184, %fd183, %fd182, %p95;
	selp.f64 	%fd185, %fd182, %fd184, %p94;
	mov.b64 	%rd97, %fd185;
	mov.b64 	{%r282, %r287}, %rd97;
	mov.b32 	%r288, 8;
	// begin inline asm
	shfl.sync.down.b32 %r281, %r282, %r288, %r299, %r300;
	// end inline asm
	// begin inline asm
	shfl.sync.down.b32 %r286, %r287, %r288, %r299, %r300;
	// end inline asm
	mov.b64 	%rd98, {%r281, %r286};
	mov.b64 	%fd186, %rd98;
	setp.gt.s32 	%p96, %r250, 23;
	setp.lt.f64 	%p97, %fd185, %fd186;
	selp.f64 	%fd187, %fd186, %fd185, %p97;
	selp.f64 	%fd188, %fd185, %fd187, %p96;
	mov.b64 	%rd99, %fd188;
	mov.b64 	{%r292, %r297}, %rd99;
	mov.b32 	%r298, 16;
	// begin inline asm
	shfl.sync.down.b32 %r291, %r292, %r298, %r299, %r300;
	// end inline asm
	// begin inline asm
	shfl.sync.down.b32 %r296, %r297, %r298, %r299, %r300;
	// end inline asm
	mov.b64 	%rd100, {%r291, %r296};
	mov.b64 	%fd189, %rd100;
	setp.gt.s32 	%p98, %r250, 15;
	setp.lt.f64 	%p99, %fd188, %fd189;
	selp.f64 	%fd37, %fd189, %fd188, %p99;
	selp.f64 	%fd374, %fd188, %fd37, %p98;
	setp.ne.s32 	%p100, %r250, 0;
	@%p100 bra 	$L__BB4_49;
	shr.u32 	%r301, %r56, 2;
	and.b32  	%r302, %r301, 248;
	mov.u32 	%r303, _ZZN3cub18CUB_300001_SM_10006detail6reduce18DeviceReduceKernelINS2_10policy_hubIdjN4cuda3__47maximumIvEEE10Policy1000EPdjS8_dNS5_3std3__410__identityEEEvT0_PT3_T1_NS0_13GridEvenShareISI_EET2_T4_E12temp_storage;
	add.s32 	%r304, %r303, %r302;
	st.shared.f64 	[%r304+8], %fd37;
$L__BB4_49:
	bar.sync 	0;
	setp.ne.s32 	%p101, %r56, 0;
	@%p101 bra 	$L__BB4_71;
	ld.shared.f64 	%fd190, [_ZZN3cub18CUB_300001_SM_10006detail6reduce18DeviceReduceKernelINS2_10policy_hubIdjN4cuda3__47maximumIvEEE10Policy1000EPdjS8_dNS5_3std3__410__identityEEEvT0_PT3_T1_NS0_13GridEvenShareISI_EET2_T4_E12temp_storage+16];
	setp.lt.f64 	%p102, %fd374, %fd190;
	selp.f64 	%fd191, %fd190, %fd374, %p102;
	ld.shared.f64 	%fd192, [_ZZN3cub18CUB_300001_SM_10006detail6reduce18DeviceReduceKernelINS2_10policy_hubIdjN4cuda3__47maximumIvEEE10Policy1000EPdjS8_dNS5_3std3__410__identityEEEvT0_PT3_T1_NS0_13GridEvenShareISI_EET2_T4_E12temp_storage+24];
	setp.lt.f64 	%p103, %fd191, %fd192;
	selp.f64 	%fd193, %fd192, %fd191, %p103;
	ld.shared.f64 	%fd194, [_ZZN3cub18CUB_300001_SM_10006detail6reduce18DeviceReduceKernelINS2_10policy_hubIdjN4cuda3__47maximumIvEEE10Policy1000EPdjS8_dNS5_3std3__410__identityEEEvT0_PT3_T1_NS0_13GridEvenShareISI_EET2_T4_E12temp_storage+32];
	setp.lt.f64 	%p104, %fd193, %fd194;
	selp.f64 	%fd195, %fd194, %fd193, %p104;
	ld.shared.f64 	%fd196, [_ZZN3cub18CUB_300001_SM_10006detail6reduce18DeviceReduceKernelINS2_10policy_hubIdjN4cuda3__47maximumIvEEE10Policy1000EPdjS8_dNS5_3std3__410__identityEEEvT0_PT3_T1_NS0_13GridEvenShareISI_EET2_T4_E12temp_storage+40];
	setp.lt.f64 	%p105, %fd195, %fd196;
	selp.f64 	%fd197, %fd196, %fd195, %p105;
	ld.shared.f64 	%fd198, [_ZZN3cub18CUB_300001_SM_10006detail6reduce18DeviceReduceKernelINS2_10policy_hubIdjN4cuda3__47maximumIvEEE10Policy1000EPdjS8_dNS5_3std3__410__identityEEEvT0_PT3_T1_NS0_13GridEvenShareISI_EET2_T4_E12temp_storage+48];
	setp.lt.f64 	%p106, %fd197, %fd198;
	selp.f64 	%fd199, %fd198, %fd197, %p106;
	ld.shared.f64 	%fd200, [_ZZN3cub18CUB_300001_SM_10006detail6reduce18DeviceReduceKernelINS2_10policy_hubIdjN4cuda3__47maximumIvEEE10Policy1000EPdjS8_dNS5_3std3__410__identityEEEvT0_PT3_T1_NS0_13GridEvenShareISI_EET2_T4_E12temp_storage+56];
	setp.lt.f64 	%p107, %fd199, %fd200;
	selp.f64 	%fd201, %fd200, %fd199, %p107;
	ld.shared.f64 	%fd202, [_ZZN3cub18CUB_300001_SM_10006detail6reduce18DeviceReduceKernelINS2_10policy_hubIdjN4cuda3__47maximumIvEEE10Policy1000EPdjS8_dNS5_3std3__410__identityEEEvT0_PT3_T1_NS0_13GridEvenShareISI_EET2_T4_E12temp_storage+64];
	setp.lt.f64 	%p108, %fd201, %fd202;
	selp.f64 	%fd374, %fd202, %fd201, %p108;
	bra.uni 	$L__BB4_71;
$L__BB4_51:
	// begin inline asm
	mov.u32 %r187, %laneid;
	// end inline asm
	and.b32  	%r238, %r56, 992;
	add.s32 	%r239, %r238, 32;
	setp.gt.u32 	%p63, %r239, %r55;
	not.b32 	%r240, %r238;
	add.s32 	%r241, %r55, %r240;
	selp.b32 	%r236, %r241, 31, %p63;
	mov.b64 	%rd81, %fd367;
	mov.b64 	{%r189, %r194}, %rd81;
	mov.b32 	%r195, 1;
	mov.b32 	%r237, -1;
	// begin inline asm
	shfl.sync.down.b32 %r188, %r189, %r195, %r236, %r237;
	// end inline asm
	// begin inline asm
	shfl.sync.down.b32 %r193, %r194, %r195, %r236, %r237;
	// end inline asm
	mov.b64 	%rd82, {%r188, %r193};
	mov.b64 	%fd130, %rd82;
	setp.lt.s32 	%p64, %r187, %r236;
	setp.lt.f64 	%p65, %fd367, %fd130;
	selp.f64 	%fd131, %fd130, %fd367, %p65;
	selp.f64 	%fd132, %fd131, %fd367, %p64;
	mov.b64 	%rd83, %fd132;
	mov.b64 	{%r199, %r204}, %rd83;
	mov.b32 	%r205, 2;
	// begin inline asm
	shfl.sync.down.b32 %r198, %r199, %r205, %r236, %r237;
	// end inline asm
	// begin inline asm
	shfl.sync.down.b32 %r203, %r204, %r205, %r236, %r237;
	// end inline asm
	mov.b64 	%rd84, {%r198, %r203};
	mov.b64 	%fd133, %rd84;
	add.s32 	%r242, %r187, 2;
	setp.gt.s32 	%p66, %r242, %r236;
	setp.lt.f64 	%p67, %fd132, %fd133;
	selp.f64 	%fd134, %fd133, %fd132, %p67;
	selp.f64 	%fd135, %fd132, %fd134, %p66;
	mov.b64 	%rd85, %fd135;
	mov.b64 	{%r209, %r214}, %rd85;
	mov.b32 	%r215, 4;
	// begin inline asm
	shfl.sync.down.b32 %r208, %r209, %r215, %r236, %r237;
	// end inline asm
	// begin inline asm
	shfl.sync.down.b32 %r213, %r214, %r215, %r236, %r237;
	// end inline asm
	mov.b64 	%rd86, {%r208, %r213};
	mov.b64 	%fd136, %rd86;
	add.s32 	%r243, %r187, 4;
	setp.gt.s32 	%p68, %r243, %r236;
	setp.lt.f64 	%p69, %fd135, %fd136;
	selp.f64 	%fd137, %fd136, %fd135, %p69;
	selp.f64 	%fd138, %fd135, %fd137, %p68;
	mov.b64 	%rd87, %fd138;
	mov.b64 	{%r219, %r224}, %rd87;
	mov.b32 	%r225, 8;
	// begin inline asm
	shfl.sync.down.b32 %r218, %r219, %r225, %r236, %r237;
	// end inline asm
	// begin inline asm
	shfl.sync.down.b32 %r223, %r224, %r225, %r236, %r237;
	// end inline asm
	mov.b64 	%rd88, {%r218, %r223};
	mov.b64 	%fd139, %rd88;
	add.s32 	%r244, %r187, 8;
	setp.gt.s32 	%p70, %r244, %r236;
	setp.lt.f64 	%p71, %fd138, %fd139;
	selp.f64 	%fd140, %fd139, %fd138, %p71;
	selp.f64 	%fd141, %fd138, %fd140, %p70;
	mov.b64 	%rd89, %fd141;
	mov.b64 	{%r229, %r234}, %rd89;
	mov.b32 	%r235, 16;
	// begin inline asm
	shfl.sync.down.b32 %r228, %r229, %r235, %r236, %r237;
	// end inline asm
	// begin inline asm
	shfl.sync.down.b32 %r233, %r234, %r235, %r236, %r237;
	// end inline asm
	mov.b64 	%rd90, {%r228, %r233};
	mov.b64 	%fd142, %rd90;
	add.s32 	%r245, %r187, 16;
	setp.gt.s32 	%p72, %r245, %r236;
	setp.lt.f64 	%p73, %fd141, %fd142;
	selp.f64 	%fd143, %fd142, %fd141, %p73;
	selp.f64 	%fd374, %fd141, %fd143, %p72;
	setp.ne.s32 	%p74, %r187, 0;
	@%p74 bra 	$L__BB4_53;
	shr.u32 	%r246, %r56, 2;
	and.b32  	%r247, %r246, 248;
	mov.u32 	%r248, _ZZN3cub18CUB_300001_SM_10006detail6reduce18DeviceReduceKernelINS2_10policy_hubIdjN4cuda3__47maximumIvEEE10Policy1000EPdjS8_dNS5_3std3__410__identityEEEvT0_PT3_T1_NS0_13GridEvenShareISI_EET2_T4_E12temp_storage;
	add.s32 	%r249, %r248, %r247;
	st.shared.f64 	[%r249+8], %fd374;
$L__BB4_53:
	bar.sync 	0;
	setp.ne.s32 	%p75, %r56, 0;
	@%p75 bra 	$L__BB4_71;
	setp.gt.u32 	%p76, %r55, 32;
	ld.shared.f64 	%fd144, [_ZZN3cub18CUB_300001_SM_10006detail6reduce18DeviceReduceKernelINS2_10policy_hubIdjN4cuda3__47maximumIvEEE10Policy1000EPdjS8_dNS5_3std3__410__identityEEEvT0_PT3_T1_NS0_13GridEvenShareISI_EET2_T4_E12temp_storage+16];
	setp.lt.f64 	%p77, %fd374, %fd144;
	selp.f64 	%fd146, %fd144, %fd374, %p77;
	selp.f64 	%fd147, %fd146, %fd374, %p76;
	setp.gt.u32 	%p78, %r55, 64;
	ld.shared.f64 	%fd149, [_ZZN3cub18CUB_300001_SM_10006detail6reduce18DeviceReduceKernelINS2_10policy_hubIdjN4cuda3__47maximumIvEEE10Policy1000EPdjS8_dNS5_3std3__410__identityEEEvT0_PT3_T1_NS0_13GridEvenShareISI_EET2_T4_E12temp_storage+24];
	setp.lt.f64 	%p79, %fd147, %fd149;
	selp.f64 	%fd151, %fd149, %fd147, %p79;
	selp.f64 	%fd152, %fd151, %fd147, %p78;
	setp.gt.u32 	%p80, %r55, 96;
	ld.shared.f64 	%fd154, [_ZZN3cub18CUB_300001_SM_10006detail6reduce18DeviceReduceKernelINS2_10policy_hubIdjN4cuda3__47maximumIvEEE10Policy1000EPdjS8_dNS5_3std3__410__identityEEEvT0_PT3_T1_NS0_13GridEvenShareISI_EET2_T4_E12temp_storage+32];
	setp.lt.f64 	%p81, %fd152, %fd154;
	selp.f64 	%fd156, %fd154, %fd152, %p81;
	selp.f64 	%fd157, %fd156, %fd152, %p80;
	setp.gt.u32 	%p82, %r55, 128;
	ld.shared.f64 	%fd159, [_ZZN3cub18CUB_300001_SM_10006detail6reduce18DeviceReduceKernelINS2_10policy_hubIdjN4cuda3__47maximumIvEEE10Policy1000EPdjS8_dNS5_3std3__410__identityEEEvT0_PT3_T1_NS0_13GridEvenShareISI_EET2_T4_E12temp_storage+40];
	setp.lt.f64 	%p83, %fd157, %fd159;
	selp.f64 	%fd161, %fd159, %fd157, %p83;
	selp.f64 	%fd162, %fd161, %fd157, %p82;
	setp.gt.u32 	%p84, %r55, 160;
	ld.shared.f64 	%fd164, [_ZZN3cub18CUB_300001_SM_10006detail6reduce18DeviceReduceKernelINS2_10policy_hubIdjN4cuda3__47maximumIvEEE10Policy1000EPdjS8_dNS5_3std3__410__identityEEEvT0_PT3_T1_NS0_13GridEvenShareISI_EET2_T4_E12temp_storage+48];
	setp.lt.f64 	%p85, %fd162, %fd164;
	selp.f64 	%fd166, %fd164, %fd162, %p85;
	selp.f64 	%fd167, %fd166, %fd162, %p84;
	setp.gt.u32 	%p86, %r55, 192;
	ld.shared.f64 	%fd169, [_ZZN3cub18CUB_300001_SM_10006detail6reduce18DeviceReduceKernelINS2_10policy_hubIdjN4cuda3__47maximumIvEEE10Policy1000EPdjS8_dNS5_3std3__410__identityEEEvT0_PT3_T1_NS0_13GridEvenShareISI_EET2_T4_E12temp_storage+56];
	setp.lt.f64 	%p87, %fd167, %fd169;
	selp.f64 	%fd171, %fd169, %fd167, %p87;
	selp.f64 	%fd172, %fd171, %fd167, %p86;
	setp.gt.u32 	%p88, %r55, 224;
	ld.shared.f64 	%fd174, [_ZZN3cub18CUB_300001_SM_10006detail6reduce18DeviceReduceKernelINS2_10policy_hubIdjN4cuda3__47maximumIvEEE10Policy1000EPdjS8_dNS5_3std3__410__identityEEEvT0_PT3_T1_NS0_13GridEvenShareISI_EET2_T4_E12temp_storage+64];
	setp.lt.f64 	%p89, %fd172, %fd174;
	selp.f64 	%fd176, %fd174, %fd172, %p89;
	selp.f64 	%fd374, %fd176, %fd172, %p88;
	bra.uni 	$L__BB4_71;
$L__BB4_55:
	mov.u32 	%r75, %tid.x;
	add.s32 	%r104, %r75, %r5;
	mul.wide.u32 	%rd20, %r104, 8;
	add.s64 	%rd5, %rd1, %rd20;
	// begin inline asm
	ld.global.nc.u64 %rd4, [%rd5];
	// end inline asm
	mov.b64 	%fd56, %rd4;
	add.s64 	%rd7, %rd5, 2048;
	// begin inline asm
	ld.global.nc.u64 %rd6, [%rd7];
	// end inline asm
	mov.b64 	%fd57, %rd6;
	add.s64 	%rd9, %rd5, 4096;
	// begin inline asm
	ld.global.nc.u64 %rd8, [%rd9];
	// end inline asm
	mov.b64 	%fd58, %rd8;
	add.s64 	%rd11, %rd5, 6144;
	// begin inline asm
	ld.global.nc.u64 %rd10, [%rd11];
	// end inline asm
	mov.b64 	%fd59, %rd10;
	add.s64 	%rd13, %rd5, 8192;
	// begin inline asm
	ld.global.nc.u64 %rd12, [%rd13];
	// end inline asm
	mov.b64 	%fd60, %rd12;
	add.s64 	%rd15, %rd5, 10240;
	// begin inline asm
	ld.global.nc.u64 %rd14, [%rd15];
	// end inline asm
	mov.b64 	%fd61, %rd14;
	add.s64 	%rd17, %rd5, 12288;
	// begin inline asm
	ld.global.nc.u64 %rd16, [%rd17];
	// end inline asm
	mov.b64 	%fd62, %rd16;
	add.s64 	%rd19, %rd5, 14336;
	// begin inline asm
	ld.global.nc.u64 %rd18, [%rd19];
	// end inline asm
	mov.b64 	%fd63, %rd18;
	setp.lt.f64 	%p3, %fd56, %fd57;
	selp.f64 	%fd64, %fd57, %fd56, %p3;
	setp.lt.f64 	%p4, %fd64, %fd58;
	selp.f64 	%fd65, %fd58, %fd64, %p4;
	setp.lt.f64 	%p5, %fd65, %fd59;
	selp.f64 	%fd66, %fd59, %fd65, %p5;
	setp.lt.f64 	%p6, %fd66, %fd60;
	selp.f64 	%fd67, %fd60, %fd66, %p6;
	setp.lt.f64 	%p7, %fd67, %fd61;
	selp.f64 	%fd68, %fd61, %fd67, %p7;
	setp.lt.f64 	%p8, %fd68, %fd62;
	selp.f64 	%fd69, %fd62, %fd68, %p8;
	setp.lt.f64 	%p9, %fd69, %fd63;
	selp.f64 	%fd373, %fd63, %fd69, %p9;
	setp.lt.u32 	%p10, %r55, %r4;
	@%p10 bra 	$L__BB4_67;
	add.s32 	%r76, %r4, %r5;
	add.s32 	%r533, %r76, 256;
	add.s32 	%r532, %r76, %r75;
	mov.b32 	%r534, 0;
$L__BB4_57:
	add.s32 	%r5, %r5, %r4;
	add.s32 	%r106, %r1, -2048;
	setp.gt.u32 	%p11, %r5, %r106;
	@%p11 bra 	$L__BB4_59;
	add.s32 	%r107, %r75, %r5;
	mul.wide.u32 	%rd37, %r107, 8;
	add.s64 	%rd22, %rd1, %rd37;
	// begin inline asm
	ld.global.nc.u64 %rd21, [%rd22];
	// end inline asm
	mov.b64 	%fd70, %rd21;
	add.s64 	%rd24, %rd22, 2048;
	// begin inline asm
	ld.global.nc.u64 %rd23, [%rd24];
	// end inline asm
	mov.b64 	%fd71, %rd23;
	add.s64 	%rd26, %rd22, 4096;
	// begin inline asm
	ld.global.nc.u64 %rd25, [%rd26];
	// end inline asm
	mov.b64 	%fd72, %rd25;
	add.s64 	%rd28, %rd22, 6144;
	// begin inline asm
	ld.global.nc.u64 %rd27, [%rd28];
	// end inline asm
	mov.b64 	%fd73, %rd27;
	add.s64 	%rd30, %rd22, 8192;
	// begin inline asm
	ld.global.nc.u64 %rd29, [%rd30];
	// end inline asm
	mov.b64 	%fd74, %rd29;
	add.s64 	%rd32, %rd22, 10240;
	// begin inline asm
	ld.global.nc.u64 %rd31, [%rd32];
	// end inline asm
	mov.b64 	%fd75, %rd31;
	add.s64 	%rd34, %rd22, 12288;
	// begin inline asm
	ld.global.nc.u64 %rd33, [%rd34];
	// end inline asm
	mov.b64 	%fd76, %rd33;
	add.s64 	%rd36, %rd22, 14336;
	// begin inline asm
	ld.global.nc.u64 %rd35, [%rd36];
	// end inline asm
	mov.b64 	%fd77, %rd35;
	setp.lt.f64 	%p12, %fd373, %fd70;
	selp.f64 	%fd78, %fd70, %fd373, %p12;
	setp.lt.f64 	%p13, %fd78, %fd71;
	selp.f64 	%fd79, %fd71, %fd78, %p13;
	setp.lt.f64 	%p14, %fd79, %fd72;
	selp.f64 	%fd80, %fd72, %fd79, %p14;
	setp.lt.f64 	%p15, %fd80, %fd73;
	selp.f64 	%fd81, %fd73, %fd80, %p15;
	setp.lt.f64 	%p16, %fd81, %fd74;
	selp.f64 	%fd82, %fd74, %fd81, %p16;
	setp.lt.f64 	%p17, %fd82, %fd75;
	selp.f64 	%fd83, %fd75, %fd82, %p17;
	setp.lt.f64 	%p18, %fd83, %fd76;
	selp.f64 	%fd84, %fd76, %fd83, %p18;
	setp.lt.f64 	%p19, %fd84, %fd77;
	selp.f64 	%fd373, %fd77, %fd84, %p19;
	sub.s32 	%r108, %r1, %r5;
	setp.lt.u32 	%p20, %r108, %r4;
	add.s32 	%r534, %r534, 1;
	add.s32 	%r533, %r533, %r4;
	add.s32 	%r532, %r532, %r4;
	@%p20 bra 	$L__BB4_67;
	bra.uni 	$L__BB4_57;
$L__BB4_59:
	setp.le.u32 	%p21, %r1, %r5;
	@%p21 bra 	$L__BB4_67;
	sub.s32 	%r87, %r1, %r5;
	setp.ge.s32 	%p22, %r75, %r87;
	@%p22 bra 	$L__BB4_67;
	not.b32 	%r109, %r75;
	add.s32 	%r110, %r1, %r109;
	sub.s32 	%r111, %r110, %r76;
	mul.lo.s32 	%r112, %r2, %r534;
	shl.b32 	%r113, %r112, 11;
	sub.s32 	%r88, %r111, %r113;
	shr.u32 	%r114, %r110, 8;
	add.s32 	%r89, %r114, 1;
	and.b32  	%r115, %r110, 768;
	setp.eq.s32 	%p23, %r115, 768;
	mov.u32 	%r539, %r75;
	@%p23 bra 	$L__BB4_64;
	and.b32  	%r116, %r89, 3;
	neg.s32 	%r536, %r116;
	mov.u32 	%r539, %r75;
$L__BB4_63:
	.pragma "nounroll";
	mul.wide.u32 	%rd40, %r532, 8;
	add.s64 	%rd39, %rd1, %rd40;
	// begin inline asm
	ld.global.nc.u64 %rd38, [%rd39];
	// end inline asm
	mov.b64 	%fd86, %rd38;
	setp.lt.f64 	%p24, %fd373, %fd86;
	selp.f64 	%fd373, %fd86, %fd373, %p24;
	add.s32 	%r539, %r539, 256;
	add.s32 	%r532, %r532, 256;
	add.s32 	%r536, %r536, 1;
	setp.ne.s32 	%p25, %r536, 0;
	@%p25 bra 	$L__BB4_63;
$L__BB4_64:
	setp.lt.u32 	%p26, %r88, 768;
	@%p26 bra 	$L__BB4_67;
	add.s32 	%r541, %r539, 512;
	add.s32 	%r540, %r539, %r533;
$L__BB4_66:
	add.s32 	%r117, %r540, -256;
	mul.wide.u32 	%rd49, %r117, 8;
	add.s64 	%rd42, %rd1, %rd49;
	// begin inline asm
	ld.global.nc.u64 %rd41, [%rd42];
	// end inline asm
	mov.b64 	%fd87, %rd41;
	setp.lt.f64 	%p27, %fd373, %fd87;
	selp.f64 	%fd88, %fd87, %fd373, %p27;
	mul.wide.u32 	%rd50, %r540, 8;
	add.s64 	%rd44, %rd1, %rd50;
	// begin inline asm
	ld.global.nc.u64 %rd43, [%rd44];
	// end inline asm
	mov.b64 	%fd89, %rd43;
	setp.lt.f64 	%p28, %fd88, %fd89;
	selp.f64 	%fd90, %fd89, %fd88, %p28;
	add.s32 	%r118, %r540, 256;
	mul.wide.u32 	%rd51, %r118, 8;
	add.s64 	%rd46, %rd1, %rd51;
	// begin inline asm
	ld.global.nc.u64 %rd45, [%rd46];
	// end inline asm
	mov.b64 	%fd91, %rd45;
	setp.lt.f64 	%p29, %fd90, %fd91;
	selp.f64 	%fd92, %fd91, %fd90, %p29;
	add.s32 	%r119, %r540, 512;
	mul.wide.u32 	%rd52, %r119, 8;
	add.s64 	%rd48, %rd1, %rd52;
	// begin inline asm
	ld.global.nc.u64 %rd47, [%rd48];
	// end inline asm
	mov.b64 	%fd93, %rd47;
	setp.lt.f64 	%p30, %fd92, %fd93;
	selp.f64 	%fd373, %fd93, %fd92, %p30;
	add.s32 	%r102, %r541, 1024;
	add.s32 	%r120, %r541, 512;
	add.s32 	%r540, %r540, 1024;
	setp.lt.s32 	%p31, %r120, %r87;
	mov.u32 	%r541, %r102;
	@%p31 bra 	$L__BB4_66;
$L__BB4_67:
	// begin inline asm
	mov.u32 %r121, %laneid;
	// end inline asm
	mov.b64 	%rd53, %fd373;
	mov.b64 	{%r123, %r128}, %rd53;
	mov.b32 	%r129, 1;
	mov.b32 	%r170, 31;
	mov.b32 	%r171, -1;
	// begin inline asm
	shfl.sync.down.b32 %r122, %r123, %r129, %r170, %r171;
	// end inline asm
	// begin inline asm
	shfl.sync.down.b32 %r127, %r128, %r129, %r170, %r171;
	// end inline asm
	mov.b64 	%rd54, {%r122, %r127};
	mov.b64 	%fd94, %rd54;
	setp.gt.s32 	%p32, %r121, 30;
	setp.lt.f64 	%p33, %fd373, %fd94;
	selp.f64 	%fd95, %fd94, %fd373, %p33;
	selp.f64 	%fd96, %fd373, %fd95, %p32;
	mov.b64 	%rd55, %fd96;
	mov.b64 	{%r133, %r138}, %rd55;
	mov.b32 	%r139, 2;
	// begin inline asm
	shfl.sync.down.b32 %r132, %r133, %r139, %r170, %r171;
	// end inline asm
	// begin inline asm
	shfl.sync.down.b32 %r137, %r138, %r139, %r170, %r171;
	// end inline asm
	mov.b64 	%rd56, {%r132, %r137};
	mov.b64 	%fd97, %rd56;
	setp.gt.s32 	%p34, %r121, 29;
	setp.lt.f64 	%p35, %fd96, %fd97;
	selp.f64 	%fd98, %fd97, %fd96, %p35;
	selp.f64 	%fd99, %fd96, %fd98, %p34;
	mov.b64 	%rd57, %fd99;
	mov.b64 	{%r143, %r148}, %rd57;
	mov.b32 	%r149, 4;
	// begin inline asm
	shfl.sync.down.b32 %r142, %r143, %r149, %r170, %r171;
	// end inline asm
	// begin inline asm
	shfl.sync.down.b32 %r147, %r148, %r149, %r170, %r171;
	// end inline asm
	mov.b64 	%rd58, {%r142, %r147};
	mov.b64 	%fd100, %rd58;
	setp.gt.s32 	%p36, %r121, 27;
	setp.lt.f64 	%p37, %fd99, %fd100;
	selp.f64 	%fd101, %fd100, %fd99, %p37;
	selp.f64 	%fd102, %fd99, %fd101, %p36;
	mov.b64 	%rd59, %fd102;
	mov.b64 	{%r153, %r158}, %rd59;
	mov.b32 	%r159, 8;
	// begin inline asm
	shfl.sync.down.b32 %r152, %r153, %r159, %r170, %r171;
	// end inline asm
	// begin inline asm
	shfl.sync.down.b32 %r157, %r158, %r159, %r170, %r171;
	// end inline asm
	mov.b64 	%rd60, {%r152, %r157};
	mov.b64 	%fd103, %rd60;
	setp.gt.s32 	%p38, %r121, 23;
	setp.lt.f64 	%p39, %fd102, %fd103;
	selp.f64 	%fd104, %fd103, %fd102, %p39;
	selp.f64 	%fd105, %fd102, %fd104, %p38;
	mov.b64 	%rd61, %fd105;
	mov.b64 	{%r163, %r168}, %rd61;
	mov.b32 	%r169, 16;
	// begin inline asm
	shfl.sync.down.b32 %r162, %r163, %r169, %r170, %r171;
	// end inline asm
	// begin inline asm
	shfl.sync.down.b32 %r167, %r168, %r169, %r170, %r171;
	// end inline asm
	mov.b64 	%rd62, {%r162, %r167};
	mov.b64 	%fd106, %rd62;
	setp.gt.s32 	%p40, %r121, 15;
	setp.lt.f64 	%p41, %fd105, %fd106;
	selp.f64 	%fd52, %fd106, %fd105, %p41;
	selp.f64 	%fd374, %fd105, %fd52, %p40;
	setp.ne.s32 	%p42, %r121, 0;
	@%p42 bra 	$L__BB4_69;
	shr.u32 	%r172, %r75, 2;
	and.b32  	%r173, %r172, 248;
	mov.u32 	%r174, _ZZN3cub18CUB_300001_SM_10006detail6reduce18DeviceReduceKernelINS2_10policy_hubIdjN4cuda3__47maximumIvEEE10Policy1000EPdjS8_dNS5_3std3__410__identityEEEvT0_PT3_T1_NS0_13GridEvenShareISI_EET2_T4_E12temp_storage;
	add.s32 	%r175, %r174, %r173;
	st.shared.f64 	[%r175+8], %fd52;
$L__BB4_69:
	bar.sync 	0;
	setp.ne.s32 	%p43, %r75, 0;
	@%p43 bra 	$L__BB4_71;
	ld.shared.f64 	%fd107, [_ZZN3cub18CUB_300001_SM_10006detail6reduce18DeviceReduceKernelINS2_10policy_hubIdjN4cuda3__47maximumIvEEE10Policy1000EPdjS8_dNS5_3std3__410__identityEEEvT0_PT3_T1_NS0_13GridEvenShareISI_EET2_T4_E12temp_storage+16];
	setp.lt.f64 	%p44, %fd374, %fd107;
	selp.f64 	%fd108, %fd107, %fd374, %p44;
	ld.shared.f64 	%fd109, [_ZZN3cub18CUB_300001_SM_10006detail6reduce18DeviceReduceKernelINS2_10policy_hubIdjN4cuda3__47maximumIvEEE10Policy1000EPdjS8_dNS5_3std3__410__identityEEEvT0_PT3_T1_NS0_13GridEvenShareISI_EET2_T4_E12temp_storage+24];
	setp.lt.f64 	%p45, %fd108, %fd109;
	selp.f64 	%fd110, %fd109, %fd108, %p45;
	ld.shared.f64 	%fd111, [_ZZN3cub18CUB_300001_SM_10006detail6reduce18DeviceReduceKernelINS2_10policy_hubIdjN4cuda3__47maximumIvEEE10Policy1000EPdjS8_dNS5_3std3__410__identityEEEvT0_PT3_T1_NS0_13GridEvenShareISI_EET2_T4_E12temp_storage+32];
	setp.lt.f64 	%p46, %fd110, %fd111;
	selp.f64 	%fd112, %fd111, %fd110, %p46;
	ld.shared.f64 	%fd113, [_ZZN3cub18CUB_300001_SM_10006detail6reduce18DeviceReduceKernelINS2_10policy_hubIdjN4cuda3__47maximumIvEEE10Policy1000EPdjS8_dNS5_3std3__410__identityEEEvT0_PT3_T1_NS0_13GridEvenShareISI_EET2_T4_E12temp_storage+40];
	setp.lt.f64 	%p47, %fd112, %fd113;
	selp.f64 	%fd114, %fd113, %fd112, %p47;
	ld.shared.f64 	%fd115, [_ZZN3cub18CUB_300001_SM_10006detail6reduce18DeviceReduceKernelINS2_10policy_hubIdjN4cuda3__47maximumIvEEE10Policy1000EPdjS8_dNS5_3std3__410__identityEEEvT0_PT3_T1_NS0_13GridEvenShareISI_EET2_T4_E12temp_storage+48];
	setp.lt.f64 	%p48, %fd114, %fd115;
	selp.f64 	%fd116, %fd115, %fd114, %p48;
	ld.shared.f64 	%fd117, [_ZZN3cub18CUB_300001_SM_10006detail6reduce18DeviceReduceKernelINS2_10policy_hubIdjN4cuda3__47maximumIvEEE10Policy1000EPdjS8_dNS5_3std3__410__identityEEEvT0_PT3_T1_NS0_13GridEvenShareISI_EET2_T4_E12temp_storage+56];
	setp.lt.f64 	%p49, %fd116, %fd117;
	selp.f64 	%fd118, %fd117, %fd116, %p49;
	ld.shared.f64 	%fd119, [_ZZN3cub18CUB_300001_SM_10006detail6reduce18DeviceReduceKernelINS2_10policy_hubIdjN4cuda3__47maximumIvEEE10Policy1000EPdjS8_dNS5_3std3__410__identityEEEvT0_PT3_T1_NS0_13GridEvenShareISI_EET2_T4_E12temp_storage+64];
	setp.lt.f64 	%p50, %fd118, %fd119;
	selp.f64 	%fd374, %fd119, %fd118, %p50;
$L__BB4_71:
	mov.u32 	%r507, %tid.x;
	setp.ne.s32 	%p216, %r507, 0;
	@%p216 bra 	$L__BB4_73;
	ld.param.u64 	%rd196, [_ZN3cub18CUB_300001_SM_10006detail6reduce18DeviceReduceKernelINS2_10policy_hubIdjN4cuda3__47maximumIvEEE10Policy1000EPdjS8_dNS5_3std3__410__identityEEEvT0_PT3_T1_NS0_13GridEvenShareISI_EET2_T4__param_1];
	cvta.to.global.u64 	%rd193, %rd196;
	mul.wide.u32 	%rd194, %r3, 8;
	add.s64 	%rd195, %rd193, %rd194;
	st.global.f64 	[%rd195], %fd374;
$L__BB4_73:
	ret;

}
	// .globl	_ZN3cub18CUB_300001_SM_10006detail6reduce28DeviceReduceSingleTileKernelINS2_10policy_hubIdjN4cuda3__47maximumIvEEE10Policy1000EPdSB_iS8_ddNS5_3std3__410__identityEEEvT0_T1_T2_T3_T4_T6_
.visible .entry _ZN3cub18CUB_300001_SM_10006detail6reduce28DeviceReduceSingleTileKernelINS2_10policy_hubIdjN4cuda3__47maximumIvEEE10Policy1000EPdSB_iS8_ddNS5_3std3__410__identityEEEvT0_T1_T2_T3_T4_T6_(
	.param .u64 .ptr .align 1 _ZN3cub18CUB_300001_SM_10006detail6reduce28DeviceReduceSingleTileKernelINS2_10policy_hubIdjN4cuda3__47maximumIvEEE10Policy1000EPdSB_iS8_ddNS5_3std3__410__identityEEEvT0_T1_T2_T3_T4_T6__param_0,
	.param .u64 .ptr .align 1 _ZN3cub18CUB_300001_SM_10006detail6reduce28DeviceReduceSingleTileKernelINS2_10policy_hubIdjN4cuda3__47maximumIvEEE10Policy1000EPdSB_iS8_ddNS5_3std3__410__identityEEEvT0_T1_T2_T3_T4_T6__param_1,
	.param .u32 _ZN3cub18CUB_300001_SM_10006detail6reduce28DeviceReduceSingleTileKernelINS2_10policy_hubIdjN4cuda3__47maximumIvEEE10Policy1000EPdSB_iS8_ddNS5_3std3__410__identityEEEvT0_T1_T2_T3_T4_T6__param_2,
	.param .align 1 .b8 _ZN3cub18CUB_300001_SM_10006detail6reduce28DeviceReduceSingleTileKernelINS2_10policy_hubIdjN4cuda3__47maximumIvEEE10Policy1000EPdSB_iS8_ddNS5_3std3__410__identityEEEvT0_T1_T2_T3_T4_T6__param_3[1],
	.param .f64 _ZN3cub18CUB_300001_SM_10006detail6reduce28DeviceReduceSingleTileKernelINS2_10policy_hubIdjN4cuda3__47maximumIvEEE10Policy1000EPdSB_iS8_ddNS5_3std3__410__identityEEEvT0_T1_T2_T3_T4_T6__param_4,
	.param .align 1 .b8 _ZN3cub18CUB_300001_SM_10006detail6reduce28DeviceReduceSingleTileKernelINS2_10policy_hubIdjN4cuda3__47maximumIvEEE10Policy1000EPdSB_iS8_ddNS5_3std3__410__identityEEEvT0_T1_T2_T3_T4_T6__param_5[1]
)
.maxntid 256
.minnctapersm 1
{
	.reg .pred 	%p<220>;
	.reg .b32 	%r<472>;
	.reg .b64 	%rd<206>;
	.reg .b64 	%fd<381>;
	// demoted variable
	.shared .align 8 .b8 _ZZN3cub18CUB_300001_SM_10006detail6reduce28DeviceReduceSingleTileKernelINS2_10policy_hubIdjN4cuda3__47maximumIvEEE10Policy1000EPdSB_iS8_ddNS5_3std3__410__identityEEEvT0_T1_T2_T3_T4_T6_E12temp_storage[80];
	ld.param.u64 	%rd15, [_ZN3cub18CUB_300001_SM_10006detail6reduce28DeviceReduceSingleTileKernelINS2_10policy_hubIdjN4cuda3__47maximumIvEEE10Policy1000EPdSB_iS8_ddNS5_3std3__410__identityEEEvT0_T1_T2_T3_T4_T6__param_0];
	ld.param.u64 	%rd16, [_ZN3cub18CUB_300001_SM_10006detail6reduce28DeviceReduceSingleTileKernelINS2_10policy_hubIdjN4cuda3__47maximumIvEEE10Policy1000EPdSB_iS8_ddNS5_3std3__410__identityEEEvT0_T1_T2_T3_T4_T6__param_1];
	ld.param.u32 	%r68, [_ZN3cub18CUB_300001_SM_10006detail6reduce28DeviceReduceSingleTileKernelINS2_10policy_hubIdjN4cuda3__47maximumIvEEE10Policy1000EPdSB_iS8_ddNS5_3std3__410__identityEEEvT0_T1_T2_T3_T4_T6__param_2];
	ld.param.f64 	%fd58, [_ZN3cub18CUB_300001_SM_10006detail6reduce28DeviceReduceSingleTileKernelINS2_10policy_hubIdjN4cuda3__47maximumIvEEE10Policy1000EPdSB_iS8_ddNS5_3std3__410__identityEEEvT0_T1_T2_T3_T4_T6__param_4];
	cvta.to.global.u64 	%rd1, %rd16;
	setp.ne.s32 	%p1, %r68, 0;
	@%p1 bra 	$L__BB5_3;
	mov.u32 	%r445, %tid.x;
	setp.ne.s32 	%p219, %r445, 0;
	@%p219 bra 	$L__BB5_74;
	st.global.f64 	[%rd1], %fd58;
	bra.uni 	$L__BB5_74;
$L__BB5_3:
	and.b64  	%rd17, %rd15, 31;
	setp.ne.s64 	%p2, %rd17, 0;
	@%p2 bra 	$L__BB5_38;
	setp.gt.s32 	%p110, %r68, 2047;
	@%p110 bra 	$L__BB5_22;
	mov.u32 	%r1, %tid.x;
	setp.ge.s32 	%p159, %r1, %r68;
	mov.f64 	%fd359, 0d0000000000000000;
	mov.u32 	%r449, %r1;
	@%p159 bra 	$L__BB5_7;
	mul.wide.u32 	%rd169, %r1, 8;
	add.s64 	%rd168, %rd15, %rd169;
	// begin inline asm
	ld.global.nc.u64 %rd167, [%rd168];
	// end inline asm
	mov.b64 	%fd359, %rd167;
	add.s32 	%r449, %r1, 256;
$L__BB5_7:
	setp.ge.s32 	%p160, %r449, %r68;
	@%p160 bra 	$L__BB5_13;
	not.b32 	%r321, %r449;
	add.s32 	%r4, %r68, %r321;
	and.b32  	%r322, %r4, 768;
	setp.eq.s32 	%p161, %r322, 768;
	@%p161 bra 	$L__BB5_11;
	mul.wide.u32 	%rd170, %r449, 8;
	add.s64 	%rd202, %rd15, %rd170;
	shr.u32 	%r323, %r4, 8;
	add.s32 	%r324, %r323, 1;
	and.b32  	%r325, %r324, 3;
	neg.s32 	%r447, %r325;
$L__BB5_10:
	.pragma "nounroll";
	// begin inline asm
	ld.global.nc.u64 %rd171, [%rd202];
	// end inline asm
	mov.b64 	%fd272, %rd171;
	setp.lt.f64 	%p162, %fd359, %fd272;
	selp.f64 	%fd359, %fd272, %fd359, %p162;
	add.s32 	%r449, %r449, 256;
	add.s64 	%rd202, %rd202, 2048;
	add.s32 	%r447, %r447, 1;
	setp.ne.s32 	%p163, %r447, 0;
	@%p163 bra 	$L__BB5_10;
$L__BB5_11:
	setp.lt.u32 	%p164, %r4, 768;
	@%p164 bra 	$L__BB5_13;
$L__BB5_12:
	mul.wide.s32 	%rd181, %r449, 8;
	add.s64 	%rd174, %rd15, %rd181;
	// begin inline asm
	ld.global.nc.u64 %rd173, [%rd174];
	// end inline asm
	mov.b64 	%fd273, %rd173;
	setp.lt.f64 	%p165, %fd359, %fd273;
	selp.f64 	%fd274, %fd273, %fd359, %p165;
	add.s64 	%rd176, %rd174, 2048;
	// begin inline asm
	ld.global.nc.u64 %rd175, [%rd176];
	// end inline asm
	mov.b64 	%fd275, %rd175;
	setp.lt.f64 	%p166, %fd274, %fd275;
	selp.f64 	%fd276, %fd275, %fd274, %p166;
	add.s64 	%rd178, %rd174, 4096;
	// begin inline asm
	ld.global.nc.u64 %rd177, [%rd178];
	// end inline asm
	mov.b64 	%fd277, %rd177;
	setp.lt.f64 	%p167, %fd276, %fd277;
	selp.f64 	%fd278, %fd277, %fd276, %p167;
	add.s64 	%rd180, %rd174, 6144;
	// begin inline asm
	ld.global.nc.u64 %rd179, [%rd180];
	// end inline asm
	mov.b64 	%fd279, %rd179;
	setp.lt.f64 	%p168, %fd278, %fd279;
	selp.f64 	%fd359, %fd279, %fd278, %p168;
	add.s32 	%r449, %r449, 1024;
	setp.lt.s32 	%p169, %r449, %r68;
	@%p169 bra 	$L__BB5_12;
$L__BB5_13:
	setp.lt.s32 	%p170, %r68, 256;
	@%p170 bra 	$L__BB5_18;
	// begin inline asm
	mov.u32 %r389, %laneid;
	// end inline asm
	mov.b64 	%rd192, %fd359;
	mov.b64 	{%r391, %r396}, %rd192;
	mov.b32 	%r397, 1;
	mov.b32 	%r438, 31;
	mov.b32 	%r439, -1;
	// begin inline asm
	shfl.sync.down.b32 %r390, %r391, %r397, %r438, %r439;
	// end inline asm
	// begin inline asm
	shfl.sync.down.b32 %r395, %r396, %r397, %r438, %r439;
	// end inline asm
	mov.b64 	%rd193, {%r390, %r395};
	mov.b64 	%fd327, %rd193;
	setp.gt.s32 	%p198, %r389, 30;
	setp.lt.f64 	%p199, %fd359, %fd327;
	selp.f64 	%fd328, %fd327, %fd359, %p199;
	selp.f64 	%fd329, %fd359, %fd328, %p198;
	mov.b64 	%rd194, %fd329;
	mov.b64 	{%r401, %r406}, %rd194;
	mov.b32 	%r407, 2;
	// begin inline asm
	shfl.sync.down.b32 %r400, %r401, %r407, %r438, %r439;
	// end inline asm
	// begin inline asm
	shfl.sync.down.b32 %r405, %r406, %r407, %r438, %r439;
	// end inline asm
	mov.b64 	%rd195, {%r400, %r405};
	mov.b64 	%fd330, %rd195;
	setp.gt.s32 	%p200, %r389, 29;
	setp.lt.f64 	%p201, %fd329, %fd330;
	selp.f64 	%fd331, %fd330, %fd329, %p201;
	selp.f64 	%fd332, %fd329, %fd331, %p200;
	mov.b64 	%rd196, %fd332;
	mov.b64 	{%r411, %r416}, %rd196;
	mov.b32 	%r417, 4;
	// begin inline asm
	shfl.sync.down.b32 %r410, %r411, %r417, %r438, %r439;
	// end inline asm
	// begin inline asm
	shfl.sync.down.b32 %r415, %r416, %r417, %r438, %r439;
	// end inline asm
	mov.b64 	%rd197, {%r410, %r415};
	mov.b64 	%fd333, %rd197;
	setp.gt.s32 	%p202, %r389, 27;
	setp.lt.f64 	%p203, %fd332, %fd333;
	selp.f64 	%fd334, %fd333, %fd332, %p203;
	selp.f64 	%fd335, %fd332, %fd334, %p202;
	mov.b64 	%rd198, %fd335;
	mov.b64 	{%r421, %r426}, %rd198;
	mov.b32 	%r427, 8;
	// begin inline asm
	shfl.sync.down.b32 %r420, %r421, %r427, %r438, %r439;
	// end inline asm
	// begin inline asm
	shfl.sync.down.b32 %r425, %r426, %r427, %r438, %r439;
	// end inline asm
	mov.b64 	%rd199, {%r420, %r425};
	mov.b64 	%fd336, %rd199;
	setp.gt.s32 	%p204, %r389, 23;
	setp.lt.f64 	%p205, %fd335, %fd336;
	selp.f64 	%fd337, %fd336, %fd335, %p205;
	selp.f64 	%fd338, %fd335, %fd337, %p204;
	mov.b64 	%rd200, %fd338;
	mov.b64 	{%r431, %r436}, %rd200;
	mov.b32 	%r437, 16;
	// begin inline asm
	shfl.sync.down.b32 %r430, %r431, %r437, %r438, %r439;
	// end inline asm
	// begin inline asm
	shfl.sync.down.b32 %r435, %r436, %r437, %r438, %r439;
	// end inline asm
	mov.b64 	%rd201, {%r430, %r435};
	mov.b64 	%fd339, %rd201;
	setp.gt.s32 	%p206, %r389, 15;
	setp.lt.f64 	%p207, %fd338, %fd339;
	selp.f64 	%fd10, %fd339, %fd338, %p207;
	selp.f64 	%fd380, %fd338, %fd10, %p206;
	setp.ne.s32 	%p208, %r389, 0;
	@%p208 bra 	$L__BB5_16;
	shr.u32 	%r440, %r1, 2;
	and.b32  	%r441, %r440, 248;
	mov.u32 	%r442, _ZZN3cub18CUB_300001_SM_10006detail6reduce28DeviceReduceSingleTileKernelINS2_10policy_hubIdjN4cuda3__47maximumIvEEE10Policy1000EPdSB_iS8_ddNS5_3std3__410__identityEEEvT0_T1_T2_T3_T4_T6_E12temp_storage;
	add.s32 	%r443, %r442, %r441;
	st.shared.f64 	[%r443+8], %fd10;
$L__BB5_16:
	bar.sync 	0;
	setp.ne.s32 	%p209, %r1, 0;
	@%p209 bra 	$L__BB5_72;
	ld.shared.f64 	%fd340, [_ZZN3cub18CUB_300001_SM_10006detail6reduce28DeviceReduceSingleTileKernelINS2_10policy_hubIdjN4cuda3__47maximumIvEEE10Policy1000EPdSB_iS8_ddNS5_3std3__410__identityEEEvT0_T1_T2_T3_T4_T6_E12temp_storage+16];
	setp.lt.f64 	%p210, %fd380, %fd340;
	selp.f64 	%fd341, %fd340, %fd380, %p210;
	ld.shared.f64 	%fd342, [_ZZN3cub18CUB_300001_SM_10006detail6reduce28DeviceReduceSingleTileKernelINS2_10policy_hubIdjN4cuda3__47maximumIvEEE10Policy1000EPdSB_iS8_ddNS5_3std3__410__identityEEEvT0_T1_T2_T3_T4_T6_E12temp_storage+24];
	setp.lt.f64 	%p211, %fd341, %fd342;
	selp.f64 	%fd343, %fd342, %fd341, %p211;
	ld.shared.f64 	%fd344, [_ZZN3cub18CUB_300001_SM_10006detail6reduce28DeviceReduceSingleTileKernelINS2_10policy_hubIdjN4cuda3__47maximumIvEEE10Policy1000EPdSB_iS8_ddNS5_3std3__410__identityEEEvT0_T1_T2_T3_T4_T6_E12temp_storage+32];
	setp.lt.f64 	%p212, %fd343, %fd344;
	selp.f64 	%fd345, %fd344, %fd343, %p212;
	ld.shared.f64 	%fd346, [_ZZN3cub18CUB_300001_SM_10006detail6reduce28DeviceReduceSingleTileKernelINS2_10policy_hubIdjN4cuda3__47maximumIvEEE10Policy1000EPdSB_iS8_ddNS5_3std3__410__identityEEEvT0_T1_T2_T3_T4_T6_E12temp_storage+40];
	setp.lt.f64 	%p213, %fd345, %fd346;
	selp.f64 	%fd347, %fd346, %fd345, %p213;
	ld.shared.f64 	%fd348, [_ZZN3cub18CUB_300001_SM_10006detail6reduce28DeviceReduceSingleTileKernelINS2_10policy_hubIdjN4cuda3__47maximumIvEEE10Policy1000EPdSB_iS8_ddNS5_3std3__410__identityEEEvT0_T1_T2_T3_T4_T6_E12temp_storage+48];
	setp.lt.f64 	%p214, %fd347, %fd348;
	selp.f64 	%fd349, %fd348, %fd347, %p214;
	ld.shared.f64 	%fd350, [_ZZN3cub18CUB_300001_SM_10006detail6reduce28DeviceReduceSingleTileKernelINS2_10policy_hubIdjN4cuda3__47maximumIvEEE10Policy1000EPdSB_iS8_ddNS5_3std3__410__identityEEEvT0_T1_T2_T3_T4_T6_E12temp_storage+56];
	setp.lt.f64 	%p215, %fd349, %fd350;
	selp.f64 	%fd351, %fd350, %fd349, %p215;
	ld.shared.f64 	%fd352, [_ZZN3cub18CUB_300001_SM_10006detail6reduce28DeviceReduceSingleTileKernelINS2_10policy_hubIdjN4cuda3__47maximumIvEEE10Policy1000EPdSB_iS8_ddNS5_3std3__410__identityEEEvT0_T1_T2_T3_T4_T6_E12temp_storage+64];
	setp.lt.f64 	%p216, %fd351, %fd352;
	selp.f64 	%fd380, %fd352, %fd351, %p216;
	bra.uni 	$L__BB5_72;
$L__BB5_18:
	// begin inline asm
	mov.u32 %r326, %laneid;
	// end inline asm
	and.b32  	%r377, %r1, 992;
	add.s32 	%r378, %r377, 32;
	setp.gt.s32 	%p171, %r378, %r68;
	not.b32 	%r379, %r377;
	add.s32 	%r380, %r68, %r379;
	selp.b32 	%r375, %r380, 31, %p171;
	mov.b64 	%rd182, %fd359;
	mov.b64 	{%r328, %r333}, %rd182;
	mov.b32 	%r334, 1;
	mov.b32 	%r376, -1;
	// begin inline asm
	shfl.sync.down.b32 %r327, %r328, %r334, %r375, %r376;
	// end inline asm
	// begin inline asm
	shfl.sync.down.b32 %r332, %r333, %r334, %r375, %r376;
	// end inline asm
	mov.b64 	%rd183, {%r327, %r332};
	mov.b64 	%fd280, %rd183;
	setp.lt.s32 	%p172, %r326, %r375;
	setp.lt.f64 	%p173, %fd359, %fd280;
	selp.f64 	%fd281, %fd280, %fd359, %p173;
	selp.f64 	%fd282, %fd281, %fd359, %p172;
	mov.b64 	%rd184, %fd282;
	mov.b64 	{%r338, %r343}, %rd184;
	mov.b32 	%r344, 2;
	// begin inline asm
	shfl.sync.down.b32 %r337, %r338, %r344, %r375, %r376;
	// end inline asm
	// begin inline asm
	shfl.sync.down.b32 %r342, %r343, %r344, %r375, %r376;
	// end inline asm
	mov.b64 	%rd185, {%r337, %r342};
	mov.b64 	%fd283, %rd185;
	add.s32 	%r381, %r326, 2;
	setp.gt.s32 	%p174, %r381, %r375;
	setp.lt.f64 	%p175, %fd282, %fd283;
	selp.f64 	%fd284, %fd283, %fd282, %p175;
	selp.f64 	%fd285, %fd282, %fd284, %p174;
	mov.b64 	%rd186, %fd285;
	mov.b64 	{%r348, %r353}, %rd186;
	mov.b32 	%r354, 4;
	// begin inline asm
	shfl.sync.down.b32 %r347, %r348, %r354, %r375, %r376;
	// end inline asm
	// begin inline asm
	shfl.sync.down.b32 %r352, %r353, %r354, %r375, %r376;
	// end inline asm
	mov.b64 	%rd187, {%r347, %r352};
	mov.b64 	%fd286, %rd187;
	add.s32 	%r382, %r326, 4;
	setp.gt.s32 	%p176, %r382, %r375;
	setp.lt.f64 	%p177, %fd285, %fd286;
	selp.f64 	%fd287, %fd286, %fd285, %p177;
	selp.f64 	%fd288, %fd285, %fd287, %p176;
	mov.b64 	%rd188, %fd288;
	mov.b64 	{%r358, %r363}, %rd188;
	mov.b32 	%r364, 8;
	// begin inline asm
	shfl.sync.down.b32 %r357, %r358, %r364, %r375, %r376;
	// end inline asm
	// begin inline asm
	shfl.sync.down.b32 %r362, %r363, %r364, %r375, %r376;
	// end inline asm
	mov.b64 	%rd189, {%r357, %r362};
	mov.b64 	%fd289, %rd189;
	add.s32 	%r383, %r326, 8;
	setp.gt.s32 	%p178, %r383, %r375;
	setp.lt.f64 	%p179, %fd288, %fd289;
	selp.f64 	%fd290, %fd289, %fd288, %p179;
	selp.f64 	%fd291, %fd288, %fd290, %p178;
	mov.b64 	%rd190, %fd291;
	mov.b64 	{%r368, %r373}, %rd190;
	mov.b32 	%r374, 16;
	// begin inline asm
	shfl.sync.down.b32 %r367, %r368, %r374, %r375, %r376;
	// end inline asm
	// begin inline asm
	shfl.sync.down.b32 %r372, %r373, %r374, %r375, %r376;
	// end inline asm
	mov.b64 	%rd191, {%r367, %r372};
	mov.b64 	%fd292, %rd191;
	add.s32 	%r384, %r326, 16;
	setp.gt.s32 	%p180, %r384, %r375;
	setp.lt.f64 	%p181, %fd291, %fd292;
	selp.f64 	%fd293, %fd292, %fd291, %p181;
	selp.f64 	%fd380, %fd291, %fd293, %p180;
	setp.ne.s32 	%p182, %r326, 0;
	@%p182 bra 	$L__BB5_20;
	shr.u32 	%r385, %r1, 2;
	and.b32  	%r386, %r385, 248;
	mov.u32 	%r387, _ZZN3cub18CUB_300001_SM_10006detail6reduce28DeviceReduceSingleTileKernelINS2_10policy_hubIdjN4cuda3__47maximumIvEEE10Policy1000EPdSB_iS8_ddNS5_3std3__410__identityEEEvT0_T1_T2_T3_T4_T6_E12temp_storage;
	add.s32 	%r388, %r387, %r386;
	st.shared.f64 	[%r388+8], %fd380;
$L__BB5_20:
	bar.sync 	0;
	setp.ne.s32 	%p183, %r1, 0;
	@%p183 bra 	$L__BB5_72;
	setp.gt.s32 	%p184, %r68, 32;
	ld.shared.f64 	%fd294, [_ZZN3cub18CUB_300001_SM_10006detail6reduce28DeviceReduceSingleTileKernelINS2_10policy_hubIdjN4cuda3__47maximumIvEEE10Policy1000EPdSB_iS8_ddNS5_3std3__410__identityEEEvT0_T1_T2_T3_T4_T6_E12temp_storage+16];
	setp.lt.f64 	%p185, %fd380, %fd294;
	selp.f64 	%fd296, %fd294, %fd380, %p185;
	selp.f64 	%fd297, %fd296, %fd380, %p184;
	setp.gt.s32 	%p186, %r68, 64;
	ld.shared.f64 	%fd299, [_ZZN3cub18CUB_300001_SM_10006detail6reduce28DeviceReduceSingleTileKernelINS2_10policy_hubIdjN4cuda3__47maximumIvEEE10Policy1000EPdSB_iS8_ddNS5_3std3__410__identityEEEvT0_T1_T2_T3_T4_T6_E12temp_storage+24];
	setp.lt.f64 	%p187, %fd297, %fd299;
	selp.f64 	%fd301, %fd299, %fd297, %p187;
	selp.f64 	%fd302, %fd301, %fd297, %p186;
	setp.gt.s32 	%p188, %r68, 96;
	ld.shared.f64 	%fd304, [_ZZN3cub18CUB_300001_SM_10006detail6reduce28DeviceReduceSingleTileKernelINS2_10policy_hubIdjN4cuda3__47maximumIvEEE10Policy1000EPdSB_iS8_ddNS5_3std3__410__identityEEEvT0_T1_T2_T3_T4_T6_E12temp_storage+32];
	setp.lt.f64 	%p189, %fd302, %fd304;
	selp.f64 	%fd306, %fd304, %fd302, %p189;
	selp.f64 	%fd307, %fd306, %fd302, %p188;
	setp.gt.s32 	%p190, %r68, 128;
	ld.shared.f64 	%fd309, [_ZZN3cub18CUB_300001_SM_10006detail6reduce28DeviceReduceSingleTileKernelINS2_10policy_hubIdjN4cuda3__47maximumIvEEE10Policy1000EPdSB_iS8_ddNS5_3std3__410__identityEEEvT0_T1_T2_T3_T4_T6_E12temp_storage+40];
	setp.lt.f64 	%p191, %fd307, %fd309;
	selp.f64 	%fd311, %fd309, %fd307, %p191;
	selp.f64 	%fd312, %fd311, %fd307, %p190;
	setp.gt.s32 	%p192, %r68, 160;
	ld.shared.f64 	%fd314, [_ZZN3cub18CUB_300001_SM_10006detail6reduce28DeviceReduceSingleTileKernelINS2_10policy_hubIdjN4cuda3__47maximumIvEEE10Policy1000EPdSB_iS8_ddNS5_3std3__410__identityEEEvT0_T1_T2_T3_T4_T6_E12temp_storage+48];
	setp.lt.f64 	%p193, %fd312, %fd314;
	selp.f64 	%fd316, %fd314, %fd312, %p193;
	selp.f64 	%fd317, %fd316, %fd312, %p192;
	setp.gt.s32 	%p194, %r68, 192;
	ld.shared.f64 	%fd319, [_ZZN3cub18CUB_300001_SM_10006detail6reduce28DeviceReduceSingleTileKernelINS2_10policy_hubIdjN4cuda3__47maximumIvEEE10Policy1000EPdSB_iS8_ddNS5_3std3__410__identityEEEvT0_T1_T2_T3_T4_T6_E12temp_storage+56];
	setp.lt.f64 	%p195, %fd317, %fd319;
	selp.f64 	%fd321, %fd319, %fd317, %p195;
	selp.f64 	%fd322, %fd321, %fd317, %p194;
	setp.gt.s32 	%p196, %r68, 224;
	ld.shared.f64 	%fd324, [_ZZN3cub18CUB_300001_SM_10006detail6reduce28DeviceReduceSingleTileKernelINS2_10policy_hubIdjN4cuda3__47maximumIvEEE10Policy1000EPdSB_iS8_ddNS5_3std3__410__identityEEEvT0_T1_T2_T3_T4_T6_E12temp_storage+64];
	setp.lt.f64 	%p197, %fd322, %fd324;
	selp.f64 	%fd326, %fd324, %fd322, %p197;
	selp.f64 	%fd380, %fd326, %fd322, %p196;
	bra.uni 	$L__BB5_72;
$L__BB5_22:
	mov.u32 	%r13, %tid.x;
	shl.b32 	%r14, %r13, 2;
	mul.wide.u32 	%rd126, %r14, 8;
	add.s64 	%rd116, %rd15, %rd126;
	// begin inline asm
	ld.global.nc.v2.u64 {%rd114, %rd115}, [%rd116];
	// end inline asm
	add.s64 	%rd119, %rd116, 16;
	// begin inline asm
	ld.global.nc.v2.u64 {%rd117, %rd118}, [%rd119];
	// end inline asm
	mov.b64 	%fd206, %rd114;
	mov.b64 	%fd207, %rd115;
	mov.b64 	%fd208, %rd117;
	mov.b64 	%fd209, %rd118;
	add.s64 	%rd122, %rd116, 8192;
	// begin inline asm
	ld.global.nc.v2.u64 {%rd120, %rd121}, [%rd122];
	// end inline asm
	add.s64 	%rd125, %rd116, 8208;
	// begin inline asm
	ld.global.nc.v2.u64 {%rd123, %rd124}, [%rd125];
	// end inline asm
	mov.b64 	%fd210, %rd120;
	mov.b64 	%fd211, %rd121;
	mov.b64 	%fd212, %rd123;
	mov.b64 	%fd213, %rd124;
	setp.lt.f64 	%p111, %fd206, %fd207;
	selp.f64 	%fd214, %fd207, %fd206, %p111;
	setp.lt.f64 	%p112, %fd214, %fd208;
	selp.f64 	%fd215, %fd208, %fd214, %p112;
	setp.lt.f64 	%p113, %fd215, %fd209;
	selp.f64 	%fd216, %fd209, %fd215, %p113;
	setp.lt.f64 	%p114, %fd216, %fd210;
	selp.f64 	%fd217, %fd210, %fd216, %p114;
	setp.lt.f64 	%p115, %fd217, %fd211;
	selp.f64 	%fd218, %fd211, %fd217, %p115;
	setp.lt.f64 	%p116, %fd218, %fd212;
	selp.f64 	%fd219, %fd212, %fd218, %p116;
	setp.lt.f64 	%p117, %fd219, %fd213;
	selp.f64 	%fd366, %fd213, %fd219, %p117;
	setp.lt.u32 	%p118, %r68, 4096;
	mov.b32 	%r452, 2048;
	@%p118 bra 	$L__BB5_26;
	add.s32 	%r15, %r68, -2048;
	mov.b32 	%r452, 2048;
$L__BB5_24:
	add.s32 	%r258, %r452, %r14;
	mul.wide.u32 	%rd139, %r258, 8;
	add.s64 	%rd129, %rd15, %rd139;
	// begin inline asm
	ld.global.nc.v2.u64 {%rd127, %rd128}, [%rd129];
	// end inline asm
	add.s64 	%rd132, %rd129, 16;
	// begin inline asm
	ld.global.nc.v2.u64 {%rd130, %rd131}, [%rd132];
	// end inline asm
	mov.b64 	%fd220, %rd127;
	mov.b64 	%fd221, %rd128;
	mov.b64 	%fd222, %rd130;
	mov.b64 	%fd223, %rd131;
	add.s64 	%rd135, %rd129, 8192;
	// begin inline asm
	ld.global.nc.v2.u64 {%rd133, %rd134}, [%rd135];
	// end inline asm
	add.s64 	%rd138, %rd129, 8208;
	// begin inline asm
	ld.global.nc.v2.u64 {%rd136, %rd137}, [%rd138];
	// end inline asm
	mov.b64 	%fd224, %rd133;
	mov.b64 	%fd225, %rd134;
	mov.b64 	%fd226, %rd136;
	mov.b64 	%fd227, %rd137;
	setp.lt.f64 	%p119, %fd366, %fd220;
	selp.f64 	%fd228, %fd220, %fd366, %p119;
	setp.lt.f64 	%p120, %fd228, %fd221;
	selp.f64 	%fd229, %fd221, %fd228, %p120;
	setp.lt.f64 	%p121, %fd229, %fd222;
	selp.f64 	%fd230, %fd222, %fd229, %p121;
	setp.lt.f64 	%p122, %fd230, %fd223;
	selp.f64 	%fd231, %fd223, %fd230, %p122;
	setp.lt.f64 	%p123, %fd231, %fd224;
	selp.f64 	%fd232, %fd224, %fd231, %p123;
	setp.lt.f64 	%p124, %fd232, %fd225;
	selp.f64 	%fd233, %fd225, %fd232, %p124;
	setp.lt.f64 	%p125, %fd233, %fd226;
	selp.f64 	%fd234, %fd226, %fd233, %p125;
	setp.lt.f64 	%p126, %fd234, %fd227;
	selp.f64 	%fd366, %fd227, %fd234, %p126;
	sub.s32 	%r259, %r68, %r452;
	setp.lt.s32 	%p127, %r259, 2048;
	@%p127 bra 	$L__BB5_34;
	add.s32 	%r452, %r452, 2048;
	setp.le.s32 	%p128, %r452, %r15;
	@%p128 bra 	$L__BB5_24;
$L__BB5_26:
	setp.le.s32 	%p129, %r68, %r452;
	@%p129 bra 	$L__BB5_34;
	sub.s32 	%r19, %r68, %r452;
	setp.ge.s32 	%p130, %r13, %r19;
	@%p130 bra 	$L__BB5_34;
	not.b32 	%r260, %r13;
	add.s32 	%r261, %r68, %r260;
	sub.s32 	%r20, %r261, %r452;
	and.b32  	%r262, %r20, 768;
	setp.eq.s32 	%p131, %r262, 768;
	mov.u32 	%r456, %r13;
	@%p131 bra 	$L__BB5_31;
	add.s32 	%r454, %r13, %r452;
	shr.u32 	%r263, %r20, 8;
	add.s32 	%r264, %r263, 1;
	and.b32  	%r265, %r264, 3;
	neg.s32 	%r453, %r265;
	mov.u32 	%r456, %r13;
$L__BB5_30:
	.pragma "nounroll";
	mul.wide.u32 	%rd142, %r454, 8;
	add.s64 	%rd141, %rd15, %rd142;
	// begin inline asm
	ld.global.nc.u64 %rd140, [%rd141];
	// end inline asm
	mov.b64 	%fd236, %rd140;
	setp.lt.f64 	%p132, %fd366, %fd236;
	selp.f64 	%fd366, %fd236, %fd366, %p132;
	add.s32 	%r456, %r456, 256;
	add.s32 	%r454, %r454, 256;
	add.s32 	%r453, %r453, 1;
	setp.ne.s32 	%p133, %r453, 0;
	@%p133 bra 	$L__BB5_30;
$L__BB5_31:
	setp.lt.u32 	%p134, %r20, 768;
	@%p134 bra 	$L__BB5_34;
	cvt.u64.u32 	%rd143, %r456;
	cvt.u64.u32 	%rd144, %r452;
	add.s64 	%rd145, %rd143, %rd144;
	shl.b64 	%rd146, %rd145, 3;
	add.s64 	%rd147, %rd146, %rd15;
	add.s64 	%rd203, %rd147, 4096;
	add.s32 	%r457, %r456, %r452;
$L__BB5_33:
	mul.wide.u32 	%rd156, %r457, 8;
	add.s64 	%rd149, %rd15, %rd156;
	// begin inline asm
	ld.global.nc.u64 %rd148, [%rd149];
	// end inline asm
	mov.b64 	%fd237, %rd148;
	setp.lt.f64 	%p135, %fd366, %fd237;
	selp.f64 	%fd238, %fd237, %fd366, %p135;
	add.s64 	%rd151, %rd203, -2048;
	// begin inline asm
	ld.global.nc.u64 %rd150, [%rd151];
	// end inline asm
	mov.b64 	%fd239, %rd150;
	setp.lt.f64 	%p136, %fd238, %fd239;
	selp.f64 	%fd240, %fd239, %fd238, %p136;
	// begin inline asm
	ld.global.nc.u64 %rd152, [%rd203];
	// end inline asm
	mov.b64 	%fd241, %rd152;
	setp.lt.f64 	%p137, %fd240, %fd241;
	selp.f64 	%fd242, %fd241, %fd240, %p137;
	add.s64 	%rd155, %rd203, 2048;
	// begin inline asm
	ld.global.nc.u64 %rd154, [%rd155];
	// end inline asm
	mov.b64 	%fd243, %rd154;
	setp.lt.f64 	%p138, %fd242, %fd243;
	selp.f64 	%fd366, %fd243, %fd242, %p138;
	add.s32 	%r456, %r456, 1024;
	add.s64 	%rd203, %rd203, 8192;
	add.s32 	%r457, %r457, 1024;
	setp.lt.s32 	%p139, %r456, %r19;
	@%p139 bra 	$L__BB5_33;
$L__BB5_34:
	// begin inline asm
	mov.u32 %r266, %laneid;
	// end inline asm
	mov.b64 	%rd157, %fd366;
	mov.b64 	{%r268, %r273}, %rd157;
	mov.b32 	%r274, 1;
	mov.b32 	%r315, 31;
	mov.b32 	%r316, -1;
	// begin inline asm
	shfl.sync.down.b32 %r267, %r268, %r274, %r315, %r316;
	// end inline asm
	// begin inline asm
	shfl.sync.down.b32 %r272, %r273, %r274, %r315, %r316;
	// end inline asm
	mov.b64 	%rd158, {%r267, %r272};
	mov.b64 	%fd244, %rd158;
	setp.gt.s32 	%p140, %r266, 30;
	setp.lt.f64 	%p141, %fd366, %fd244;
	selp.f64 	%fd245, %fd244, %fd366, %p141;
	selp.f64 	%fd246, %fd366, %fd245, %p140;
	mov.b64 	%rd159, %fd246;
	mov.b64 	{%r278, %r283}, %rd159;
	mov.b32 	%r284, 2;
	// begin inline asm
	shfl.sync.down.b32 %r277, %r278, %r284, %r315, %r316;
	// end inline asm
	// begin inline asm
	shfl.sync.down.b32 %r282, %r283, %r284, %r315, %r316;
	// end inline asm
	mov.b64 	%rd160, {%r277, %r282};
	mov.b64 	%fd247, %rd160;
	setp.gt.s32 	%p142, %r266, 29;
	setp.lt.f64 	%p143, %fd246, %fd247;
	selp.f64 	%fd248, %fd247, %fd246, %p143;
	selp.f64 	%fd249, %fd246, %fd248, %p142;
	mov.b64 	%rd161, %fd249;
	mov.b64 	{%r288, %r293}, %rd161;
	mov.b32 	%r294, 4;
	// begin inline asm
	shfl.sync.down.b32 %r287, %r288, %r294, %r315, %r316;
	// end inline asm
	// begin inline asm
	shfl.sync.down.b32 %r292, %r293, %r294, %r315, %r316;
	// end inline asm
	mov.b64 	%rd162, {%r287, %r292};
	mov.b64 	%fd250, %rd162;
	setp.gt.s32 	%p144, %r266, 27;
	setp.lt.f64 	%p145, %fd249, %fd250;
	selp.f64 	%fd251, %fd250, %fd249, %p145;
	selp.f64 	%fd252, %fd249, %fd251, %p144;
	mov.b64 	%rd163, %fd252;
	mov.b64 	{%r298, %r303}, %rd163;
	mov.b32 	%r304, 8;
	// begin inline asm
	shfl.sync.down.b32 %r297, %r298, %r304, %r315, %r316;
	// end inline asm
	// begin inline asm
	shfl.sync.down.b32 %r302, %r303, %r304, %r315, %r316;
	// end inline asm
	mov.b64 	%rd164, {%r297, %r302};
	mov.b64 	%fd253, %rd164;
	setp.gt.s32 	%p146, %r266, 23;
	setp.lt.f64 	%p147, %fd252, %fd253;
	selp.f64 	%fd254, %fd253, %fd252, %p147;
	selp.f64 	%fd255, %fd252, %fd254, %p146;
	mov.b64 	%rd165, %fd255;
	mov.b64 	{%r308, %r313}, %rd165;
	mov.b32 	%r314, 16;
	// begin inline asm
	shfl.sync.down.b32 %r307, %r308, %r314, %r315, %r316;
	// end inline asm
	// begin inline asm
	shfl.sync.down.b32 %r312, %r313, %r314, %r315, %r316;
	// end inline asm
	mov.b64 	%rd166, {%r307, %r312};
	mov.b64 	%fd256, %rd166;
	setp.gt.s32 	%p148, %r266, 15;
	setp.lt.f64 	%p149, %fd255, %fd256;
	selp.f64 	%fd26, %fd256, %fd255, %p149;
	selp.f64 	%fd380, %fd255, %fd26, %p148;
	setp.ne.s32 	%p150, %r266, 0;
	@%p150 bra 	$L__BB5_36;
	shr.u32 	%r317, %r13, 2;
	and.b32  	%r318, %r317, 248;
	mov.u32 	%r319, _ZZN3cub18CUB_300001_SM_10006detail6reduce28DeviceReduceSingleTileKernelINS2_10policy_hubIdjN4cuda3__47maximumIvEEE10Policy1000EPdSB_iS8_ddNS5_3std3__410__identityEEEvT0_T1_T2_T3_T4_T6_E12temp_storage;
	add.s32 	%r320, %r319, %r318;
	st.shared.f64 	[%r320+8], %fd26;
$L__BB5_36:
	bar.sync 	0;
	setp.ne.s32 	%p151, %r13, 0;
	@%p151 bra 	$L__BB5_72;
	ld.shared.f64 	%fd257, [_ZZN3cub18CUB_300001_SM_10006detail6reduce28DeviceReduceSingleTileKernelINS2_10policy_hubIdjN4cuda3__47maximumIvEEE10Policy1000EPdSB_iS8_ddNS5_3std3__410__identityEEEvT0_T1_T2_T3_T4_T6_E12temp_storage+16];
	setp.lt.f64 	%p152, %fd380, %fd257;
	selp.f64 	%fd258, %fd257, %fd380, %p152;
	ld.shared.f64 	%fd259, [_ZZN3cub18CUB_300001_SM_10006detail6reduce28DeviceReduceSingleTileKernelINS2_10policy_hubIdjN4cuda3__47maximumIvEEE10Policy1000EPdSB_iS8_ddNS5_3std3__410__identityEEEvT0_T1_T2_T3_T4_T6_E12temp_storage+24];
	setp.lt.f64 	%p153, %fd258, %fd259;
	selp.f64 	%fd260, %fd259, %fd258, %p153;
	ld.shared.f64 	%fd261, [_ZZN3cub18CUB_300001_SM_10006detail6reduce28DeviceReduceSingleTileKernelINS2_10policy_hubIdjN4cuda3__47maximumIvEEE10Policy1000EPdSB_iS8_ddNS5_3std3__410__identityEEEvT0_T1_T2_T3_T4_T6_E12temp_storage+32];
	setp.lt.f64 	%p154, %fd260, %fd261;
	selp.f64 	%fd262, %fd261, %fd260, %p154;
	ld.shared.f64 	%fd263, [_ZZN3cub18CUB_300001_SM_10006detail6reduce28DeviceReduceSingleTileKernelINS2_10policy_hubIdjN4cuda3__47maximumIvEEE10Policy1000EPdSB_iS8_ddNS5_3std3__410__identityEEEvT0_T1_T2_T3_T4_T6_E12temp_storage+40];
	setp.lt.f64 	%p155, %fd262, %fd263;
	selp.f64 	%fd264, %fd263, %fd262, %p155;
	ld.shared.f64 	%fd265, [_ZZN3cub18CUB_300001_SM_10006detail6reduce28DeviceReduceSingleTileKernelINS2_10policy_hubIdjN4cuda3__47maximumIvEEE10Policy1000EPdSB_iS8_ddNS5_3std3__410__identityEEEvT0_T1_T2_T3_T4_T6_E12temp_storage+48];
	setp.lt.f64 	%p156, %fd264, %fd265;
	selp.f64 	%fd266, %fd265, %fd264, %p156;
	ld.shared.f64 	%fd267, [_ZZN3cub18CUB_300001_SM_10006detail6reduce28DeviceReduceSingleTileKernelINS2_10policy_hubIdjN4cuda3__47maximumIvEEE10Policy1000EPdSB_iS8_ddNS5_3std3__410__identityEEEvT0_T1_T2_T3_T4_T6_E12temp_storage+56];
	setp.lt.f64 	%p157, %fd266, %fd267;
	selp.f64 	%fd268, %fd267, %fd266, %p157;
	ld.shared.f64 	%fd269, [_ZZN3cub18CUB_300001_SM_10006detail6reduce28DeviceReduceSingleTileKernelINS2_10policy_hubIdjN4cuda3__47maximumIvEEE10Policy1000EPdSB_iS8_ddNS5_3std3__410__identityEEEvT0_T1_T2_T3_T4_T6_E12temp_storage+64];
	setp.lt.f64 	%p158, %fd268, %fd269;
	selp.f64 	%fd380, %fd269, %fd268, %p158;
	bra.uni 	$L__BB5_72;
$L__BB5_38:
	setp.gt.s32 	%p3, %r68, 2047;
	@%p3 bra 	$L__BB5_56;
	mov.u32 	%r35, %tid.x;
	setp.ge.s32 	%p52, %r35, %r68;
	mov.f64 	%fd372, 0d0000000000000000;
	mov.u32 	%r462, %r35;
	@%p52 bra 	$L__BB5_41;
	mul.wide.u32 	%rd81, %r35, 8;
	add.s64 	%rd80, %rd15, %rd81;
	// begin inline asm
	ld.global.nc.u64 %rd79, [%rd80];
	// end inline asm
	mov.b64 	%fd372, %rd79;
	add.s32 	%r462, %r35, 256;
$L__BB5_41:
	setp.ge.s32 	%p53, %r462, %r68;
	@%p53 bra 	$L__BB5_47;
	not.b32 	%r133, %r462;
	add.s32 	%r38, %r68, %r133;
	and.b32  	%r134, %r38, 768;
	setp.eq.s32 	%p54, %r134, 768;
	@%p54 bra 	$L__BB5_45;
	mul.wide.u32 	%rd82, %r462, 8;
	add.s64 	%rd204, %rd15, %rd82;
	shr.u32 	%r135, %r38, 8;
	add.s32 	%r136, %r135, 1;
	and.b32  	%r137, %r136, 3;
	neg.s32 	%r460, %r137;
$L__BB5_44:
	.pragma "nounroll";
	// begin inline asm
	ld.global.nc.u64 %rd83, [%rd204];
	// end inline asm
	mov.b64 	%fd125, %rd83;
	setp.lt.f64 	%p55, %fd372, %fd125;
	selp.f64 	%fd372, %fd125, %fd372, %p55;
	add.s32 	%r462, %r462, 256;
	add.s64 	%rd204, %rd204, 2048;
	add.s32 	%r460, %r460, 1;
	setp.ne.s32 	%p56, %r460, 0;
	@%p56 bra 	$L__BB5_44;
$L__BB5_45:
	setp.lt.u32 	%p57, %r38, 768;
	@%p57 bra 	$L__BB5_47;
$L__BB5_46:
	mul.wide.s32 	%rd93, %r462, 8;
	add.s64 	%rd86, %rd15, %rd93;
	// begin inline asm
	ld.global.nc.u64 %rd85, [%rd86];
	// end inline asm
	mov.b64 	%fd126, %rd85;
	setp.lt.f64 	%p58, %fd372, %fd126;
	selp.f64 	%fd127, %fd126, %fd372, %p58;
	add.s64 	%rd88, %rd86, 2048;
	// begin inline asm
	ld.global.nc.u64 %rd87, [%rd88];
	// end inline asm
	mov.b64 	%fd128, %rd87;
	setp.lt.f64 	%p59, %fd127, %fd128;
	selp.f64 	%fd129, %fd128, %fd127, %p59;
	add.s64 	%rd90, %rd86, 4096;
	// begin inline asm
	ld.global.nc.u64 %rd89, [%rd90];
	// end inline asm
	mov.b64 	%fd130, %rd89;
	setp.lt.f64 	%p60, %fd129, %fd130;
	selp.f64 	%fd131, %fd130, %fd129, %p60;
	add.s64 	%rd92, %rd86, 6144;
	// begin inline asm
	ld.global.nc.u64 %rd91, [%rd92];
	// end inline asm
	mov.b64 	%fd132, %rd91;
	setp.lt.f64 	%p61, %fd131, %fd132;
	selp.f64 	%fd372, %fd132, %fd131, %p61;
	add.s32 	%r462, %r462, 1024;
	setp.lt.s32 	%p62, %r462, %r68;
	@%p62 bra 	$L__BB5_46;
$L__BB5_47:
	setp.lt.s32 	%p63, %r68, 256;
	@%p63 bra 	$L__BB5_52;
	// begin inline asm
	mov.u32 %r201, %laneid;
	// end inline asm
	mov.b64 	%rd104, %fd372;
	mov.b64 	{%r203, %r208}, %rd104;
	mov.b32 	%r209, 1;
	mov.b32 	%r250, 31;
	mov.b32 	%r251, -1;
	// begin inline asm
	shfl.sync.down.b32 %r202, %r203, %r209, %r250, %r251;
	// end inline asm
	// begin inline asm
	shfl.sync.down.b32 %r207, %r208, %r209, %r250, %r251;
	// end inline asm
	mov.b64 	%rd105, {%r202, %r207};
	mov.b64 	%fd180, %rd105;
	setp.gt.s32 	%p91, %r201, 30;
	setp.lt.f64 	%p92, %fd372, %fd180;
	selp.f64 	%fd181, %fd180, %fd372, %p92;
	selp.f64 	%fd182, %fd372, %fd181, %p91;
	mov.b64 	%rd106, %fd182;
	mov.b64 	{%r213, %r218}, %rd106;
	mov.b32 	%r219, 2;
	// begin inline asm
	shfl.sync.down.b32 %r212, %r213, %r219, %r250, %r251;
	// end inline asm
	// begin inline asm
	shfl.sync.down.b32 %r217, %r218, %r219, %r250, %r251;
	// end inline asm
	mov.b64 	%rd107, {%r212, %r217};
	mov.b64 	%fd183, %rd107;
	setp.gt.s32 	%p93, %r201, 29;
	setp.lt.f64 	%p94, %fd182, %fd183;
	selp.f64 	%fd184, %fd183, %fd182, %p94;
	selp.f64 	%fd185, %fd182, %fd184, %p93;
	mov.b64 	%rd108, %fd185;
	mov.b64 	{%r223, %r228}, %rd108;
	mov.b32 	%r229, 4;
	// begin inline asm
	shfl.sync.down.b32 %r222, %r223, %r229, %r250, %r251;
	// end inline asm
	// begin inline asm
	shfl.sync.down.b32 %r227, %r228, %r229, %r250, %r251;
	// end inline asm
	mov.b64 	%rd109, {%r222, %r227};
	mov.b64 	%fd186, %rd109;
	setp.gt.s32 	%p95, %r201, 27;
	setp.lt.f64 	%p96, %fd185, %fd186;
	selp.f64 	%fd187, %fd186, %fd185, %p96;
	selp.f64 	%fd188, %fd185, %fd187, %p95;
	mov.b64 	%rd110, %fd188;
	mov.b64 	{%r233, %r238}, %rd110;
	mov.b32 	%r239, 8;
	// begin inline asm
	shfl.sync.down.b32 %r232, %r233, %r239, %r250, %r251;
	// end inline asm
	// begin inline asm
	shfl.sync.down.b32 %r237, %r238, %r239, %r250, %r251;
	// end inline asm
	mov.b64 	%rd111, {%r232, %r237};
	mov.b64 	%fd189, %rd111;
	setp.gt.s32 	%p97, %r201, 23;
	setp.lt.f64 	%p98, %fd188, %fd189;
	selp.f64 	%fd190, %fd189, %fd188, %p98;
	selp.f64 	%fd191, %fd188, %fd190, %p97;
	mov.b64 	%rd112, %fd191;
	mov.b64 	{%r243, %r248}, %rd112;
	mov.b32 	%r249, 16;
	// begin inline asm
	shfl.sync.down.b32 %r242, %r243, %r249, %r250, %r251;
	// end inline asm
	// begin inline asm
	shfl.sync.down.b32 %r247, %r248, %r249, %r250, %r251;
	// end inline asm
	mov.b64 	%rd113, {%r242, %r247};
	mov.b64 	%fd192, %rd113;
	setp.gt.s32 	%p99, %r201, 15;
	setp.lt.f64 	%p100, %fd191, %fd192;
	selp.f64 	%fd38, %fd192, %fd191, %p100;
	selp.f64 	%fd380, %fd191, %fd38, %p99;
	setp.ne.s32 	%p101, %r201, 0;
	@%p101 bra 	$L__BB5_50;
	shr.u32 	%r252, %r35, 2;
	and.b32  	%r253, %r252, 248;
	mov.u32 	%r254, _ZZN3cub18CUB_300001_SM_10006detail6reduce28DeviceReduceSingleTileKernelINS2_10policy_hubIdjN4cuda3__47maximumIvEEE10Policy1000EPdSB_iS8_ddNS5_3std3__410__identityEEEvT0_T1_T2_T3_T4_T6_E12temp_storage;
	add.s32 	%r255, %r254, %r253;
	st.shared.f64 	[%r255+8], %fd38;
$L__BB5_50:
	bar.sync 	0;
	setp.ne.s32 	%p102, %r35, 0;
	@%p102 bra 	$L__BB5_72;
	ld.shared.f64 	%fd193, [_ZZN3cub18CUB_300001_SM_10006detail6reduce28DeviceReduceSingleTileKernelINS2_10policy_hubIdjN4cuda3__47maximumIvEEE10Policy1000EPdSB_iS8_ddNS5_3std3__410__identityEEEvT0_T1_T2_T3_T4_T6_E12temp_storage+16];
	setp.lt.f64 	%p103, %fd380, %fd193;
	selp.f64 	%fd194, %fd193, %fd380, %p103;
	ld.shared.f64 	%fd195, [_ZZN3cub18CUB_300001_SM_10006detail6reduce28DeviceReduceSingleTileKernelINS2_10policy_hubIdjN4cuda3__47maximumIvEEE10Policy1000EPdSB_iS8_ddNS5_3std3__410__identityEEEvT0_T1_T2_T3_T4_T6_E12temp_storage+24];
	setp.lt.f64 	%p104, %fd194, %fd195;
	selp.f64 	%fd196, %fd195, %fd194, %p104;
	ld.shared.f64 	%fd197, [_ZZN3cub18CUB_300001_SM_10006detail6reduce28DeviceReduceSingleTileKernelINS2_10policy_hubIdjN4cuda3__47maximumIvEEE10Policy1000EPdSB_iS8_ddNS5_3std3__410__identityEEEvT0_T1_T2_T3_T4_T6_E12temp_storage+32];
	setp.lt.f64 	%p105, %fd196, %fd197;
	selp.f64 	%fd198, %fd197, %fd196, %p105;
	ld.shared.f64 	%fd199, [_ZZN3cub18CUB_300001_SM_10006detail6reduce28DeviceReduceSingleTileKernelINS2_10policy_hubIdjN4cuda3__47maximumIvEEE10Policy1000EPdSB_iS8_ddNS5_3std3__410__identityEEEvT0_T1_T2_T3_T4_T6_E12temp_storage+40];
	setp.lt.f64 	%p106, %fd198, %fd199;
	selp.f64 	%fd200, %fd199, %fd198, %p106;
	ld.shared.f64 	%fd201, [_ZZN3cub18CUB_300001_SM_10006detail6reduce28DeviceReduceSingleTileKernelINS2_10policy_hubIdjN4cuda3__47maximumIvEEE10Policy1000EPdSB_iS8_ddNS5_3std3__410__identityEEEvT0_T1_T2_T3_T4_T6_E12temp_storage+48];
	setp.lt.f64 	%p107, %fd200, %fd201;
	selp.f64 	%fd202, %fd201, %fd200, %p107;
	ld.shared.f64 	%fd203, [_ZZN3cub18CUB_300001_SM_10006detail6reduce28DeviceReduceSingleTileKernelINS2_10policy_hubIdjN4cuda3__47maximumIvEEE10Policy1000EPdSB_iS8_ddNS5_3std3__410__identityEEEvT0_T1_T2_T3_T4_T6_E12temp_storage+56];
	setp.lt.f64 	%p108, %fd202, %fd203;
	selp.f64 	%fd204, %fd203, %fd202, %p108;
	ld.shared.f64 	%fd205, [_ZZN3cub18CUB_300001_SM_10006detail6reduce28DeviceReduceSingleTileKernelINS2_10policy_hubIdjN4cuda3__47maximumIvEEE10Policy1000EPdSB_iS8_ddNS5_3std3__410__identityEEEvT0_T1_T2_T3_T4_T6_E12temp_storage+64];
	setp.lt.f64 	%p109, %fd204, %fd205;
	selp.f64 	%fd380, %fd205, %fd204, %p109;
	bra.uni 	$L__BB5_72;
$L__BB5_52:
	// begin inline asm
	mov.u32 %r138, %laneid;
	// end inline asm
	and.b32  	%r189, %r35, 992;
	add.s32 	%r190, %r189, 32;
	setp.gt.s32 	%p64, %r190, %r68;
	not.b32 	%r191, %r189;
	add.s32 	%r192, %r68, %r191;
	selp.b32 	%r187, %r192, 31, %p64;
	mov.b64 	%rd94, %fd372;
	mov.b64 	{%r140, %r145}, %rd94;
	mov.b32 	%r146, 1;
	mov.b32 	%r188, -1;
	// begin inline asm
	shfl.sync.down.b32 %r139, %r140, %r146, %r187, %r188;
	// end inline asm
	// begin inline asm
	shfl.sync.down.b32 %r144, %r145, %r146, %r187, %r188;
	// end inline asm
	mov.b64 	%rd95, {%r139, %r144};
	mov.b64 	%fd133, %rd95;
	setp.lt.s32 	%p65, %r138, %r187;
	setp.lt.f64 	%p66, %fd372, %fd133;
	selp.f64 	%fd134, %fd133, %fd372, %p66;
	selp.f64 	%fd135, %fd134, %fd372, %p65;
	mov.b64 	%rd96, %fd135;
	mov.b64 	{%r150, %r155}, %rd96;
	mov.b32 	%r156, 2;
	// begin inline asm
	shfl.sync.down.b32 %r149, %r150, %r156, %r187, %r188;
	// end inline asm
	// begin inline asm
	shfl.sync.down.b32 %r154, %r155, %r156, %r187, %r188;
	// end inline asm
	mov.b64 	%rd97, {%r149, %r154};
	mov.b64 	%fd136, %rd97;
	add.s32 	%r193, %r138, 2;
	setp.gt.s32 	%p67, %r193, %r187;
	setp.lt.f64 	%p68, %fd135, %fd136;
	selp.f64 	%fd137, %fd136, %fd135, %p68;
	selp.f64 	%fd138, %fd135, %fd137, %p67;
	mov.b64 	%rd98, %fd138;
	mov.b64 	{%r160, %r165}, %rd98;
	mov.b32 	%r166, 4;
	// begin inline asm
	shfl.sync.down.b32 %r159, %r160, %r166, %r187, %r188;
	// end inline asm
	// begin inline asm
	shfl.sync.down.b32 %r164, %r165, %r166, %r187, %r188;
	// end inline asm
	mov.b64 	%rd99, {%r159, %r164};
	mov.b64 	%fd139, %rd99;
	add.s32 	%r194, %r138, 4;
	setp.gt.s32 	%p69, %r194, %r187;
	setp.lt.f64 	%p70, %fd138, %fd139;
	selp.f64 	%fd140, %fd139, %fd138, %p70;
	selp.f64 	%fd141, %fd138, %fd140, %p69;
	mov.b64 	%rd100, %fd141;
	mov.b64 	{%r170, %r175}, %rd100;
	mov.b32 	%r176, 8;
	// begin inline asm
	shfl.sync.down.b32 %r169, %r170, %r176, %r187, %r188;
	// end inline asm
	// begin inline asm
	shfl.sync.down.b32 %r174, %r175, %r176, %r187, %r188;
	// end inline asm
	mov.b64 	%rd101, {%r169, %r174};
	mov.b64 	%fd142, %rd101;
	add.s32 	%r195, %r138, 8;
	setp.gt.s32 	%p71, %r195, %r187;
	setp.lt.f64 	%p72, %fd141, %fd142;
	selp.f64 	%fd143, %fd142, %fd141, %p72;
	selp.f64 	%fd144, %fd141, %fd143, %p71;
	mov.b64 	%rd102, %fd144;
	mov.b64 	{%r180, %r185}, %rd102;
	mov.b32 	%r186, 16;
	// begin inline asm
	shfl.sync.down.b32 %r179, %r180, %r186, %r187, %r188;
	// end inline asm
	// begin inline asm
	shfl.sync.down.b32 %r184, %r185, %r186, %r187, %r188;
	// end inline asm
	mov.b64 	%rd103, {%r179, %r184};
	mov.b64 	%fd145, %rd103;
	add.s32 	%r196, %r138, 16;
	setp.gt.s32 	%p73, %r196, %r187;
	setp.lt.f64 	%p74, %fd144, %fd145;
	selp.f64 	%fd146, %fd145, %fd144, %p74;
	selp.f64 	%fd380, %fd144, %fd146, %p73;
	setp.ne.s32 	%p75, %r138, 0;
	@%p75 bra 	$L__BB5_54;
	shr.u32 	%r197, %r35, 2;
	and.b32  	%r198, %r197, 248;
	mov.u32 	%r199, _ZZN3cub18CUB_300001_SM_10006detail6reduce28DeviceReduceSingleTileKernelINS2_10policy_hubIdjN4cuda3__47maximumIvEEE10Policy1000EPdSB_iS8_ddNS5_3std3__410__identityEEEvT0_T1_T2_T3_T4_T6_E12temp_storage;
	add.s32 	%r200, %r199, %r198;
	st.shared.f64 	[%r200+8], %fd380;
$L__BB5_54:
	bar.sync 	0;
	setp.ne.s32 	%p76, %r35, 0;
	@%p76 bra 	$L__BB5_72;
	setp.gt.s32 	%p77, %r68, 32;
	ld.shared.f64 	%fd147, [_ZZN3cub18CUB_300001_SM_10006detail6reduce28DeviceReduceSingleTileKernelINS2_10policy_hubIdjN4cuda3__47maximumIvEEE10Policy1000EPdSB_iS8_ddNS5_3std3__410__identityEEEvT0_T1_T2_T3_T4_T6_E12temp_storage+16];
	setp.lt.f64 	%p78, %fd380, %fd147;
	selp.f64 	%fd149, %fd147, %fd380, %p78;
	selp.f64 	%fd150, %fd149, %fd380, %p77;
	setp.gt.s32 	%p79, %r68, 64;
	ld.shared.f64 	%fd152, [_ZZN3cub18CUB_300001_SM_10006detail6reduce28DeviceReduceSingleTileKernelINS2_10policy_hubIdjN4cuda3__47maximumIvEEE10Policy1000EPdSB_iS8_ddNS5_3std3__410__identityEEEvT0_T1_T2_T3_T4_T6_E12temp_storage+24];
	setp.lt.f64 	%p80, %fd150, %fd152;
	selp.f64 	%fd154, %fd152, %fd150, %p80;
	selp.f64 	%fd155, %fd154, %fd150, %p79;
	setp.gt.s32 	%p81, %r68, 96;
	ld.shared.f64 	%fd157, [_ZZN3cub18CUB_300001_SM_10006detail6reduce28DeviceReduceSingleTileKernelINS2_10policy_hubIdjN4cuda3__47maximumIvEEE10Policy1000EPdSB_iS8_ddNS5_3std3__410__identityEEEvT0_T1_T2_T3_T4_T6_E12temp_storage+32];
	setp.lt.f64 	%p82, %fd155, %fd157;
	selp.f64 	%fd159, %fd157, %fd155, %p82;
	selp.f64 	%fd160, %fd159, %fd155, %p81;
	setp.gt.s32 	%p83, %r68, 128;
	ld.shared.f64 	%fd162, [_ZZN3cub18CUB_300001_SM_10006detail6reduce28DeviceReduceSingleTileKernelINS2_10policy_hubIdjN4cuda3__47maximumIvEEE10Policy1000EPdSB_iS8_ddNS5_3std3__410__identityEEEvT0_T1_T2_T3_T4_T6_E12temp_storage+40];
	setp.lt.f64 	%p84, %fd160, %fd162;
	selp.f64 	%fd164, %fd162, %fd160, %p84;
	selp.f64 	%fd165, %fd164, %fd160, %p83;
	setp.gt.s32 	%p85, %r68, 160;
	ld.shared.f64 	%fd167, [_ZZN3cub18CUB_300001_SM_10006detail6reduce28DeviceReduceSingleTileKernelINS2_10policy_hubIdjN4cuda3__47maximumIvEEE10Policy1000EPdSB_iS8_ddNS5_3std3__410__identityEEEvT0_T1_T2_T3_T4_T6_E12temp_storage+48];
	setp.lt.f64 	%p86, %fd165, %fd167;
	selp.f64 	%fd169, %fd167, %fd165, %p86;
	selp.f64 	%fd170, %fd169, %fd165, %p85;
	setp.gt.s32 	%p87, %r68, 192;
	ld.shared.f64 	%fd172, [_ZZN3cub18CUB_300001_SM_10006detail6reduce28DeviceReduceSingleTileKernelINS2_10policy_hubIdjN4cuda3__47maximumIvEEE10Policy1000EPdSB_iS8_ddNS5_3std3__410__identityEEEvT0_T1_T2_T3_T4_T6_E12temp_storage+56];
	setp.lt.f64 	%p88, %fd170, %fd172;
	selp.f64 	%fd174, %fd172, %fd170, %p88;
	selp.f64 	%fd175, %fd174, %fd170, %p87;
	setp.gt.s32 	%p89, %r68, 224;
	ld.shared.f64 	%fd177, [_ZZN3cub18CUB_300001_SM_10006detail6reduce28DeviceReduceSingleTileKernelINS2_10policy_hubIdjN4cuda3__47maximumIvEEE10Policy1000EPdSB_iS8_ddNS5_3std3__410__identityEEEvT0_T1_T2_T3_T4_T6_E12temp_storage+64];
	setp.lt.f64 	%p90, %fd175, %fd177;
	selp.f64 	%fd179, %fd177, %fd175, %p90;
	selp.f64 	%fd380, %fd179, %fd175, %p89;
	bra.uni 	$L__BB5_72;
$L__BB5_56:
	mov.u32 	%r47, %tid.x;
	mul.wide.u32 	%rd34, %r47, 8;
	add.s64 	%rd19, %rd15, %rd34;
	// begin inline asm
	ld.global.nc.u64 %rd18, [%rd19];
	// end inline asm
	mov.b64 	%fd59, %rd18;
	add.s64 	%rd21, %rd19, 2048;
	// begin inline asm
	ld.global.nc.u64 %rd20, [%rd21];
	// end inline asm
	mov.b64 	%fd60, %rd20;
	add.s64 	%rd23, %rd19, 4096;
	// begin inline asm
	ld.global.nc.u64 %rd22, [%rd23];
	// end inline asm
	mov.b64 	%fd61, %rd22;
	add.s64 	%rd25, %rd19, 6144;
	// begin inline asm
	ld.global.nc.u64 %rd24, [%rd25];
	// end inline asm
	mov.b64 	%fd62, %rd24;
	add.s64 	%rd27, %rd19, 8192;
	// begin inline asm
	ld.global.nc.u64 %rd26, [%rd27];
	// end inline asm
	mov.b64 	%fd63, %rd26;
	add.s64 	%rd29, %rd19, 10240;
	// begin inline asm
	ld.global.nc.u64 %rd28, [%rd29];
	// end inline asm
	mov.b64 	%fd64, %rd28;
	add.s64 	%rd31, %rd19, 12288;
	// begin inline asm
	ld.global.nc.u64 %rd30, [%rd31];
	// end inline asm
	mov.b64 	%fd65, %rd30;
	add.s64 	%rd33, %rd19, 14336;
	// begin inline asm
	ld.global.nc.u64 %rd32, [%rd33];
	// end inline asm
	mov.b64 	%fd66, %rd32;
	setp.lt.f64 	%p4, %fd59, %fd60;
	selp.f64 	%fd67, %fd60, %fd59, %p4;
	setp.lt.f64 	%p5, %fd67, %fd61;
	selp.f64 	%fd68, %fd61, %fd67, %p5;
	setp.lt.f64 	%p6, %fd68, %fd62;
	selp.f64 	%fd69, %fd62, %fd68, %p6;
	setp.lt.f64 	%p7, %fd69, %fd63;
	selp.f64 	%fd70, %fd63, %fd69, %p7;
	setp.lt.f64 	%p8, %fd70, %fd64;
	selp.f64 	%fd71, %fd64, %fd70, %p8;
	setp.lt.f64 	%p9, %fd71, %fd65;
	selp.f64 	%fd72, %fd65, %fd71, %p9;
	setp.lt.f64 	%p10, %fd72, %fd66;
	selp.f64 	%fd379, %fd66, %fd72, %p10;
	setp.lt.u32 	%p11, %r68, 4096;
	mov.b32 	%r465, 2048;
	@%p11 bra 	$L__BB5_60;
	add.s32 	%r48, %r68, -2048;
	mov.b32 	%r465, 2048;
$L__BB5_58:
	mul.wide.s32 	%rd51, %r465, 8;
	add.s64 	%rd36, %rd19, %rd51;
	// begin inline asm
	ld.global.nc.u64 %rd35, [%rd36];
	// end inline asm
	mov.b64 	%fd73, %rd35;
	add.s64 	%rd38, %rd36, 2048;
	// begin inline asm
	ld.global.nc.u64 %rd37, [%rd38];
	// end inline asm
	mov.b64 	%fd74, %rd37;
	add.s64 	%rd40, %rd36, 4096;
	// begin inline asm
	ld.global.nc.u64 %rd39, [%rd40];
	// end inline asm
	mov.b64 	%fd75, %rd39;
	add.s64 	%rd42, %rd36, 6144;
	// begin inline asm
	ld.global.nc.u64 %rd41, [%rd42];
	// end inline asm
	mov.b64 	%fd76, %rd41;
	add.s64 	%rd44, %rd36, 8192;
	// begin inline asm
	ld.global.nc.u64 %rd43, [%rd44];
	// end inline asm
	mov.b64 	%fd77, %rd43;
	add.s64 	%rd46, %rd36, 10240;
	// begin inline asm
	ld.global.nc.u64 %rd45, [%rd46];
	// end inline asm
	mov.b64 	%fd78, %rd45;
	add.s64 	%rd48, %rd36, 12288;
	// begin inline asm
	ld.global.nc.u64 %rd47, [%rd48];
	// end inline asm
	mov.b64 	%fd79, %rd47;
	add.s64 	%rd50, %rd36, 14336;
	// begin inline asm
	ld.global.nc.u64 %rd49, [%rd50];
	// end inline asm
	mov.b64 	%fd80, %rd49;
	setp.lt.f64 	%p12, %fd379, %fd73;
	selp.f64 	%fd81, %fd73, %fd379, %p12;
	setp.lt.f64 	%p13, %fd81, %fd74;
	selp.f64 	%fd82, %fd74, %fd81, %p13;
	setp.lt.f64 	%p14, %fd82, %fd75;
	selp.f64 	%fd83, %fd75, %fd82, %p14;
	setp.lt.f64 	%p15, %fd83, %fd76;
	selp.f64 	%fd84, %fd76, %fd83, %p15;
	setp.lt.f64 	%p16, %fd84, %fd77;
	selp.f64 	%fd85, %fd77, %fd84, %p16;
	setp.lt.f64 	%p17, %fd85, %fd78;
	selp.f64 	%fd86, %fd78, %fd85, %p17;
	setp.lt.f64 	%p18, %fd86, %fd79;
	selp.f64 	%fd87, %fd79, %fd86, %p18;
	setp.lt.f64 	%p19, %fd87, %fd80;
	selp.f64 	%fd379, %fd80, %fd87, %p19;
	sub.s32 	%r71, %r68, %r465;
	setp.lt.s32 	%p20, %r71, 2048;
	@%p20 bra 	$L__BB5_68;
	add.s32 	%r465, %r465, 2048;
	setp.le.s32 	%p21, %r465, %r48;
	@%p21 bra 	$L__BB5_58;
$L__BB5_60:
	setp.le.s32 	%p22, %r68, %r465;
	@%p22 bra 	$L__BB5_68;
	sub.s32 	%r52, %r68, %r465;
	setp.ge.s32 	%p23, %r47, %r52;
	@%p23 bra 	$L__BB5_68;
	not.b32 	%r72, %r47;
	add.s32 	%r73, %r68, %r72;
	sub.s32 	%r53, %r73, %r465;
	and.b32  	%r74, %r53, 768;
	setp.eq.s32 	%p24, %r74, 768;
	mov.u32 	%r469, %r47;
	@%p24 bra 	$L__BB5_65;
	add.s32 	%r467, %r47, %r465;
	shr.u32 	%r75, %r53, 8;
	add.s32 	%r76, %r75, 1;
	and.b32  	%r77, %r76, 3;
	neg.s32 	%r466, %r77;
	mov.u32 	%r469, %r47;
$L__BB5_64:
	.pragma "nounroll";
	mul.wide.u32 	%rd54, %r467, 8;
	add.s64 	%rd53, %rd15, %rd54;
	// begin inline asm
	ld.global.nc.u64 %rd52, [%rd53];
	// end inline asm
	mov.b64 	%fd89, %rd52;
	setp.lt.f64 	%p25, %fd379, %fd89;
	selp.f64 	%fd379, %fd89, %fd379, %p25;
	add.s32 	%r469, %r469, 256;
	add.s32 	%r467, %r467, 256;
	add.s32 	%r466, %r466, 1;
	setp.ne.s32 	%p26, %r466, 0;
	@%p26 bra 	$L__BB5_64;
$L__BB5_65:
	setp.lt.u32 	%p27, %r53, 768;
	@%p27 bra 	$L__BB5_68;
	cvt.u64.u32 	%rd55, %r469;
	cvt.u64.u32 	%rd56, %r465;
	add.s64 	%rd57, %rd55, %rd56;
	shl.b64 	%rd58, %rd57, 3;
	add.s64 	%rd59, %rd58, %rd15;
	add.s64 	%rd205, %rd59, 4096;
	add.s32 	%r470, %r469, %r465;
$L__BB5_67:
	mul.wide.u32 	%rd68, %r470, 8;
	add.s64 	%rd61, %rd15, %rd68;
	// begin inline asm
	ld.global.nc.u64 %rd60, [%rd61];
	// end inline asm
	mov.b64 	%fd90, %rd60;
	setp.lt.f64 	%p28, %fd379, %fd90;
	selp.f64 	%fd91, %fd90, %fd379, %p28;
	add.s64 	%rd63, %rd205, -2048;
	// begin inline asm
	ld.global.nc.u64 %rd62, [%rd63];
	// end inline asm
	mov.b64 	%fd92, %rd62;
	setp.lt.f64 	%p29, %fd91, %fd92;
	selp.f64 	%fd93, %fd92, %fd91, %p29;
	// begin inline asm
	ld.global.nc.u64 %rd64, [%rd205];
	// end inline asm
	mov.b64 	%fd94, %rd64;
	setp.lt.f64 	%p30, %fd93, %fd94;
	selp.f64 	%fd95, %fd94, %fd93, %p30;
	add.s64 	%rd67, %rd205, 2048;
	// begin inline asm
	ld.global.nc.u64 %rd66, [%rd67];
	// end inline asm
	mov.b64 	%fd96, %rd66;
	setp.lt.f64 	%p31, %fd95, %fd96;
	selp.f64 	%fd379, %fd96, %fd95, %p31;
	add.s32 	%r469, %r469, 1024;
	add.s64 	%rd205, %rd205, 8192;
	add.s32 	%r470, %r470, 1024;
	setp.lt.s32 	%p32, %r469, %r52;
	@%p32 bra 	$L__BB5_67;
$L__BB5_68:
	// begin inline asm
	mov.u32 %r78, %laneid;
	// end inline asm
	mov.b64 	%rd69, %fd379;
	mov.b64 	{%r80, %r85}, %rd69;
	mov.b32 	%r86, 1;
	mov.b32 	%r127, 31;
	mov.b32 	%r128, -1;
	// begin inline asm
	shfl.sync.down.b32 %r79, %r80, %r86, %r127, %r128;
	// end inline asm
	// begin inline asm
	shfl.sync.down.b32 %r84, %r85, %r86, %r127, %r128;
	// end inline asm
	mov.b64 	%rd70, {%r79, %r84};
	mov.b64 	%fd97, %rd70;
	setp.gt.s32 	%p33, %r78, 30;
	setp.lt.f64 	%p34, %fd379, %fd97;
	selp.f64 	%fd98, %fd97, %fd379, %p34;
	selp.f64 	%fd99, %fd379, %fd98, %p33;
	mov.b64 	%rd71, %fd99;
	mov.b64 	{%r90, %r95}, %rd71;
	mov.b32 	%r96, 2;
	// begin inline asm
	shfl.sync.down.b32 %r89, %r90, %r96, %r127, %r128;
	// end inline asm
	// begin inline asm
	shfl.sync.down.b32 %r94, %r95, %r96, %r127, %r128;
	// end inline asm
	mov.b64 	%rd72, {%r89, %r94};
	mov.b64 	%fd100, %rd72;
	setp.gt.s32 	%p35, %r78, 29;
	setp.lt.f64 	%p36, %fd99, %fd100;
	selp.f64 	%fd101, %fd100, %fd99, %p36;
	selp.f64 	%fd102, %fd99, %fd101, %p35;
	mov.b64 	%rd73, %fd102;
	mov.b64 	{%r100, %r105}, %rd73;
	mov.b32 	%r106, 4;
	// begin inline asm
	shfl.sync.down.b32 %r99, %r100, %r106, %r127, %r128;
	// end inline asm
	// begin inline asm
	shfl.sync.down.b32 %r104, %r105, %r106, %r127, %r128;
	// end inline asm
	mov.b64 	%rd74, {%r99, %r104};
	mov.b64 	%fd103, %rd74;
	setp.gt.s32 	%p37, %r78, 27;
	setp.lt.f64 	%p38, %fd102, %fd103;
	selp.f64 	%fd104, %fd103, %fd102, %p38;
	selp.f64 	%fd105, %fd102, %fd104, %p37;
	mov.b64 	%rd75, %fd105;
	mov.b64 	{%r110, %r115}, %rd75;
	mov.b32 	%r116, 8;
	// begin inline asm
	shfl.sync.down.b32 %r109, %r110, %r116, %r127, %r128;
	// end inline asm
	// begin inline asm
	shfl.sync.down.b32 %r114, %r115, %r116, %r127, %r128;
	// end inline asm
	mov.b64 	%rd76, {%r109, %r114};
	mov.b64 	%fd106, %rd76;
	setp.gt.s32 	%p39, %r78, 23;
	setp.lt.f64 	%p40, %fd105, %fd106;
	selp.f64 	%fd107, %fd106, %fd105, %p40;
	selp.f64 	%fd108, %fd105, %fd107, %p39;
	mov.b64 	%rd77, %fd108;
	mov.b64 	{%r120, %r125}, %rd77;
	mov.b32 	%r126, 16;
	// begin inline asm
	shfl.sync.down.b32 %r119, %r120, %r126, %r127, %r128;
	// end inline asm
	// begin inline asm
	shfl.sync.down.b32 %r124, %r125, %r126, %r127, %r128;
	// end inline asm
	mov.b64 	%rd78, {%r119, %r124};
	mov.b64 	%fd109, %rd78;
	setp.gt.s32 	%p41, %r78, 15;
	setp.lt.f64 	%p42, %fd108, %fd109;
	selp.f64 	%fd54, %fd109, %fd108, %p42;
	selp.f64 	%fd380, %fd108, %fd54, %p41;
	setp.ne.s32 	%p43, %r78, 0;
	@%p43 bra 	$L__BB5_70;
	shr.u32 	%r129, %r47, 2;
	and.b32  	%r130, %r129, 248;
	mov.u32 	%r131, _ZZN3cub18CUB_300001_SM_10006detail6reduce28DeviceReduceSingleTileKernelINS2_10policy_hubIdjN4cuda3__47maximumIvEEE10Policy1000EPdSB_iS8_ddNS5_3std3__410__identityEEEvT0_T1_T2_T3_T4_T6_E12temp_storage;
	add.s32 	%r132, %r131, %r130;
	st.shared.f64 	[%r132+8], %fd54;
$L__BB5_70:
	bar.sync 	0;
	setp.ne.s32 	%p44, %r47, 0;
	@%p44 bra 	$L__BB5_72;
	ld.shared.f64 	%fd110, [_ZZN3cub18CUB_300001_SM_10006detail6reduce28DeviceReduceSingleTileKernelINS2_10policy_hubIdjN4cuda3__47maximumIvEEE10Policy1000EPdSB_iS8_ddNS5_3std3__410__identityEEEvT0_T1_T2_T3_T4_T6_E12temp_storage+16];
	setp.lt.f64 	%p45, %fd380, %fd110;
	selp.f64 	%fd111, %fd110, %fd380, %p45;
	ld.shared.f64 	%fd112, [_ZZN3cub18CUB_300001_SM_10006detail6reduce28DeviceReduceSingleTileKernelINS2_10policy_hubIdjN4cuda3__47maximumIvEEE10Policy1000EPdSB_iS8_ddNS5_3std3__410__identityEEEvT0_T1_T2_T3_T4_T6_E12temp_storage+24];
	setp.lt.f64 	%p46, %fd111, %fd112;
	selp.f64 	%fd113, %fd112, %fd111, %p46;
	ld.shared.f64 	%fd114, [_ZZN3cub18CUB_300001_SM_10006detail6reduce28DeviceReduceSingleTileKernelINS2_10policy_hubIdjN4cuda3__47maximumIvEEE10Policy1000EPdSB_iS8_ddNS5_3std3__410__identityEEEvT0_T1_T2_T3_T4_T6_E12temp_storage+32];
	setp.lt.f64 	%p47, %fd113, %fd114;
	selp.f64 	%fd115, %fd114, %fd113, %p47;
	ld.shared.f64 	%fd116, [_ZZN3cub18CUB_300001_SM_10006detail6reduce28DeviceReduceSingleTileKernelINS2_10policy_hubIdjN4cuda3__47maximumIvEEE10Policy1000EPdSB_iS8_ddNS5_3std3__410__identityEEEvT0_T1_T2_T3_T4_T6_E12temp_storage+40];
	setp.lt.f64 	%p48, %fd115, %fd116;
	selp.f64 	%fd117, %fd116, %fd115, %p48;
	ld.shared.f64 	%fd118, [_ZZN3cub18CUB_300001_SM_10006detail6reduce28DeviceReduceSingleTileKernelINS2_10policy_hubIdjN4cuda3__47maximumIvEEE10Policy1000EPdSB_iS8_ddNS5_3std3__410__identityEEEvT0_T1_T2_T3_T4_T6_E12temp_storage+48];
	setp.lt.f64 	%p49, %fd117, %fd118;
	selp.f64 	%fd119, %fd118, %fd117, %p49;
	ld.shared.f64 	%fd120, [_ZZN3cub18CUB_300001_SM_10006detail6reduce28DeviceReduceSingleTileKernelINS2_10policy_hubIdjN4cuda3__47maximumIvEEE10Policy1000EPdSB_iS8_ddNS5_3std3__410__identityEEEvT0_T1_T2_T3_T4_T6_E12temp_storage+56];
	setp.lt.f64 	%p50, %fd119, %fd120;
	selp.f64 	%fd121, %fd120, %fd119, %p50;
	ld.shared.f64 	%fd122, [_ZZN3cub18CUB_300001_SM_10006detail6reduce28DeviceReduceSingleTileKernelINS2_10policy_hubIdjN4cuda3__47maximumIvEEE10Policy1000EPdSB_iS8_ddNS5_3std3__410__identityEEEvT0_T1_T2_T3_T4_T6_E12temp_storage+64];
	setp.lt.f64 	%p51, %fd121, %fd122;
	selp.f64 	%fd380, %fd122, %fd121, %p51;
$L__BB5_72:
	mov.u32 	%r444, %tid.x;
	setp.ne.s32 	%p217, %r444, 0;
	@%p217 bra 	$L__BB5_74;
	setp.lt.f64 	%p218, %fd58, %fd380;
	selp.f64 	%fd353, %fd380, %fd58, %p218;
	st.global.f64 	[%rd1], %fd353;
$L__BB5_74:
	ret;

}


// ===== COMPILED SASS (sm_100) =====

	.target	sm_100

	.elftype	@"ET_EXEC"


//--------------------- .note.nv.tkinfo           --------------------------
	.section	.note.nv.tkinfo,"",@"SHT_NOTE"
	.sectionflags	@"SHF_NOTE_NV_TKINFO"
	.tkinfo
        /*0018*/ 	.word	0x00000002
        /*0030*/ 	.string	""
        /*0030*/ 	.string	"ptxas"
        /*0030*/ 	.string	"Cuda compilation tools, release 13.0, V13.0.88"
        /*0030*/ 	.string	"Build cuda_13.0.r13.0/compiler.36424714_0"
        /*0030*/ 	.string	"-arch sm_100 -m 64 "



//--------------------- .note.nv.cuinfo           --------------------------
	.section	.note.nv.cuinfo,"",@"SHT_NOTE"
	.sectionflags	@"SHF_NOTE_NV_CUINFO"
        /*0018*/ 	.short	0x0002
        /*001a*/ 	.short	0x0064
        /*001c*/ 	.short	0x0082
	.zero		2


//--------------------- .nv.info                  --------------------------
	.section	.nv.info,"",@"SHT_CUDA_INFO"
	.align	4


	//----- nvinfo : EIATTR_REGCOUNT
	.align		4
        /*0000*/ 	.byte	0x04, 0x2f
        /*0002*/ 	.short	(.L_41 - .L_40)
	.align		4
.L_40:
        /*0004*/ 	.word	index@(_Z10cross_calcPdS_m)
        /*0008*/ 	.word	0x00000013


	//----- nvinfo : EIATTR_FRAME_SIZE
	.align		4
.L_41:
        /*000c*/ 	.byte	0x04, 0x11
        /*000e*/ 	.short	(.L_43 - .L_42)
	.align		4
.L_42:
        /*0010*/ 	.word	index@(_Z10cross_calcPdS_m)
        /*0014*/ 	.word	0x00000000


	//----- nvinfo : EIATTR_REGCOUNT
	.align		4
.L_43:
        /*0018*/ 	.byte	0x04, 0x2f
        /*001a*/ 	.short	(.L_45 - .L_44)
	.align		4
.L_44:
        /*001c*/ 	.word	index@(_Z16get_error_matrixPdS_S_)
        /*0020*/ 	.word	0x00000010


	//----- nvinfo : EIATTR_FRAME_SIZE
	.align		4
.L_45:
        /*0024*/ 	.byte	0x04, 0x11
        /*0026*/ 	.short	(.L_47 - .L_46)
	.align		4
.L_46:
        /*0028*/ 	.word	index@(_Z16get_error_matrixPdS_S_)
        /*002c*/ 	.word	0x00000000


	//----- nvinfo : EIATTR_REGCOUNT
	.align		4
.L_47:
        /*0030*/ 	.byte	0x04, 0x2f
        /*0032*/ 	.short	(.L_49 - .L_48)
	.align		4
.L_48:
        /*0034*/ 	.word	index@(_ZN3cub18CUB_300001_SM_10006detail11EmptyKernelIvEEvv)
        /*0038*/ 	.word	0x00000004


	//----- nvinfo : EIATTR_FRAME_SIZE
	.align		4
.L_49:
        /*003c*/ 	.byte	0x04, 0x11
        /*003e*/ 	.short	(.L_51 - .L_50)
	.align		4
.L_50:
        /*0040*/ 	.word	index@(_ZN3cub18CUB_300001_SM_10006detail11EmptyKernelIvEEvv)
        /*0044*/ 	.word	0x00000000


	//----- nvinfo : EIATTR_REGCOUNT
	.align		4
.L_51:
        /*0048*/ 	.byte	0x04, 0x2f
        /*004a*/ 	.short	(.L_53 - .L_52)
	.align		4
.L_52:
        /*004c*/ 	.word	index@(_ZN3cub18CUB_300001_SM_10006detail6reduce28DeviceReduceSingleTileKernelINS2_10policy_hubIdjN4cuda3__47maximumIvEEE10Policy1000EPdSB_jS8_ddNS5_3std3__410__identityEEEvT0_T1_T2_T3_T4_T6_)
        /*0050*/ 	.word	0x0000002c


	//----- nvinfo : EIATTR_FRAME_SIZE
	.align		4
.L_53:
        /*0054*/ 	.byte	0x04, 0x11
        /*0056*/ 	.short	(.L_55 - .L_54)
	.align		4
.L_54:
        /*0058*/ 	.word	index@(_ZN3cub18CUB_300001_SM_10006detail6reduce28DeviceReduceSingleTileKernelINS2_10policy_hubIdjN4cuda3__47maximumIvEEE10Policy1000EPdSB_jS8_ddNS5_3std3__410__identityEEEvT0_T1_T2_T3_T4_T6_)
        /*005c*/ 	.word	0x00000000


	//----- nvinfo : EIATTR_REGCOUNT
	.align		4
.L_55:
        /*0060*/ 	.byte	0x04, 0x2f
        /*0062*/ 	.short	(.L_57 - .L_56)
	.align		4
.L_56:
        /*0064*/ 	.word	index@(_ZN3cub18CUB_300001_SM_10006detail6reduce18DeviceReduceKernelINS2_10policy_hubIdjN4cuda3__47maximumIvEEE10Policy1000EPdjS8_dNS5_3std3__410__identityEEEvT0_PT3_T1_NS0_13GridEvenShareISI_EET2_T4_)
        /*0068*/ 	.word	0x0000001c


	//----- nvinfo : EIATTR_FRAME_SIZE
	.align		4
.L_57:
        /*006c*/ 	.byte	0x04, 0x11
        /*006e*/ 	.short	(.L_59 - .L_58)
	.align		4
.L_58:
        /*0070*/ 	.word	index@(_ZN3cub18CUB_300001_SM_10006detail6reduce18DeviceReduceKernelINS2_10policy_hubIdjN4cuda3__47maximumIvEEE10Policy1000EPdjS8_dNS5_3std3__410__identityEEEvT0_PT3_T1_NS0_13GridEvenShareISI_EET2_T4_)
        /*0074*/ 	.word	0x00000000


	//----- nvinfo : EIATTR_REGCOUNT
	.align		4
.L_59:
        /*0078*/ 	.byte	0x04, 0x2f
        /*007a*/ 	.short	(.L_61 - .L_60)
	.align		4
.L_60:
        /*007c*/ 	.word	index@(_ZN3cub18CUB_300001_SM_10006detail6reduce28DeviceReduceSingleTileKernelINS2_10policy_hubIdjN4cuda3__47maximumIvEEE10Policy1000EPdSB_iS8_ddNS5_3std3__410__identityEEEvT0_T1_T2_T3_T4_T6_)
        /*0080*/ 	.word	0x00000030


	//----- nvinfo : EIATTR_FRAME_SIZE
	.align		4
.L_61:
        /*0084*/ 	.byte	0x04, 0x11
        /*0086*/ 	.short	(.L_63 - .L_62)
	.align		4
.L_62:
        /*0088*/ 	.word	index@(_ZN3cub18CUB_300001_SM_10006detail6reduce28DeviceReduceSingleTileKernelINS2_10policy_hubIdjN4cuda3__47maximumIvEEE10Policy1000EPdSB_iS8_ddNS5_3std3__410__identityEEEvT0_T1_T2_T3_T4_T6_)
        /*008c*/ 	.word	0x00000000


	//----- nvinfo : EIATTR_MIN_STACK_SIZE
	.align		4
.L_63:
        /*0090*/ 	.byte	0x04, 0x12
        /*0092*/ 	.short	(.L_65 - .L_64)
	.align		4
.L_64:
        /*0094*/ 	.word	index@(_ZN3cub18CUB_300001_SM_10006detail6reduce28DeviceReduceSingleTileKernelINS2_10policy_hubIdjN4cuda3__47maximumIvEEE10Policy1000EPdSB_iS8_ddNS5_3std3__410__identityEEEvT0_T1_T2_T3_T4_T6_)
        /*0098*/ 	.word	0x00000000


	//----- nvinfo : EIATTR_MIN_STACK_SIZE
	.align		4
.L_65:
        /*009c*/ 	.byte	0x04, 0x12
        /*009e*/ 	.short	(.L_67 - .L_66)
	.align		4
.L_66:
        /*00a0*/ 	.word	index@(_ZN3cub18CUB_300001_SM_10006detail6reduce18DeviceReduceKernelINS2_10policy_hubIdjN4cuda3__47maximumIvEEE10Policy1000EPdjS8_dNS5_3std3__410__identityEEEvT0_PT3_T1_NS0_13GridEvenShareISI_EET2_T4_)
        /*00a4*/ 	.word	0x00000000


	//----- nvinfo : EIATTR_MIN_STACK_SIZE
	.align		4
.L_67:
        /*00a8*/ 	.byte	0x04, 0x12
        /*00aa*/ 	.short	(.L_69 - .L_68)
	.align		4
.L_68:
        /*00ac*/ 	.word	index@(_ZN3cub18CUB_300001_SM_10006detail6reduce28DeviceReduceSingleTileKernelINS2_10policy_hubIdjN4cuda3__47maximumIvEEE10Policy1000EPdSB_jS8_ddNS5_3std3__410__identityEEEvT0_T1_T2_T3_T4_T6_)
        /*00b0*/ 	.word	0x00000000


	//----- nvinfo : EIATTR_MIN_STACK_SIZE
	.align		4
.L_69:
        /*00b4*/ 	.byte	0x04, 0x12
        /*00b6*/ 	.short	(.L_71 - .L_70)
	.align		4
.L_70:
        /*00b8*/ 	.word	index@(_ZN3cub18CUB_300001_SM_10006detail11EmptyKernelIvEEvv)
        /*00bc*/ 	.word	0x00000000


	//----- nvinfo : EIATTR_MIN_STACK_SIZE
	.align		4
.L_71:
        /*00c0*/ 	.byte	0x04, 0x12
        /*00c2*/ 	.short	(.L_73 - .L_72)
	.align		4
.L_72:
        /*00c4*/ 	.word	index@(_Z16get_error_matrixPdS_S_)
        /*00c8*/ 	.word	0x00000000


	//----- nvinfo : EIATTR_MIN_STACK_SIZE
	.align		4
.L_73:
        /*00cc*/ 	.byte	0x04, 0x12
        /*00ce*/ 	.short	(.L_75 - .L_74)
	.align		4
.L_74:
        /*00d0*/ 	.word	index@(_Z10cross_calcPdS_m)
        /*00d4*/ 	.word	0x00000000
.L_75:


//--------------------- .nv.compat                --------------------------
	.section	.nv.compat,"",@"SHT_CUDA_COMPAT_INFO"
	.align	4
        /*0000*/ 	.byte	0x02, 0x09, 0x00, 0x00, 0x02, 0x02, 0x01, 0x00, 0x02, 0x05, 0x05, 0x00, 0x03, 0x07, 0x01, 0x01
        /*0010*/ 	.byte	0x02, 0x03, 0x00, 0x00, 0x02, 0x06, 0x01, 0x00, 0x04, 0x0b, 0x08, 0x00, 0x01, 0x00, 0x00, 0x00
        /*0020*/ 	.byte	0x00, 0x00, 0x00, 0x00


//--------------------- .nv.info._ZN3cub18CUB_300001_SM_10006detail6reduce28DeviceReduceSingleTileKernelINS2_10policy_hubIdjN4cuda3__47maximumIvEEE10Policy1000EPdSB_iS8_ddNS5_3std3__410__identityEEEvT0_T1_T2_T3_T4_T6_ --------------------------
	.section	.nv.info._ZN3cub18CUB_300001_SM_10006detail6reduce28DeviceReduceSingleTileKernelINS2_10policy_hubIdjN4cuda3__47maximumIvEEE10Policy1000EPdSB_iS8_ddNS5_3std3__410__identityEEEvT0_T1_T2_T3_T4_T6_,"",@"SHT_CUDA_INFO"
	.sectionflags	@""
	.align	4


	//----- nvinfo : EIATTR_CUDA_API_VERSION
	.align		4
        /*0000*/ 	.byte	0x04, 0x37
        /*0002*/ 	.short	(.L_77 - .L_76)
.L_76:
        /*0004*/ 	.word	0x00000082


	//----- nvinfo : EIATTR_KPARAM_INFO
	.align		4
.L_77:
        /*0008*/ 	.byte	0x04, 0x17
        /*000a*/ 	.short	(.L_79 - .L_78)
.L_78:
        /*000c*/ 	.word	0x00000000
        /*0010*/ 	.short	0x0005
        /*0012*/ 	.short	0x0020
        /*0014*/ 	.byte	0x00, 0xf0, 0x05, 0x00


	//----- nvinfo : EIATTR_KPARAM_INFO
	.align		4
.L_79:
        /*0018*/ 	.byte	0x04, 0x17
        /*001a*/ 	.short	(.L_81 - .L_80)
.L_80:
        /*001c*/ 	.word	0x00000000
        /*0020*/ 	.short	0x0004
        /*0022*/ 	.short	0x0018
        /*0024*/ 	.byte	0x00, 0xf0, 0x21, 0x00


	//----- nvinfo : EIATTR_KPARAM_INFO
	.align		4
.L_81:
        /*0028*/ 	.byte	0x04, 0x17
        /*002a*/ 	.short	(.L_83 - .L_82)
.L_82:
        /*002c*/ 	.word	0x00000000
        /*0030*/ 	.short	0x0003
        /*0032*/ 	.short	0x0014
        /*0034*/ 	.byte	0x00, 0xf0, 0x05, 0x00


	//----- nvinfo : EIATTR_KPARAM_INFO
	.align		4
.L_83:
        /*0038*/ 	.byte	0x04, 0x17
        /*003a*/ 	.short	(.L_85 - .L_84)
.L_84:
        /*003c*/ 	.word	0x00000000
        /*0040*/ 	.short	0x0002
        /*0042*/ 	.short	0x0010
        /*0044*/ 	.byte	0x00, 0xf0, 0x11, 0x00


	//----- nvinfo : EIATTR_KPARAM_INFO
	.align		4
.L_85:
        /*0048*/ 	.byte	0x04, 0x17
        /*004a*/ 	.short	(.L_87 - .L_86)
.L_86:
        /*004c*/ 	.word	0x00000000
        /*0050*/ 	.short	0x0001
        /*0052*/ 	.short	0x0008
        /*0054*/ 	.byte	0x00, 0xf5, 0x21, 0x00


	//----- nvinfo : EIATTR_KPARAM_INFO
	.align		4
.L_87:
        /*0058*/ 	.byte	0x04, 0x17
        /*005a*/ 	.short	(.L_89 - .L_88)
.L_88:
        /*005c*/ 	.word	0x00000000
        /*0060*/ 	.short	0x0000
        /*0062*/ 	.short	0x0000
        /*0064*/ 	.byte	0x00, 0xf5, 0x21, 0x00


	//----- nvinfo : EIATTR_SPARSE_MMA_MASK
	.align		4
.L_89:
        /*0068*/ 	.byte	0x03, 0x50
        /*006a*/ 	.short	0x0000


	//----- nvinfo : EIATTR_MAXREG_COUNT
	.align		4
        /*006c*/ 	.byte	0x03, 0x1b
        /*006e*/ 	.short	0x00ff


	//----- nvinfo : EIATTR_NUM_BARRIERS
	.align		4
        /*0070*/ 	.byte	0x02, 0x4c
        /*0072*/ 	.byte	0x01
	.zero		1


	//----- nvinfo : EIATTR_MERCURY_ISA_VERSION
	.align		4
        /*0074*/ 	.byte	0x03, 0x5f
        /*0076*/ 	.short	0x0101


	//----- nvinfo : EIATTR_COOP_GROUP_MASK_REGIDS
	.align		4
        /*0078*/ 	.byte	0x04, 0x29
        /*007a*/ 	.short	(.L_91 - .L_90)


	//   ....[0]....
.L_90:
        /*007c*/ 	.word	0xffffffff


	//   ....[1]....
        /*0080*/ 	.word	0xffffffff


	//   ....[2]....
        /*0084*/ 	.word	0xffffffff


	//   ....[3]....
        /*0088*/ 	.word	0xffffffff


	//   ....[4]....
        /*008c*/ 	.word	0xffffffff


	//   ....[5]....
        /*0090*/ 	.word	0xffffffff


	//   ....[6]....
        /*0094*/ 	.word	0xffffffff


	//   ....[7]....
        /*0098*/ 	.word	0xffffffff


	//   ....[8]....
        /*009c*/ 	.word	0xffffffff


	//   ....[9]....
        /*00a0*/ 	.word	0xffffffff


	//   ....[10]....
        /*00a4*/ 	.word	0xffffffff


	//   ....[11]....
        /*00a8*/ 	.word	0xffffffff


	//   ....[12]....
        /*00ac*/ 	.word	0xffffffff


	//   ....[13]....
        /*00b0*/ 	.word	0xffffffff


	//   ....[14]....
        /*00b4*/ 	.word	0xffffffff


	//   ....[15]....
        /*00b8*/ 	.word	0xffffffff


	//   ....[16]....
        /*00bc*/ 	.word	0xffffffff


	//   ....[17]....
        /*00c0*/ 	.word	0xffffffff


	//   ....[18]....
        /*00c4*/ 	.word	0xffffffff


	//   ....[19]....
        /*00c8*/ 	.word	0xffffffff


	//   ....[20]....
        /*00cc*/ 	.word	0xffffffff


	//   ....[21]....
        /*00d0*/ 	.word	0xffffffff


	//   ....[22]....
        /*00d4*/ 	.word	0xffffffff


	//   ....[23]....
        /*00d8*/ 	.word	0xffffffff


	//   ....[24]....
        /*00dc*/ 	.word	0xffffffff


	//   ....[25]....
        /*00e0*/ 	.word	0xffffffff


	//   ....[26]....
        /*00e4*/ 	.word	0xffffffff


	//   ....[27]....
        /*00e8*/ 	.word	0xffffffff


	//   ....[28]....
        /*00ec*/ 	.word	0xffffffff


	//   ....[29]....
        /*00f0*/ 	.word	0xffffffff


	//   ....[30]....
        /*00f4*/ 	.word	0xffffffff


	//   ....[31]....
        /*00f8*/ 	.word	0xffffffff


	//   ....[32]....
        /*00fc*/ 	.word	0xffffffff


	//   ....[33]....
        /*0100*/ 	.word	0xffffffff


	//   ....[34]....
        /*0104*/ 	.word	0xffffffff


	//   ....[35]....
        /*0108*/ 	.word	0xffffffff


	//   ....[36]....
        /*010c*/ 	.word	0xffffffff


	//   ....[37]....
        /*0110*/ 	.word	0xffffffff


	//   ....[38]....
        /*0114*/ 	.word	0xffffffff


	//   ....[39]....
        /*0118*/ 	.word	0xffffffff


	//   ....[40]....
        /*011c*/ 	.word	0xffffffff


	//   ....[41]....
        /*0120*/ 	.word	0xffffffff


	//   ....[42]....
        /*0124*/ 	.word	0xffffffff


	//   ....[43]....
        /*0128*/ 	.word	0xffffffff


	//   ....[44]....
        /*012c*/ 	.word	0xffffffff


	//   ....[45]....
        /*0130*/ 	.word	0xffffffff


	//   ....[46]....
        /*0134*/ 	.word	0xffffffff


	//   ....[47]....
        /*0138*/ 	.word	0xffffffff


	//   ....[48]....
        /*013c*/ 	.word	0xffffffff


	//   ....[49]....
        /*0140*/ 	.word	0xffffffff


	//   ....[50]....
        /*0144*/ 	.word	0xffffffff


	//   ....[51]....
        /*0148*/ 	.word	0xffffffff


	//   ....[52]....
        /*014c*/ 	.word	0xffffffff


	//   ....[53]....
        /*0150*/ 	.word	0xffffffff


	//   ....[54]....
        /*0154*/ 	.word	0xffffffff


	//   ....[55]....
        /*0158*/ 	.word	0xffffffff


	//   ....[56]....
        /*015c*/ 	.word	0xffffffff


	//   ....[57]....
        /*0160*/ 	.word	0xffffffff


	//   ....[58]....
        /*0164*/ 	.word	0xffffffff


	//   ....[59]....
        /*0168*/ 	.word	0xffffffff


	//----- nvinfo : EIATTR_COOP_GROUP_INSTR_OFFSETS
	.align		4
.L_91:
        /*016c*/ 	.byte	0x04, 0x28
        /*016e*/ 	.short	(.L_93 - .L_92)


	//   ....[0]....
.L_92:
        /*0170*/ 	.word	0x00000d30


	//   ....[1]....
        /*0174*/ 	.word	0x00000d40


	//   ....[2]....
        /*0178*/ 	.word	0x00000dd0


	//   ....[3]....
        /*017c*/ 	.word	0x00000e10


	//   ....[4]....
        /*0180*/ 	.word	0x00000e80


	//   ....[5]....
        /*0184*/ 	.word	0x00000ea0


	//   ....[6]....
        /*0188*/ 	.word	0x00000ef0


	//   ....[7]....
        /*018c*/ 	.word	0x00000f10


	//   ....[8]....
        /*0190*/ 	.word	0x00000f60


	//   ....[9]....
        /*0194*/ 	.word	0x00000f80


	//   ....[10]....
        /*0198*/ 	.word	0x00001280


	//   ....[11]....
        /*019c*/ 	.word	0x00001290


	//   ....[12]....
        /*01a0*/ 	.word	0x00001320


	//   ....[13]....
        /*01a4*/ 	.word	0x00001350


	//   ....[14]....
        /*01a8*/ 	.word	0x000013b0


	//   ....[15]....
        /*01ac*/ 	.word	0x000013e0


	//   ....[16]....
        /*01b0*/ 	.word	0x00001440


	//   ....[17]....
        /*01b4*/ 	.word	0x00001480


	//   ....[18]....
        /*01b8*/ 	.word	0x000014f0


	//   ....[19]....
        /*01bc*/ 	.word	0x00001530


	//   ....[20]....
        /*01c0*/ 	.word	0x00002960


	//   ....[21]....
        /*01c4*/ 	.word	0x00002970


	//   ....[22]....
        /*01c8*/ 	.word	0x00002a00


	//   ....[23]....
        /*01cc*/ 	.word	0x00002a30


	//   ....[24]....
        /*01d0*/ 	.word	0x00002aa0


	//   ....[25]....
        /*01d4*/ 	.word	0x00002ac0


	//   ....[26]....
        /*01d8*/ 	.word	0x00002b20


	//   ....[27]....
        /*01dc*/ 	.word	0x00002b30


	//   ....[28]....
        /*01e0*/ 	.word	0x00002b80


	//   ....[29]....
        /*01e4*/ 	.word	0x00002b90


	//   ....[30]....
        /*01e8*/ 	.word	0x00003a20


	//   ....[31]....
        /*01ec*/ 	.word	0x00003a30


	//   ....[32]....
        /*01f0*/ 	.word	0x00003ac0


	//   ....[33]....
        /*01f4*/ 	.word	0x00003b00


	//   ....[34]....
        /*01f8*/ 	.word	0x00003b80


	//   ....[35]....
        /*01fc*/ 	.word	0x00003bc0


	//   ....[36]....
        /*0200*/ 	.word	0x00003c20


	//   ....[37]....
        /*0204*/ 	.word	0x00003c50


	//   ....[38]....
        /*0208*/ 	.word	0x00003ca0


	//   ....[39]....
        /*020c*/ 	.word	0x00003cd0


	//   ....[40]....
        /*0210*/ 	.word	0x00003fb0


	//   ....[41]....
        /*0214*/ 	.word	0x00003fc0


	//   ....[42]....
        /*0218*/ 	.word	0x00004050


	//   ....[43]....
        /*021c*/ 	.word	0x00004080


	//   ....[44]....
        /*0220*/ 	.word	0x000040d0


	//   ....[45]....
        /*0224*/ 	.word	0x00004100


	//   ....[46]....
        /*0228*/ 	.word	0x00004170


	//   ....[47]....
        /*022c*/ 	.word	0x000041b0


	//   ....[48]....
        /*0230*/ 	.word	0x00004220


	//   ....[49]....
        /*0234*/ 	.word	0x00004250


	//   ....[50]....
        /*0238*/ 	.word	0x00005700


	//   ....[51]....
        /*023c*/ 	.word	0x00005710


	//   ....[52]....
        /*0240*/ 	.word	0x000057a0


	//   ....[53]....
        /*0244*/ 	.word	0x000057e0


	//   ....[54]....
        /*0248*/ 	.word	0x00005860


	//   ....[55]....
        /*024c*/ 	.word	0x000058a0


	//   ....[56]....
        /*0250*/ 	.word	0x00005900


	//   ....[57]....
        /*0254*/ 	.word	0x00005930


	//   ....[58]....
        /*0258*/ 	.word	0x00005980


	//   ....[59]....
        /*025c*/ 	.word	0x000059b0


	//----- nvinfo : EIATTR_VRC_CTA_INIT_COUNT
	.align		4
.L_93:
        /*0260*/ 	.byte	0x02, 0x4a
	.zero		1
	.zero		1


	//----- nvinfo : EIATTR_EXIT_INSTR_OFFSETS
	.align		4
        /*0264*/ 	.byte	0x04, 0x1c
        /*0266*/ 	.short	(.L_95 - .L_94)


	//   ....[0]....
.L_94:
        /*0268*/ 	.word	0x00000080


	//   ....[1]....
        /*026c*/ 	.word	0x000000c0


	//   ....[2]....
        /*0270*/ 	.word	0x00005c20


	//   ....[3]....
        /*0274*/ 	.word	0x00005ca0


	//----- nvinfo : EIATTR_MAX_THREADS
	.align		4
.L_95:
        /*0278*/ 	.byte	0x04, 0x05
        /*027a*/ 	.short	(.L_97 - .L_96)
.L_96:
        /*027c*/ 	.word	0x00000100
        /*0280*/ 	.word	0x00000001
        /*0284*/ 	.word	0x00000001


	//----- nvinfo : EIATTR_CRS_STACK_SIZE
	.align		4
.L_97:
        /*0288*/ 	.byte	0x04, 0x1e
        /*028a*/ 	.short	(.L_99 - .L_98)
.L_98:
        /*028c*/ 	.word	0x00000000


	//----- nvinfo : EIATTR_CBANK_PARAM_SIZE
	.align		4
.L_99:
        /*0290*/ 	.byte	0x03, 0x19
        /*0292*/ 	.short	0x0021


	//----- nvinfo : EIATTR_PARAM_CBANK
	.align		4
        /*0294*/ 	.byte	0x04, 0x0a
        /*0296*/ 	.short	(.L_101 - .L_100)
	.align		4
.L_100:
        /*0298*/ 	.word	index@(.nv.constant0._ZN3cub18CUB_300001_SM_10006detail6reduce28DeviceReduceSingleTileKernelINS2_10policy_hubIdjN4cuda3__47maximumIvEEE10Policy1000EPdSB_iS8_ddNS5_3std3__410__identityEEEvT0_T1_T2_T3_T4_T6_)
        /*029c*/ 	.short	0x0380
        /*029e*/ 	.short	0x0021


	//----- nvinfo : EIATTR_SW_WAR
	.align		4
.L_101:
        /*02a0*/ 	.byte	0x04, 0x36
        /*02a2*/ 	.short	(.L_103 - .L_102)
.L_102:
        /*02a4*/ 	.word	0x00000008
.L_103:


//--------------------- .nv.info._ZN3cub18CUB_300001_SM_10006detail6reduce18DeviceReduceKernelINS2_10policy_hubIdjN4cuda3__47maximumIvEEE10Policy1000EPdjS8_dNS5_3std3__410__identityEEEvT0_PT3_T1_NS0_13GridEvenShareISI_EET2_T4_ --------------------------
	.section	.nv.info._ZN3cub18CUB_300001_SM_10006detail6reduce18DeviceReduceKernelINS2_10policy_hubIdjN4cuda3__47maximumIvEEE10Policy1000EPdjS8_dNS5_3std3__410__identityEEEvT0_PT3_T1_NS0_13GridEvenShareISI_EET2_T4_,"",@"SHT_CUDA_INFO"
	.sectionflags	@""
	.align	4


	//----- nvinfo : EIATTR_CUDA_API_VERSION
	.align		4
        /*0000*/ 	.byte	0x04, 0x37
        /*0002*/ 	.short	(.L_105 - .L_104)
.L_104:
        /*0004*/ 	.word	0x00000082


	//----- nvinfo : EIATTR_KPARAM_INFO
	.align		4
.L_105:
        /*0008*/ 	.byte	0x04, 0x17
        /*000a*/ 	.short	(.L_107 - .L_106)
.L_106:
        /*000c*/ 	.word	0x00000000
        /*0010*/ 	.short	0x0005
        /*0012*/ 	.short	0x003d
        /*0014*/ 	.byte	0x00, 0xf0, 0x05, 0x00


	//----- nvinfo : EIATTR_KPARAM_INFO
	.align		4
.L_107:
        /*0018*/ 	.byte	0x04, 0x17
        /*001a*/ 	.short	(.L_109 - .L_108)
.L_108:
        /*001c*/ 	.word	0x00000000
        /*0020*/ 	.short	0x0004
        /*0022*/ 	.short	0x003c
        /*0024*/ 	.byte	0x00, 0xf0, 0x05, 0x00


	//----- nvinfo : EIATTR_KPARAM_INFO
	.align		4
.L_109:
        /*0028*/ 	.byte	0x04, 0x17
        /*002a*/ 	.short	(.L_111 - .L_110)
.L_110:
        /*002c*/ 	.word	0x00000000
        /*0030*/ 	.short	0x0003
        /*0032*/ 	.short	0x0014
        /*0034*/ 	.byte	0x00, 0xf0, 0xa1, 0x00


	//----- nvinfo : EIATTR_KPARAM_INFO
	.align		4
.L_111:
        /*0038*/ 	.byte	0x04, 0x17
        /*003a*/ 	.short	(.L_113 - .L_112)
.L_112:
        /*003c*/ 	.word	0x00000000
        /*0040*/ 	.short	0x0002
        /*0042*/ 	.short	0x0010
        /*0044*/ 	.byte	0x00, 0xf0, 0x11, 0x00


	//----- nvinfo : EIATTR_KPARAM_INFO
	.align		4
.L_113:
        /*0048*/ 	.byte	0x04, 0x17
        /*004a*/ 	.short	(.L_115 - .L_114)
.L_114:
        /*004c*/ 	.word	0x00000000
        /*0050*/ 	.short	0x0001
        /*0052*/ 	.short	0x0008
        /*0054*/ 	.byte	0x00, 0xf5, 0x21, 0x00


	//----- nvinfo : EIATTR_KPARAM_INFO
	.align		4
.L_115:
        /*0058*/ 	.byte	0x04, 0x17
        /*005a*/ 	.short	(.L_117 - .L_116)
.L_116:
        /*005c*/ 	.word	0x00000000
        /*0060*/ 	.short	0x0000
        /*0062*/ 	.short	0x0000
        /*0064*/ 	.byte	0x00, 0xf5, 0x21, 0x00


	//----- nvinfo : EIATTR_SPARSE_MMA_MASK
	.align		4
.L_117:
        /*0068*/ 	.byte	0x03, 0x50
        /*006a*/ 	.short	0x0000


	//----- nvinfo : EIATTR_MAXREG_COUNT
	.align		4
        /*006c*/ 	.byte	0x03, 0x1b
        /*006e*/ 	.short	0x00ff


	//----- nvinfo : EIATTR_NUM_BARRIERS
	.align		4
        /*0070*/ 	.byte	0x02, 0x4c
        /*0072*/ 	.byte	0x01
	.zero		1


	//----- nvinfo : EIATTR_MERCURY_ISA_VERSION
	.align		4
        /*0074*/ 	.byte	0x03, 0x5f
        /*0076*/ 	.short	0x0101


	//----- nvinfo : EIATTR_COOP_GROUP_MASK_REGIDS
	.align		4
        /*0078*/ 	.byte	0x04, 0x29
        /*007a*/ 	.short	(.L_119 - .L_118)


	//   ....[0]....
.L_118:
        /*007c*/ 	.word	0xffffffff


	//   ....[1]....
        /*0080*/ 	.word	0xffffffff


	//   ....[2]....
        /*0084*/ 	.word	0xffffffff


	//   ....[3]....
        /*0088*/ 	.word	0xffffffff


	//   ....[4]....
        /*008c*/ 	.word	0xffffffff


	//   ....[5]....
        /*0090*/ 	.word	0xffffffff


	//   ....[6]....
        /*0094*/ 	.word	0xffffffff


	//   ....[7]....
        /*0098*/ 	.word	0xffffffff


	//   ....[8]....
        /*009c*/ 	.word	0xffffffff


	//   ....[9]....
        /*00a0*/ 	.word	0xffffffff


	//   ....[10]....
        /*00a4*/ 	.word	0xffffffff


	//   ....[11]....
        /*00a8*/ 	.word	0xffffffff


	//   ....[12]....
        /*00ac*/ 	.word	0xffffffff


	//   ....[13]....
        /*00b0*/ 	.word	0xffffffff


	//   ....[14]....
        /*00b4*/ 	.word	0xffffffff


	//   ....[15]....
        /*00b8*/ 	.word	0xffffffff


	//   ....[16]....
        /*00bc*/ 	.word	0xffffffff


	//   ....[17]....
        /*00c0*/ 	.word	0xffffffff


	//   ....[18]....
        /*00c4*/ 	.word	0xffffffff


	//   ....[19]....
        /*00c8*/ 	.word	0xffffffff


	//   ....[20]....
        /*00cc*/ 	.word	0xffffffff


	//   ....[21]....
        /*00d0*/ 	.word	0xffffffff


	//   ....[22]....
        /*00d4*/ 	.word	0xffffffff


	//   ....[23]....
        /*00d8*/ 	.word	0xffffffff


	//   ....[24]....
        /*00dc*/ 	.word	0xffffffff


	//   ....[25]....
        /*00e0*/ 	.word	0xffffffff


	//   ....[26]....
        /*00e4*/ 	.word	0xffffffff


	//   ....[27]....
        /*00e8*/ 	.word	0xffffffff


	//   ....[28]....
        /*00ec*/ 	.word	0xffffffff


	//   ....[29]....
        /*00f0*/ 	.word	0xffffffff


	//   ....[30]....
        /*00f4*/ 	.word	0xffffffff


	//   ....[31]....
        /*00f8*/ 	.word	0xffffffff


	//   ....[32]....
        /*00fc*/ 	.word	0xffffffff


	//   ....[33]....
        /*0100*/ 	.word	0xffffffff


	//   ....[34]....
        /*0104*/ 	.word	0xffffffff


	//   ....[35]....
        /*0108*/ 	.word	0xffffffff


	//   ....[36]....
        /*010c*/ 	.word	0xffffffff


	//   ....[37]....
        /*0110*/ 	.word	0xffffffff


	//   ....[38]....
        /*0114*/ 	.word	0xffffffff


	//   ....[39]....
        /*0118*/ 	.word	0xffffffff


	//   ....[40]....
        /*011c*/ 	.word	0xffffffff


	//   ....[41]....
        /*0120*/ 	.word	0xffffffff


	//   ....[42]....
        /*0124*/ 	.word	0xffffffff


	//   ....[43]....
        /*0128*/ 	.word	0xffffffff


	//   ....[44]....
        /*012c*/ 	.word	0xffffffff


	//   ....[45]....
        /*0130*/ 	.word	0xffffffff


	//   ....[46]....
        /*0134*/ 	.word	0xffffffff


	//   ....[47]....
        /*0138*/ 	.word	0xffffffff


	//   ....[48]....
        /*013c*/ 	.word	0xffffffff


	//   ....[49]....
        /*0140*/ 	.word	0xffffffff


	//   ....[50]....
        /*0144*/ 	.word	0xffffffff


	//   ....[51]....
        /*0148*/ 	.word	0xffffffff


	//   ....[52]....
        /*014c*/ 	.word	0xffffffff


	//   ....[53]....
        /*0150*/ 	.word	0xffffffff


	//   ....[54]....
        /*0154*/ 	.word	0xffffffff


	//   ....[55]....
        /*0158*/ 	.word	0xffffffff


	//   ....[56]....
        /*015c*/ 	.word	0xffffffff


	//   ....[57]....
        /*0160*/ 	.word	0xffffffff


	//   ....[58]....
        /*0164*/ 	.word	0xffffffff


	//   ....[59]....
        /*0168*/ 	.word	0xffffffff


	//----- nvinfo : EIATTR_COOP_GROUP_INSTR_OFFSETS
	.align		4
.L_119:
        /*016c*/ 	.byte	0x04, 0x28
        /*016e*/ 	.short	(.L_121 - .L_120)


	//   ....[0]....
.L_120:
        /*0170*/ 	.word	0x000005c0


	//   ....[1]....
        /*0174*/ 	.word	0x000005d0


	//   ....[2]....
        /*0178*/ 	.word	0x00000660


	//   ....[3]....
        /*017c*/ 	.word	0x00000670


	//   ....[4]....
        /*0180*/ 	.word	0x000006d0


	//   ....[5]....
        /*0184*/ 	.word	0x00000700


	//   ....[6]....
        /*0188*/ 	.word	0x00000780


	//   ....[7]....
        /*018c*/ 	.word	0x00000790


	//   ....[8]....
        /*0190*/ 	.word	0x000007e0


	//   ....[9]....
        /*0194*/ 	.word	0x000007f0


	//   ....[10]....
        /*0198*/ 	.word	0x00000ad0


	//   ....[11]....
        /*019c*/ 	.word	0x00000ae0


	//   ....[12]....
        /*01a0*/ 	.word	0x00000b70


	//   ....[13]....
        /*01a4*/ 	.word	0x00000b90


	//   ....[14]....
        /*01a8*/ 	.word	0x00000bf0


	//   ....[15]....
        /*01ac*/ 	.word	0x00000c10


	//   ....[16]....
        /*01b0*/ 	.word	0x00000c70


	//   ....[17]....
        /*01b4*/ 	.word	0x00000ca0


	//   ....[18]....
        /*01b8*/ 	.word	0x00000d20


	//   ....[19]....
        /*01bc*/ 	.word	0x00000d40


	//   ....[20]....
        /*01c0*/ 	.word	0x00001b60


	//   ....[21]....
        /*01c4*/ 	.word	0x00001b70


	//   ....[22]....
        /*01c8*/ 	.word	0x00001c00


	//   ....[23]....
        /*01cc*/ 	.word	0x00001c30


	//   ....[24]....
        /*01d0*/ 	.word	0x00001ca0


	//   ....[25]....
        /*01d4*/ 	.word	0x00001cc0


	//   ....[26]....
        /*01d8*/ 	.word	0x00001d20


	//   ....[27]....
        /*01dc*/ 	.word	0x00001d30


	//   ....[28]....
        /*01e0*/ 	.word	0x00001d80


	//   ....[29]....
        /*01e4*/ 	.word	0x00001d90


	//   ....[30]....
        /*01e8*/ 	.word	0x00002530


	//   ....[31]....
        /*01ec*/ 	.word	0x00002540


	//   ....[32]....
        /*01f0*/ 	.word	0x000025d0


	//   ....[33]....
        /*01f4*/ 	.word	0x000025e0


	//   ....[34]....
        /*01f8*/ 	.word	0x00002640


	//   ....[35]....
        /*01fc*/ 	.word	0x00002670


	//   ....[36]....
        /*0200*/ 	.word	0x000026f0


	//   ....[37]....
        /*0204*/ 	.word	0x00002700


	//   ....[38]....
        /*0208*/ 	.word	0x00002750


	//   ....[39]....
        /*020c*/ 	.word	0x00002760


	//   ....[40]....
        /*0210*/ 	.word	0x00002a60


	//   ....[41]....
        /*0214*/ 	.word	0x00002a70


	//   ....[42]....
        /*0218*/ 	.word	0x00002b00


	//   ....[43]....
        /*021c*/ 	.word	0x00002b20


	//   ....[44]....
        /*0220*/ 	.word	0x00002b80


	//   ....[45]....
        /*0224*/ 	.word	0x00002ba0


	//   ....[46]....
        /*0228*/ 	.word	0x00002c00


	//   ....[47]....
        /*022c*/ 	.word	0x00002c40


	//   ....[48]....
        /*0230*/ 	.word	0x00002cc0


	//   ....[49]....
        /*0234*/ 	.word	0x00002ce0


	//   ....[50]....
        /*0238*/ 	.word	0x00003b40


	//   ....[51]....
        /*023c*/ 	.word	0x00003b50


	//   ....[52]....
        /*0240*/ 	.word	0x00003be0


	//   ....[53]....
        /*0244*/ 	.word	0x00003bf0


	//   ....[54]....
        /*0248*/ 	.word	0x00003c50


	//   ....[55]....
        /*024c*/ 	.word	0x00003c80


	//   ....[56]....
        /*0250*/ 	.word	0x00003d00


	//   ....[57]....
        /*0254*/ 	.word	0x00003d10


	//   ....[58]....
        /*0258*/ 	.word	0x00003d60


	//   ....[59]....
        /*025c*/ 	.word	0x00003d70


	//----- nvinfo : EIATTR_VRC_CTA_INIT_COUNT
	.align		4
.L_121:
        /*0260*/ 	.byte	0x02, 0x4a
	.zero		1
	.zero		1


	//----- nvinfo : EIATTR_EXIT_INSTR_OFFSETS
	.align		4
        /*0264*/ 	.byte	0x04, 0x1c
        /*0266*/ 	.short	(.L_123 - .L_122)


	//   ....[0]....
.L_122:
        /*0268*/ 	.word	0x00003fe0


	//   ....[1]....
        /*026c*/ 	.word	0x00004040


	//----- nvinfo : EIATTR_MAX_THREADS
	.align		4
.L_123:
        /*0270*/ 	.byte	0x04, 0x05
        /*0272*/ 	.short	(.L_125 - .L_124)
.L_124:
        /*0274*/ 	.word	0x00000100
        /*0278*/ 	.word	0x00000001
        /*027c*/ 	.word	0x00000001


	//----- nvinfo : EIATTR_CRS_STACK_SIZE
	.align		4
.L_125:
        /*0280*/ 	.byte	0x04, 0x1e
        /*0282*/ 	.short	(.L_127 - .L_126)
.L_126:
        /*0284*/ 	.word	0x00000000


	//----- nvinfo : EIATTR_CBANK_PARAM_SIZE
	.align		4
.L_127:
        /*0288*/ 	.byte	0x03, 0x19
        /*028a*/ 	.short	0x003e


	//----- nvinfo : EIATTR_PARAM_CBANK
	.align		4
        /*028c*/ 	.byte	0x04, 0x0a
        /*028e*/ 	.short	(.L_129 - .L_128)
	.align		4
.L_128:
        /*0290*/ 	.word	index@(.nv.constant0._ZN3cub18CUB_300001_SM_10006detail6reduce18DeviceReduceKernelINS2_10policy_hubIdjN4cuda3__47maximumIvEEE10Policy1000EPdjS8_dNS5_3std3__410__identityEEEvT0_PT3_T1_NS0_13GridEvenShareISI_EET2_T4_)
        /*0294*/ 	.short	0x0380
        /*0296*/ 	.short	0x003e


	//----- nvinfo : EIATTR_SW_WAR
	.align		4
.L_129:
        /*0298*/ 	.byte	0x04, 0x36
        /*029a*/ 	.short	(.L_131 - .L_130)
.L_130:
        /*029c*/ 	.word	0x00000008
.L_131:


//--------------------- .nv.info._ZN3cub18CUB_300001_SM_10006detail6reduce28DeviceReduceSingleTileKernelINS2_10policy_hubIdjN4cuda3__47maximumIvEEE10Policy1000EPdSB_jS8_ddNS5_3std3__410__identityEEEvT0_T1_T2_T3_T4_T6_ --------------------------
	.section	.nv.info._ZN3cub18CUB_300001_SM_10006detail6reduce28DeviceReduceSingleTileKernelINS2_10policy_hubIdjN4cuda3__47maximumIvEEE10Policy1000EPdSB_jS8_ddNS5_3std3__410__identityEEEvT0_T1_T2_T3_T4_T6_,"",@"SHT_CUDA_INFO"
	.sectionflags	@""
	.align	4


	//----- nvinfo : EIATTR_CUDA_API_VERSION
	.align		4
        /*0000*/ 	.byte	0x04, 0x37
        /*0002*/ 	.short	(.L_133 - .L_132)
.L_132:
        /*0004*/ 	.word	0x00000082


	//----- nvinfo : EIATTR_KPARAM_INFO
	.align		4
.L_133:
        /*0008*/ 	.byte	0x04, 0x17
        /*000a*/ 	.short	(.L_135 - .L_134)
.L_134:
        /*000c*/ 	.word	0x00000000
        /*0010*/ 	.short	0x0005
        /*0012*/ 	.short	0x0020
        /*0014*/ 	.byte	0x00, 0xf0, 0x05, 0x00


	//----- nvinfo : EIATTR_KPARAM_INFO
	.align		4
.L_135:
        /*0018*/ 	.byte	0x04, 0x17
        /*001a*/ 	.short	(.L_137 - .L_136)
.L_136:
        /*001c*/ 	.word	0x00000000
        /*0020*/ 	.short	0x0004
        /*0022*/ 	.short	0x0018
        /*0024*/ 	.byte	0x00, 0xf0, 0x21, 0x00


	//----- nvinfo : EIATTR_KPARAM_INFO
	.align		4
.L_137:
        /*0028*/ 	.byte	0x04, 0x17
        /*002a*/ 	.short	(.L_139 - .L_138)
.L_138:
        /*002c*/ 	.word	0x00000000
        /*0030*/ 	.short	0x0003
        /*0032*/ 	.short	0x0014
        /*0034*/ 	.byte	0x00, 0xf0, 0x05, 0x00


	//----- nvinfo : EIATTR_KPARAM_INFO
	.align		4
.L_139:
        /*0038*/ 	.byte	0x04, 0x17
        /*003a*/ 	.short	(.L_141 - .L_140)
.L_140:
        /*003c*/ 	.word	0x00000000
        /*0040*/ 	.short	0x0002
        /*0042*/ 	.short	0x0010
        /*0044*/ 	.byte	0x00, 0xf0, 0x11, 0x00


	//----- nvinfo : EIATTR_KPARAM_INFO
	.align		4
.L_141:
        /*0048*/ 	.byte	0x04, 0x17
        /*004a*/ 	.short	(.L_143 - .L_142)
.L_142:
        /*004c*/ 	.word	0x00000000
        /*0050*/ 	.short	0x0001
        /*0052*/ 	.short	0x0008
        /*0054*/ 	.byte	0x00, 0xf5, 0x21, 0x00


	//----- nvinfo : EIATTR_KPARAM_INFO
	.align		4
.L_143:
        /*0058*/ 	.byte	0x04, 0x17
        /*005a*/ 	.short	(.L_145 - .L_144)
.L_144:
        /*005c*/ 	.word	0x00000000
        /*0060*/ 	.short	0x0000
        /*0062*/ 	.short	0x0000
        /*0064*/ 	.byte	0x00, 0xf5, 0x21, 0x00


	//----- nvinfo : EIATTR_SPARSE_MMA_MASK
	.align		4
.L_145:
        /*0068*/ 	.byte	0x03, 0x50
        /*006a*/ 	.short	0x0000


	//----- nvinfo : EIATTR_MAXREG_COUNT
	.align		4
        /*006c*/ 	.byte	0x03, 0x1b
        /*006e*/ 	.short	0x00ff


	//----- nvinfo : EIATTR_NUM_BARRIERS
	.align		4
        /*0070*/ 	.byte	0x02, 0x4c
        /*0072*/ 	.byte	0x01
	.zero		1


	//----- nvinfo : EIATTR_MERCURY_ISA_VERSION
	.align		4
        /*0074*/ 	.byte	0x03, 0x5f
        /*0076*/ 	.short	0x0101


	//----- nvinfo : EIATTR_COOP_GROUP_MASK_REGIDS
	.align		4
        /*0078*/ 	.byte	0x04, 0x29
        /*007a*/ 	.short	(.L_147 - .L_146)


	//   ....[0]....
.L_146:
        /*007c*/ 	.word	0xffffffff


	//   ....[1]....
        /*0080*/ 	.word	0xffffffff


	//   ....[2]....
        /*0084*/ 	.word	0xffffffff


	//   ....[3]....
        /*0088*/ 	.word	0xffffffff


	//   ....[4]....
        /*008c*/ 	.word	0xffffffff


	//   ....[5]....
        /*0090*/ 	.word	0xffffffff


	//   ....[6]....
        /*0094*/ 	.word	0xffffffff


	//   ....[7]....
        /*0098*/ 	.word	0xffffffff


	//   ....[8]....
        /*009c*/ 	.word	0xffffffff


	//   ....[9]....
        /*00a0*/ 	.word	0xffffffff


	//   ....[10]....
        /*00a4*/ 	.word	0xffffffff


	//   ....[11]....
        /*00a8*/ 	.word	0xffffffff


	//   ....[12]....
        /*00ac*/ 	.word	0xffffffff


	//   ....[13]....
        /*00b0*/ 	.word	0xffffffff


	//   ....[14]....
        /*00b4*/ 	.word	0xffffffff


	//   ....[15]....
        /*00b8*/ 	.word	0xffffffff


	//   ....[16]....
        /*00bc*/ 	.word	0xffffffff


	//   ....[17]....
        /*00c0*/ 	.word	0xffffffff


	//   ....[18]....
        /*00c4*/ 	.word	0xffffffff


	//   ....[19]....
        /*00c8*/ 	.word	0xffffffff


	//   ....[20]....
        /*00cc*/ 	.word	0xffffffff


	//   ....[21]....
        /*00d0*/ 	.word	0xffffffff


	//   ....[22]....
        /*00d4*/ 	.word	0xffffffff


	//   ....[23]....
        /*00d8*/ 	.word	0xffffffff


	//   ....[24]....
        /*00dc*/ 	.word	0xffffffff


	//   ....[25]....
        /*00e0*/ 	.word	0xffffffff


	//   ....[26]....
        /*00e4*/ 	.word	0xffffffff


	//   ....[27]....
        /*00e8*/ 	.word	0xffffffff


	//   ....[28]....
        /*00ec*/ 	.word	0xffffffff


	//   ....[29]....
        /*00f0*/ 	.word	0xffffffff


	//   ....[30]....
        /*00f4*/ 	.word	0xffffffff


	//   ....[31]....
        /*00f8*/ 	.word	0xffffffff


	//   ....[32]....
        /*00fc*/ 	.word	0xffffffff


	//   ....[33]....
        /*0100*/ 	.word	0xffffffff


	//   ....[34]....
        /*0104*/ 	.word	0xffffffff


	//   ....[35]....
        /*0108*/ 	.word	0xffffffff


	//   ....[36]....
        /*010c*/ 	.word	0xffffffff


	//   ....[37]....
        /*0110*/ 	.word	0xffffffff


	//   ....[38]....
        /*0114*/ 	.word	0xffffffff


	//   ....[39]....
        /*0118*/ 	.word	0xffffffff


	//   ....[40]....
        /*011c*/ 	.word	0xffffffff


	//   ....[41]....
        /*0120*/ 	.word	0xffffffff


	//   ....[42]....
        /*0124*/ 	.word	0xffffffff


	//   ....[43]....
        /*0128*/ 	.word	0xffffffff


	//   ....[44]....
        /*012c*/ 	.word	0xffffffff


	//   ....[45]....
        /*0130*/ 	.word	0xffffffff


	//   ....[46]....
        /*0134*/ 	.word	0xffffffff


	//   ....[47]....
        /*0138*/ 	.word	0xffffffff


	//   ....[48]....
        /*013c*/ 	.word	0xffffffff


	//   ....[49]....
        /*0140*/ 	.word	0xffffffff


	//   ....[50]....
        /*0144*/ 	.word	0xffffffff


	//   ....[51]....
        /*0148*/ 	.word	0xffffffff


	//   ....[52]....
        /*014c*/ 	.word	0xffffffff


	//   ....[53]....
        /*0150*/ 	.word	0xffffffff


	//   ....[54]....
        /*0154*/ 	.word	0xffffffff


	//   ....[55]....
        /*0158*/ 	.word	0xffffffff


	//   ....[56]....
        /*015c*/ 	.word	0xffffffff


	//   ....[57]....
        /*0160*/ 	.word	0xffffffff


	//   ....[58]....
        /*0164*/ 	.word	0xffffffff


	//   ....[59]....
        /*0168*/ 	.word	0xffffffff


	//----- nvinfo : EIATTR_COOP_GROUP_INSTR_OFFSETS
	.align		4
.L_147:
        /*016c*/ 	.byte	0x04, 0x28
        /*016e*/ 	.short	(.L_149 - .L_148)


	//   ....[0]....
.L_148:
        /*0170*/ 	.word	0x00000cb0


	//   ....[1]....
        /*0174*/ 	.word	0x00000cc0


	//   ....[2]....
        /*0178*/ 	.word	0x00000d50


	//   ....[3]....
        /*017c*/ 	.word	0x00000d90


	//   ....[4]....
        /*0180*/ 	.word	0x00000e10


	//   ....[5]....
        /*0184*/ 	.word	0x00000e40


	//   ....[6]....
        /*0188*/ 	.word	0x00000e90


	//   ....[7]....
        /*018c*/ 	.word	0x00000ec0


	//   ....[8]....
        /*0190*/ 	.word	0x00000f10


	//   ....[9]....
        /*0194*/ 	.word	0x00000f40


	//   ....[10]....
        /*0198*/ 	.word	0x00001240


	//   ....[11]....
        /*019c*/ 	.word	0x00001250


	//   ....[12]....
        /*01a0*/ 	.word	0x000012e0


	//   ....[13]....
        /*01a4*/ 	.word	0x00001310


	//   ....[14]....
        /*01a8*/ 	.word	0x00001370


	//   ....[15]....
        /*01ac*/ 	.word	0x000013a0


	//   ....[16]....
        /*01b0*/ 	.word	0x00001400


	//   ....[17]....
        /*01b4*/ 	.word	0x00001440


	//   ....[18]....
        /*01b8*/ 	.word	0x000014b0


	//   ....[19]....
        /*01bc*/ 	.word	0x000014f0


	//   ....[20]....
        /*01c0*/ 	.word	0x00002180


	//   ....[21]....
        /*01c4*/ 	.word	0x00002190


	//   ....[22]....
        /*01c8*/ 	.word	0x00002220


	//   ....[23]....
        /*01cc*/ 	.word	0x00002250


	//   ....[24]....
        /*01d0*/ 	.word	0x000022c0


	//   ....[25]....
        /*01d4*/ 	.word	0x000022e0


	//   ....[26]....
        /*01d8*/ 	.word	0x00002340


	//   ....[27]....
        /*01dc*/ 	.word	0x00002350


	//   ....[28]....
        /*01e0*/ 	.word	0x000023a0


	//   ....[29]....
        /*01e4*/ 	.word	0x000023b0


	//   ....[30]....
        /*01e8*/ 	.word	0x000031c0


	//   ....[31]....
        /*01ec*/ 	.word	0x000031d0


	//   ....[32]....
        /*01f0*/ 	.word	0x00003260


	//   ....[33]....
        /*01f4*/ 	.word	0x000032a0


	//   ....[34]....
        /*01f8*/ 	.word	0x00003320


	//   ....[35]....
        /*01fc*/ 	.word	0x00003360


	//   ....[36]....
        /*0200*/ 	.word	0x000033c0


	//   ....[37]....
        /*0204*/ 	.word	0x000033f0


	//   ....[38]....
        /*0208*/ 	.word	0x00003440


	//   ....[39]....
        /*020c*/ 	.word	0x00003470


	//   ....[40]....
        /*0210*/ 	.word	0x00003750


	//   ....[41]....
        /*0214*/ 	.word	0x00003760


	//   ....[42]....
        /*0218*/ 	.word	0x000037f0


	//   ....[43]....
        /*021c*/ 	.word	0x00003820


	//   ....[44]....
        /*0220*/ 	.word	0x00003870


	//   ....[45]....
        /*0224*/ 	.word	0x000038a0


	//   ....[46]....
        /*0228*/ 	.word	0x00003910


	//   ....[47]....
        /*022c*/ 	.word	0x00003950


	//   ....[48]....
        /*0230*/ 	.word	0x000039c0


	//   ....[49]....
        /*0234*/ 	.word	0x000039f0


	//   ....[50]....
        /*0238*/ 	.word	0x00004730


	//   ....[51]....
        /*023c*/ 	.word	0x00004740


	//   ....[52]....
        /*0240*/ 	.word	0x000047d0


	//   ....[53]....
        /*0244*/ 	.word	0x00004800


	//   ....[54]....
        /*0248*/ 	.word	0x00004870


	//   ....[55]....
        /*024c*/ 	.word	0x00004890


	//   ....[56]....
        /*0250*/ 	.word	0x000048f0


	//   ....[57]....
        /*0254*/ 	.word	0x00004900


	//   ....[58]....
        /*0258*/ 	.word	0x00004950


	//   ....[59]....
        /*025c*/ 	.word	0x00004960


	//----- nvinfo : EIATTR_VRC_CTA_INIT_COUNT
	.align		4
.L_149:
        /*0260*/ 	.byte	0x02, 0x4a
	.zero		1
	.zero		1


	//----- nvinfo : EIATTR_EXIT_INSTR_OFFSETS
	.align		4
        /*0264*/ 	.byte	0x04, 0x1c
        /*0266*/ 	.short	(.L_151 - .L_150)


	//   ....[0]....
.L_150:
        /*0268*/ 	.word	0x00000080


	//   ....[1]....
        /*026c*/ 	.word	0x000000c0


	//   ....[2]....
        /*0270*/ 	.word	0x00004bd0


	//   ....[3]....
        /*0274*/ 	.word	0x00004c50


	//----- nvinfo : EIATTR_MAX_THREADS
	.align		4
.L_151:
        /*0278*/ 	.byte	0x04, 0x05
        /*027a*/ 	.short	(.L_153 - .L_152)
.L_152:
        /*027c*/ 	.word	0x00000100
        /*0280*/ 	.word	0x00000001
        /*0284*/ 	.word	0x00000001


	//----- nvinfo : EIATTR_CRS_STACK_SIZE
	.align		4
.L_153:
        /*0288*/ 	.byte	0x04, 0x1e
        /*028a*/ 	.short	(.L_155 - .L_154)
.L_154:
        /*028c*/ 	.word	0x00000000


	//----- nvinfo : EIATTR_CBANK_PARAM_SIZE
	.align		4
.L_155:
        /*0290*/ 	.byte	0x03, 0x19
        /*0292*/ 	.short	0x0021


	//----- nvinfo : EIATTR_PARAM_CBANK
	.align		4
        /*0294*/ 	.byte	0x04, 0x0a
        /*0296*/ 	.short	(.L_157 - .L_156)
	.align		4
.L_156:
        /*0298*/ 	.word	index@(.nv.constant0._ZN3cub18CUB_300001_SM_10006detail6reduce28DeviceReduceSingleTileKernelINS2_10policy_hubIdjN4cuda3__47maximumIvEEE10Policy1000EPdSB_jS8_ddNS5_3std3__410__identityEEEvT0_T1_T2_T3_T4_T6_)
        /*029c*/ 	.short	0x0380
        /*029e*/ 	.short	0x0021


	//----- nvinfo : EIATTR_SW_WAR
	.align		4
.L_157:
        /*02a0*/ 	.byte	0x04, 0x36
        /*02a2*/ 	.short	(.L_159 - .L_158)
.L_158:
        /*02a4*/ 	.word	0x00000008
.L_159:


//--------------------- .nv.info._ZN3cub18CUB_300001_SM_10006detail11EmptyKernelIvEEvv --------------------------
	.section	.nv.info._ZN3cub18CUB_300001_SM_10006detail11EmptyKernelIvEEvv,"",@"SHT_CUDA_INFO"
	.sectionflags	@""
	.align	4


	//----- nvinfo : EIATTR_CUDA_API_VERSION
	.align		4
        /*0000*/ 	.byte	0x04, 0x37
        /*0002*/ 	.short	(.L_161 - .L_160)
.L_160:
        /*0004*/ 	.word	0x00000082


	//----- nvinfo : EIATTR_SPARSE_MMA_MASK
	.align		4
.L_161:
        /*0008*/ 	.byte	0x03, 0x50
        /*000a*/ 	.short	0x0000


	//----- nvinfo : EIATTR_MAXREG_COUNT
	.align		4
        /*000c*/ 	.byte	0x03, 0x1b
        /*000e*/ 	.short	0x00ff


	//----- nvinfo : EIATTR_MERCURY_ISA_VERSION
	.align		4
        /*0010*/ 	.byte	0x03, 0x5f
        /*0012*/ 	.short	0x0101


	//----- nvinfo : EIATTR_VRC_CTA_INIT_COUNT
	.align		4
        /*0014*/ 	.byte	0x02, 0x4a
	.zero		1
	.zero		1


	//----- nvinfo : EIATTR_EXIT_INSTR_OFFSETS
	.align		4
        /*0018*/ 	.byte	0x04, 0x1c
        /*001a*/ 	.short	(.L_163 - .L_162)


	//   ....[0]....
.L_162:
        /*001c*/ 	.word	0x00000010


	//----- nvinfo : EIATTR_SW_WAR
	.align		4
.L_163:
        /*0020*/ 	.byte	0x04, 0x36
        /*0022*/ 	.short	(.L_165 - .L_164)
.L_164:
        /*0024*/ 	.word	0x00000008
.L_165:


//--------------------- .nv.info._Z16get_error_matrixPdS_S_ --------------------------
	.section	.nv.info._Z16get_error_matrixPdS_S_,"",@"SHT_CUDA_INFO"
	.sectionflags	@""
	.align	4


	//----- nvinfo : EIATTR_CUDA_API_VERSION
	.align		4
        /*0000*/ 	.byte	0x04, 0x37
        /*0002*/ 	.short	(.L_167 - .L_166)
.L_166:
        /*0004*/ 	.word	0x00000082


	//----- nvinfo : EIATTR_KPARAM_INFO
	.align		4
.L_167:
        /*0008*/ 	.byte	0x04, 0x17
        /*000a*/ 	.short	(.L_169 - .L_168)
.L_168:
        /*000c*/ 	.word	0x00000000
        /*0010*/ 	.short	0x0002
        /*0012*/ 	.short	0x0010
        /*0014*/ 	.byte	0x00, 0xf5, 0x21, 0x00


	//----- nvinfo : EIATTR_KPARAM_INFO
	.align		4
.L_169:
        /*0018*/ 	.byte	0x04, 0x17
        /*001a*/ 	.short	(.L_171 - .L_170)
.L_170:
        /*001c*/ 	.word	0x00000000
        /*0020*/ 	.short	0x0001
        /*0022*/ 	.short	0x0008
        /*0024*/ 	.byte	0x00, 0xf5, 0x21, 0x00


	//----- nvinfo : EIATTR_KPARAM_INFO
	.align		4
.L_171:
        /*0028*/ 	.byte	0x04, 0x17
        /*002a*/ 	.short	(.L_173 - .L_172)
.L_172:
        /*002c*/ 	.word	0x00000000
        /*0030*/ 	.short	0x0000
        /*0032*/ 	.short	0x0000
        /*0034*/ 	.byte	0x00, 0xf5, 0x21, 0x00


	//----- nvinfo : EIATTR_SPARSE_MMA_MASK
	.align		4
.L_173:
        /*0038*/ 	.byte	0x03, 0x50
        /*003a*/ 	.short	0x0000


	//----- nvinfo : EIATTR_MAXREG_COUNT
	.align		4
        /*003c*/ 	.byte	0x03, 0x1b
        /*003e*/ 	.short	0x00ff


	//----- nvinfo : EIATTR_MERCURY_ISA_VERSION
	.align		4
        /*0040*/ 	.byte	0x03, 0x5f
        /*0042*/ 	.short	0x0101


	//----- nvinfo : EIATTR_VRC_CTA_INIT_COUNT
	.align		4
        /*0044*/ 	.byte	0x02, 0x4a
	.zero		1
	.zero		1


	//----- nvinfo : EIATTR_EXIT_INSTR_OFFSETS
	.align		4
        /*0048*/ 	.byte	0x04, 0x1c
        /*004a*/ 	.short	(.L_175 - .L_174)


	//   ....[0]....
.L_174:
        /*004c*/ 	.word	0x00000070


	//   ....[1]....
        /*0050*/ 	.word	0x00000140


	//----- nvinfo : EIATTR_CBANK_PARAM_SIZE
	.align		4
.L_175:
        /*0054*/ 	.byte	0x03, 0x19
        /*0056*/ 	.short	0x0018


	//----- nvinfo : EIATTR_PARAM_CBANK
	.align		4
        /*0058*/ 	.byte	0x04, 0x0a
        /*005a*/ 	.short	(.L_177 - .L_176)
	.align		4
.L_176:
        /*005c*/ 	.word	index@(.nv.constant0._Z16get_error_matrixPdS_S_)
        /*0060*/ 	.short	0x0380
        /*0062*/ 	.short	0x0018


	//----- nvinfo : EIATTR_SW_WAR
	.align		4
.L_177:
        /*0064*/ 	.byte	0x04, 0x36
        /*0066*/ 	.short	(.L_179 - .L_178)
.L_178:
        /*0068*/ 	.word	0x00000008
.L_179:


//--------------------- .nv.info._Z10cross_calcPdS_m --------------------------
	.section	.nv.info._Z10cross_calcPdS_m,"",@"SHT_CUDA_INFO"
	.sectionflags	@""
	.align	4


	//----- nvinfo : EIATTR_CUDA_API_VERSION
	.align		4
        /*0000*/ 	.byte	0x04, 0x37
        /*0002*/ 	.short	(.L_181 - .L_180)
.L_180:
        /*0004*/ 	.word	0x00000082


	//----- nvinfo : EIATTR_KPARAM_INFO
	.align		4
.L_181:
        /*0008*/ 	.byte	0x04, 0x17
        /*000a*/ 	.short	(.L_183 - .L_182)
.L_182:
        /*000c*/ 	.word	0x00000000
        /*0010*/ 	.short	0x0002
        /*0012*/ 	.short	0x0010
        /*0014*/ 	.byte	0x00, 0xf0, 0x21, 0x00


	//----- nvinfo : EIATTR_KPARAM_INFO
	.align		4
.L_183:
        /*0018*/ 	.byte	0x04, 0x17
        /*001a*/ 	.short	(.L_185 - .L_184)
.L_184:
        /*001c*/ 	.word	0x00000000
        /*0020*/ 	.short	0x0001
        /*0022*/ 	.short	0x0008
        /*0024*/ 	.byte	0x00, 0xf5, 0x21, 0x00


	//----- nvinfo : EIATTR_KPARAM_INFO
	.align		4
.L_185:
        /*0028*/ 	.byte	0x04, 0x17
        /*002a*/ 	.short	(.L_187 - .L_186)
.L_186:
        /*002c*/ 	.word	0x00000000
        /*0030*/ 	.short	0x0000
        /*0032*/ 	.short	0x0000
        /*0034*/ 	.byte	0x00, 0xf5, 0x21, 0x00


	//----- nvinfo : EIATTR_SPARSE_MMA_MASK
	.align		4
.L_187:
        /*0038*/ 	.byte	0x03, 0x50
        /*003a*/ 	.short	0x0000


	//----- nvinfo : EIATTR_MAXREG_COUNT
	.align		4
        /*003c*/ 	.byte	0x03, 0x1b
        /*003e*/ 	.short	0x00ff


	//----- nvinfo : EIATTR_MERCURY_ISA_VERSION
	.align		4
        /*0040*/ 	.byte	0x03, 0x5f
        /*0042*/ 	.short	0x0101


	//----- nvinfo : EIATTR_VRC_CTA_INIT_COUNT
	.align		4
        /*0044*/ 	.byte	0x02, 0x4a
	.zero		1
	.zero		1


	//----- nvinfo : EIATTR_EXIT_INSTR_OFFSETS
	.align		4
        /*0048*/ 	.byte	0x04, 0x1c
        /*004a*/ 	.short	(.L_189 - .L_188)


	//   ....[0]....
.L_188:
        /*004c*/ 	.word	0x00000050


	//   ....[1]....
        /*0050*/ 	.word	0x00000270


	//----- nvinfo : EIATTR_CBANK_PARAM_SIZE
	.align		4
.L_189:
        /*0054*/ 	.byte	0x03, 0x19
        /*0056*/ 	.short	0x0018


	//----- nvinfo : EIATTR_PARAM_CBANK
	.align		4
        /*0058*/ 	.byte	0x04, 0x0a
        /*005a*/ 	.short	(.L_191 - .L_190)
	.align		4
.L_190:
        /*005c*/ 	.word	index@(.nv.constant0._Z10cross_calcPdS_m)
        /*0060*/ 	.short	0x0380
        /*0062*/ 	.short	0x0018


	//----- nvinfo : EIATTR_SW_WAR
	.align		4
.L_191:
        /*0064*/ 	.byte	0x04, 0x36
        /*0066*/ 	.short	(.L_193 - .L_192)
.L_192:
        /*0068*/ 	.word	0x00000008
.L_193:


//--------------------- .nv.callgraph             --------------------------
	.section	.nv.callgraph,"",@"SHT_CUDA_CALLGRAPH"
	.align	4
	.sectionentsize	8
	.align		4
        /*0000*/ 	.word	0x00000000
	.align		4
        /*0004*/ 	.word	0xffffffff
	.align		4
        /*0008*/ 	.word	0x00000000
	.align		4
        /*000c*/ 	.word	0xfffffffe
	.align		4
        /*0010*/ 	.word	0x00000000
	.align		4
        /*0014*/ 	.word	0xfffffffd
	.align		4
        /*0018*/ 	.word	0x00000000
	.align		4
        /*001c*/ 	.word	0xfffffffc


//--------------------- .nv.constant4             --------------------------
	.section	.nv.constant4,"a",@progbits
	.align	8
	.align		8
.nv.constant4:
        /*0000*/ 	.dword	_ZN34_INTERNAL_94ceae3e_4_k_cu_04df2e764cuda3std3__45__cpo5beginE
	.align		8
        /*0008*/ 	.dword	_ZN34_INTERNAL_94ceae3e_4_k_cu_04df2e764cuda3std3__45__cpo3endE
	.align		8
        /*0010*/ 	.dword	_ZN34_INTERNAL_94ceae3e_4_k_cu_04df2e764cuda3std3__45__cpo6cbeginE
	.align		8
        /*0018*/ 	.dword	_ZN34_INTERNAL_94ceae3e_4_k_cu_04df2e764cuda3std3__45__cpo4cendE
	.align		8
        /*0020*/ 	.dword	_ZN34_INTERNAL_94ceae3e_4_k_cu_04df2e764cuda3std3__45__cpo6rbeginE
	.align		8
        /*0028*/ 	.dword	_ZN34_INTERNAL_94ceae3e_4_k_cu_04df2e764cuda3std3__45__cpo4rendE
	.align		8
        /*0030*/ 	.dword	_ZN34_INTERNAL_94ceae3e_4_k_cu_04df2e764cuda3std3__45__cpo7crbeginE
	.align		8
        /*0038*/ 	.dword	_ZN34_INTERNAL_94ceae3e_4_k_cu_04df2e764cuda3std3__45__cpo5crendE
	.align		8
        /*0040*/ 	.dword	_ZN34_INTERNAL_94ceae3e_4_k_cu_04df2e764cuda3std3__436_GLOBAL__N__94ceae3e_4_k_cu_04df2e766ignoreE
	.align		8
        /*0048*/ 	.dword	_ZN34_INTERNAL_94ceae3e_4_k_cu_04df2e764cuda3std3__419piecewise_constructE
	.align		8
        /*0050*/ 	.dword	_ZN34_INTERNAL_94ceae3e_4_k_cu_04df2e764cuda3std3__48in_placeE
	.align		8
        /*0058*/ 	.dword	_ZN34_INTERNAL_94ceae3e_4_k_cu_04df2e764cuda3std3__420unreachable_sentinelE
	.align		8
        /*0060*/ 	.dword	_ZN34_INTERNAL_94ceae3e_4_k_cu_04df2e764cuda3std3__47nulloptE
	.align		8
        /*0068*/ 	.dword	_ZN34_INTERNAL_94ceae3e_4_k_cu_04df2e764cuda3std3__48unexpectE
	.align		8
        /*0070*/ 	.dword	_ZN34_INTERNAL_94ceae3e_4_k_cu_04df2e764cuda3std6ranges3__45__cpo4swapE
	.align		8
        /*0078*/ 	.dword	_ZN34_INTERNAL_94ceae3e_4_k_cu_04df2e764cuda3std6ranges3__45__cpo9iter_moveE
	.align		8
        /*0080*/ 	.dword	_ZN34_INTERNAL_94ceae3e_4_k_cu_04df2e764cuda3std6ranges3__45__cpo5beginE
	.align		8
        /*0088*/ 	.dword	_ZN34_INTERNAL_94ceae3e_4_k_cu_04df2e764cuda3std6ranges3__45__cpo3endE
	.align		8
        /*0090*/ 	.dword	_ZN34_INTERNAL_94ceae3e_4_k_cu_04df2e764cuda3std6ranges3__45__cpo6cbeginE
	.align		8
        /*0098*/ 	.dword	_ZN34_INTERNAL_94ceae3e_4_k_cu_04df2e764cuda3std6ranges3__45__cpo4cendE
	.align		8
        /*00a0*/ 	.dword	_ZN34_INTERNAL_94ceae3e_4_k_cu_04df2e764cuda3std6ranges3__45__cpo7advanceE
	.align		8
        /*00a8*/ 	.dword	_ZN34_INTERNAL_94ceae3e_4_k_cu_04df2e764cuda3std6ranges3__45__cpo9iter_swapE
	.align		8
        /*00b0*/ 	.dword	_ZN34_INTERNAL_94ceae3e_4_k_cu_04df2e764cuda3std6ranges3__45__cpo4nextE
	.align		8
        /*00b8*/ 	.dword	_ZN34_INTERNAL_94ceae3e_4_k_cu_04df2e764cuda3std6ranges3__45__cpo4prevE
	.align		8
        /*00c0*/ 	.dword	_ZN34_INTERNAL_94ceae3e_4_k_cu_04df2e764cuda3std6ranges3__45__cpo4dataE
	.align		8
        /*00c8*/ 	.dword	_ZN34_INTERNAL_94ceae3e_4_k_cu_04df2e764cuda3std6ranges3__45__cpo5cdataE
	.align		8
        /*00d0*/ 	.dword	_ZN34_INTERNAL_94ceae3e_4_k_cu_04df2e764cuda3std6ranges3__45__cpo4sizeE
	.align		8
        /*00d8*/ 	.dword	_ZN34_INTERNAL_94ceae3e_4_k_cu_04df2e764cuda3std6ranges3__45__cpo5ssizeE
	.align		8
        /*00e0*/ 	.dword	_ZN34_INTERNAL_94ceae3e_4_k_cu_04df2e764cuda3std6ranges3__45__cpo8distanceE
	.align		8
        /*00e8*/ 	.dword	_ZN34_INTERNAL_94ceae3e_4_k_cu_04df2e766thrust24THRUST_300001_SM_1000_NS6system6detail10sequential3seqE
	.align		8
        /*00f0*/ 	.dword	_ZN34_INTERNAL_94ceae3e_4_k_cu_04df2e766thrust24THRUST_300001_SM_1000_NS12placeholders2_1E
	.align		8
        /*00f8*/ 	.dword	_ZN34_INTERNAL_94ceae3e_4_k_cu_04df2e766thrust24THRUST_300001_SM_1000_NS12placeholders2_2E
	.align		8
        /*0100*/ 	.dword	_ZN34_INTERNAL_94ceae3e_4_k_cu_04df2e766thrust24THRUST_300001_SM_1000_NS12placeholders2_3E
	.align		8
        /*0108*/ 	.dword	_ZN34_INTERNAL_94ceae3e_4_k_cu_04df2e766thrust24THRUST_300001_SM_1000_NS12placeholders2_4E
	.align		8
        /*0110*/ 	.dword	_ZN34_INTERNAL_94ceae3e_4_k_cu_04df2e766thrust24THRUST_300001_SM_1000_NS12placeholders2_5E
	.align		8
        /*0118*/ 	.dword	_ZN34_INTERNAL_94ceae3e_4_k_cu_04df2e766thrust24THRUST_300001_SM_1000_NS12placeholders2_6E
	.align		8
        /*0120*/ 	.dword	_ZN34_INTERNAL_94ceae3e_4_k_cu_04df2e766thrust24THRUST_300001_SM_1000_NS12placeholders2_7E
	.align		8
        /*0128*/ 	.dword	_ZN34_INTERNAL_94ceae3e_4_k_cu_04df2e766thrust24THRUST_300001_SM_1000_NS12placeholders2_8E
	.align		8
        /*0130*/ 	.dword	_ZN34_INTERNAL_94ceae3e_4_k_cu_04df2e766thrust24THRUST_300001_SM_1000_NS12placeholders2_9E
	.align		8
        /*0138*/ 	.dword	_ZN34_INTERNAL_94ceae3e_4_k_cu_04df2e766thrust24THRUST_300001_SM_1000_NS12placeholders3_10E


//--------------------- .text._ZN3cub18CUB_300001_SM_10006detail6reduce28DeviceReduceSingleTileKernelINS2_10policy_hubIdjN4cuda3__47maximumIvEEE10Policy1000EPdSB_iS8_ddNS5_3std3__410__identityEEEvT0_T1_T2_T3_T4_T6_ --------------------------
	.section	.text._ZN3cub18CUB_300001_SM_10006detail6reduce28DeviceReduceSingleTileKernelINS2_10policy_hubIdjN4cuda3__47maximumIvEEE10Policy1000EPdSB_iS8_ddNS5_3std3__410__identityEEEvT0_T1_T2_T3_T4_T6_,"ax",@progbits
	.align	128
        .global         _ZN3cub18CUB_300001_SM_10006detail6reduce28DeviceReduceSingleTileKernelINS2_10policy_hubIdjN4cuda3__47maximumIvEEE10Policy1000EPdSB_iS8_ddNS5_3std3__410__identityEEEvT0_T1_T2_T3_T4_T6_
        .type           _ZN3cub18CUB_300001_SM_10006detail6reduce28DeviceReduceSingleTileKernelINS2_10policy_hubIdjN4cuda3__47maximumIvEEE10Policy1000EPdSB_iS8_ddNS5_3std3__410__identityEEEvT0_T1_T2_T3_T4_T6_,@function
        .size           _ZN3cub18CUB_300001_SM_10006detail6reduce28DeviceReduceSingleTileKernelINS2_10policy_hubIdjN4cuda3__47maximumIvEEE10Policy1000EPdSB_iS8_ddNS5_3std3__410__identityEEEvT0_T1_T2_T3_T4_T6_,(.L_x_149 - _ZN3cub18CUB_300001_SM_10006detail6reduce28DeviceReduceSingleTileKernelINS2_10policy_hubIdjN4cuda3__47maximumIvEEE10Policy1000EPdSB_iS8_ddNS5_3std3__410__identityEEEvT0_T1_T2_T3_T4_T6_)
        .other          _ZN3cub18CUB_300001_SM_10006detail6reduce28DeviceReduceSingleTileKernelINS2_10policy_hubIdjN4cuda3__47maximumIvEEE10Policy1000EPdSB_iS8_ddNS5_3std3__410__identityEEEvT0_T1_T2_T3_T4_T6_,@"STO_CUDA_ENTRY STV_DEFAULT"
_ZN3cub18CUB_300001_SM_10006detail6reduce28DeviceReduceSingleTileKernelINS2_10policy_hubIdjN4cuda3__47maximumIvEEE10Policy1000EPdSB_iS8_ddNS5_3std3__410__identityEEEvT0_T1_T2_T3_T4_T6_:
.text._ZN3cub18CUB_300001_SM_10006detail6reduce28DeviceReduceSingleTileKernelINS2_10policy_hubIdjN4cuda3__47maximumIvEEE10Policy1000EPdSB_iS8_ddNS5_3std3__410__identityEEEvT0_T1_T2_T3_T4_T6_:
[----:B------:R-:W-:Y:S01]  /*0000*/  LDC R1, c[0x0][0x37c] ;  /* 0x0000df00ff017b82 */ /* 0x000fe20000000800 */
[----:B------:R-:W0:Y:S01]  /*0010*/  LDCU UR4, c[0x0][0x390] ;  /* 0x00007200ff0477ac */ /* 0x000e220008000800 */
[----:B------:R-:W1:Y:S01]  /*0020*/  LDCU.64 UR6, c[0x0][0x358] ;  /* 0x00006b00ff0677ac */ /* 0x000e620008000a00 */
[----:B0-----:R-:W-:-:S05]  /*0030*/  IMAD.U32 R4, RZ, RZ, UR4 ;  /* 0x00000004ff047e24 */ /* 0x001fca000f8e00ff */
[----:B------:R-:W-:-:S13]  /*0040*/  ISETP.NE.AND P0, PT, R4, RZ, PT ;  /* 0x000000ff0400720c */ /* 0x000fda0003f05270 */
[----:B-1----:R-:W-:Y:S05]  /*0050*/  @P0 BRA `(.L_x_0) ;  /* 0x00000000001c0947 */ /* 0x002fea0003800000 */
[----:B------:R-:W0:Y:S02]  /*0060*/  S2R R0, SR_TID.X ;  /* 0x0000000000007919 */ /* 0x000e240000002100 */
[----:B0-----:R-:W-:-:S13]  /*0070*/  ISETP.NE.AND P0, PT, R0, RZ, PT ;  /* 0x000000ff0000720c */ /* 0x001fda0003f05270 */
[----:B------:R-:W-:Y:S05]  /*0080*/  @P0 EXIT ;  /* 0x000000000000094d */ /* 0x000fea0003800000 */
[----:B------:R-:W0:Y:S08]  /*0090*/  LDC.64 R2, c[0x0][0x388] ;  /* 0x0000e200ff027b82 */ /* 0x000e300000000a00 */
[----:B------:R-:W0:Y:S02]  /*00a0*/  LDC.64 R4, c[0x0][0x398] ;  /* 0x0000e600ff047b82 */ /* 0x000e240000000a00 */
[----:B0-----:R-:W-:Y:S01]  /*00b0*/  STG.E.64 desc[UR6][R2.64], R4 ;  /* 0x0000000402007986 */ /* 0x001fe2000c101b06 */
[----:B------:R-:W-:Y:S05]  /*00c0*/  EXIT ;  /* 0x000000000000794d */ /* 0x000fea0003800000 */
.L_x_0:
[----:B------:R-:W0:Y:S01]  /*00d0*/  LDCU UR4, c[0x0][0x380] ;  /* 0x00007000ff0477ac */ /* 0x000e220008000800 */
[----:B------:R-:W-:Y:S01]  /*00e0*/  BSSY.RECONVERGENT B0, `(.L_x_1) ;  /* 0x00005b3000007945 */ /* 0x000fe20003800200 */
[----:B0-----:R-:W-:-:S09]  /*00f0*/  ULOP3.LUT UP0, URZ, UR4, 0x1f, URZ, 0xc0, !UPT ;  /* 0x0000001f04ff7892 */ /* 0x001fd2000f80c0ff */
[----:B------:R-:W-:Y:S05]  /*0100*/  BRA.U UP0, `(.L_x_2) ;  /* 0x0000002d003c7547 */ /* 0x000fea000b800000 */
[----:B------:R-:W-:-:S13]  /*0110*/  ISETP.GT.AND P0, PT, R4, 0x7ff, PT ;  /* 0x000007ff0400780c */ /* 0x000fda0003f04270 */
[----:B------:R-:W-:Y:S05]  /*0120*/  @P0 BRA `(.L_x_3) ;  /* 0x0000001400e80947 */ /* 0x000fea0003800000 */
[----:B------:R-:W0:Y:S01]  /*0130*/  S2R R3, SR_TID.X ;  /* 0x0000000000037919 */ /* 0x000e220000002100 */
[----:B------:R-:W-:Y:S01]  /*0140*/  BSSY.RECONVERGENT B1, `(.L_x_4) ;  /* 0x0000009000017945 */ /* 0x000fe20003800200 */
[----:B------:R-:W-:Y:S02]  /*0150*/  CS2R R6, SRZ ;  /* 0x0000000000067805 */ /* 0x000fe4000001ff00 */
[----:B0-----:R-:W-:Y:S01]  /*0160*/  ISETP.GE.AND P0, PT, R3, R4, PT ;  /* 0x000000040300720c */ /* 0x001fe20003f06270 */
[----:B------:R-:W-:-:S12]  /*0170*/  IMAD.MOV.U32 R5, RZ, RZ, R3 ;  /* 0x000000ffff057224 */ /* 0x000fd800078e0003 */
[----:B------:R-:W-:Y:S05]  /*0180*/  @P0 BRA `(.L_x_5) ;  /* 0x0000000000100947 */ /* 0x000fea0003800000 */
[----:B------:R-:W0:Y:S02]  /*0190*/  LDC.64 R6, c[0x0][0x380] ;  /* 0x0000e000ff067b82 */ /* 0x000e240000000a00 */
[----:B0-----:R-:W-:-:S06]  /*01a0*/  IMAD.WIDE.U32 R6, R3, 0x8, R6 ;  /* 0x0000000803067825 */ /* 0x001fcc00078e0006 */
[----:B------:R-:W5:Y:S01]  /*01b0*/  LDG.E.64.CONSTANT R6, desc[UR6][R6.64] ;  /* 0x0000000606067981 */ /* 0x000f62000c1e9b00 */
[----:B------:R-:W-:-:S07]  /*01c0*/  VIADD R5, R3, 0x100 ;  /* 0x0000010003057836 */ /* 0x000fce0000000000 */
.L_x_5:
[----:B------:R-:W-:Y:S05]  /*01d0*/  BSYNC.RECONVERGENT B1 ;  /* 0x0000000000017941 */ /* 0x000fea0003800200 */
.L_x_4:
[----:B------:R-:W-:Y:S01]  /*01e0*/  ISETP.GE.AND P0, PT, R5, R4, PT ;  /* 0x000000040500720c */ /* 0x000fe20003f06270 */
[----:B------:R-:W-:-:S12]  /*01f0*/  BSSY.RECONVERGENT B1, `(.L_x_6) ;  /* 0x00000b0000017945 */ /* 0x000fd80003800200 */
[----:B------:R-:W-:Y:S05]  /*0200*/  @P0 BRA `(.L_x_7) ;  /* 0x0000000800b80947 */ /* 0x000fea0003800000 */
[----:B------:R-:W-:Y:S01]  /*0210*/  LOP3.LUT R9, RZ, R5, RZ, 0x33, !PT ;  /* 0x00000005ff097212 */ /* 0x000fe200078e33ff */
[----:B------:R-:W-:Y:S04]  /*0220*/  BSSY.RECONVERGENT B2, `(.L_x_8) ;  /* 0x0000019000027945 */ /* 0x000fe80003800200 */
[----:B------:R-:W-:-:S05]  /*0230*/  IMAD.IADD R0, R9, 0x1, R4 ;  /* 0x0000000109007824 */ /* 0x000fca00078e0204 */
[C---:B------:R-:W-:Y:S02]  /*0240*/  LOP3.LUT R2, R0.reuse, 0x300, RZ, 0xc0, !PT ;  /* 0x0000030000027812 */ /* 0x040fe400078ec0ff */
[----:B------:R-:W-:Y:S02]  /*0250*/  ISETP.GE.U32.AND P0, PT, R0, 0x300, PT ;  /* 0x000003000000780c */ /* 0x000fe40003f06070 */
[----:B------:R-:W-:-:S13]  /*0260*/  ISETP.NE.AND P1, PT, R2, 0x300, PT ;  /* 0x000003000200780c */ /* 0x000fda0003f25270 */
[----:B------:R-:W-:Y:S05]  /*0270*/  @!P1 BRA `(.L_x_9) ;  /* 0x00000000004c9947 */ /* 0x000fea0003800000 */
[----:B------:R-:W0:Y:S01]  /*0280*/  LDC.64 R8, c[0x0][0x380] ;  /* 0x0000e000ff087b82 */ /* 0x000e220000000a00 */
[----:B------:R-:W-:-:S04]  /*0290*/  LEA.HI R0, R0, 0x1, RZ, 0x18 ;  /* 0x0000000100007811 */ /* 0x000fc800078fc0ff */
[----:B------:R-:W-:-:S05]  /*02a0*/  LOP3.LUT R0, R0, 0x3, RZ, 0xc0, !PT ;  /* 0x0000000300007812 */ /* 0x000fca00078ec0ff */
[----:B------:R-:W-:Y:S02]  /*02b0*/  IMAD.MOV R0, RZ, RZ, -R0 ;  /* 0x000000ffff007224 */ /* 0x000fe400078e0a00 */
[----:B0-----:R-:W-:-:S04]  /*02c0*/  IMAD.WIDE.U32 R8, R5, 0x8, R8 ;  /* 0x0000000805087825 */ /* 0x001fc800078e0008 */
[----:B------:R-:W-:Y:S02]  /*02d0*/  IMAD.MOV.U32 R2, RZ, RZ, R8 ;  /* 0x000000ffff027224 */ /* 0x000fe400078e0008 */
[----:B------:R-:W-:-:S07]  /*02e0*/  IMAD.MOV.U32 R11, RZ, RZ, R9 ;  /* 0x000000ffff0b7224 */ /* 0x000fce00078e0009 */
.L_x_10:
[----:B------:R-:W-:Y:S02]  /*02f0*/  IMAD.MOV.U32 R8, RZ, RZ, R2 ;  /* 0x000000ffff087224 */ /* 0x000fe400078e0002 */
[----:B------:R-:W-:-:S06]  /*0300*/  IMAD.MOV.U32 R9, RZ, RZ, R11 ;  /* 0x000000ffff097224 */ /* 0x000fcc00078e000b */
[----:B------:R-:W2:Y:S01]  /*0310*/  LDG.E.64.CONSTANT R8, desc[UR6][R8.64] ;  /* 0x0000000608087981 */ /* 0x000ea2000c1e9b00 */
[----:B------:R-:W-:Y:S01]  /*0320*/  VIADD R0, R0, 0x1 ;  /* 0x0000000100007836 */ /* 0x000fe20000000000 */
[----:B------:R-:W-:Y:S01]  /*0330*/  IADD3 R2, P3, PT, R2, 0x800, RZ ;  /* 0x0000080002027810 */ /* 0x000fe20007f7e0ff */
[----:B------:R-:W-:-:S03]  /*0340*/  VIADD R5, R5, 0x100 ;  /* 0x0000010005057836 */ /* 0x000fc60000000000 */
[----:B------:R-:W-:Y:S01]  /*0350*/  ISETP.NE.AND P2, PT, R0, RZ, PT ;  /* 0x000000ff0000720c */ /* 0x000fe20003f45270 */
[----:B------:R-:W-:Y:S01]  /*0360*/  IMAD.X R11, RZ, RZ, R11, P3 ;  /* 0x000000ffff0b7224 */ /* 0x000fe200018e060b */
[----:B--2--5:R-:W-:-:S06]  /*0370*/  DSETP.GEU.AND P1, PT, R6, R8, PT ;  /* 0x000000080600722a */ /* 0x024fcc0003f2e000 */
[----:B------:R-:W-:Y:S02]  /*0380*/  FSEL R6, R8, R6, !P1 ;  /* 0x0000000608067208 */ /* 0x000fe40004800000 */
[----:B------:R-:W-:-:S03]  /*0390*/  FSEL R7, R9, R7, !P1 ;  /* 0x0000000709077208 */ /* 0x000fc60004800000 */
[----:B------:R-:W-:Y:S05]  /*03a0*/  @P2 BRA `(.L_x_10) ;  /* 0xfffffffc00d02947 */ /* 0x000fea000383ffff */
.L_x_9:
[----:B------:R-:W-:Y:S05]  /*03b0*/  BSYNC.RECONVERGENT B2 ;  /* 0x0000000000027941 */ /* 0x000fea0003800200 */
.L_x_8:
[----:B------:R-:W-:Y:S05]  /*03c0*/  @!P0 BRA `(.L_x_7) ;  /* 0x0000000800488947 */ /* 0x000fea0003800000 */
[----:B------:R-:W-:Y:S01]  /*03d0*/  IMAD.IADD R0, R4, 0x1, -R5 ;  /* 0x0000000104007824 */ /* 0x000fe200078e0a05 */
[----:B------:R-:W-:Y:S01]  /*03e0*/  BSSY.RECONVERGENT B2, `(.L_x_11) ;  /* 0x0000051000027945 */ /* 0x000fe20003800200 */
[----:B------:R-:W-:-:S03]  /*03f0*/  PLOP3.LUT P0, PT, PT, PT, PT, 0x80, 0x8 ;  /* 0x000000000008781c */ /* 0x000fc60003f0f070 */
[----:B------:R-:W-:-:S13]  /*0400*/  ISETP.GT.AND P1, PT, R0, 0xc00, PT ;  /* 0x00000c000000780c */ /* 0x000fda0003f24270 */
[----:B------:R-:W-:Y:S05]  /*0410*/  @!P1 BRA `(.L_x_12) ;  /* 0x0000000400349947 */ /* 0x000fea0003800000 */
[----:B------:R-:W0:Y:S01]  /*0420*/  LDC.64 R8, c[0x0][0x380] ;  /* 0x0000e000ff087b82 */ /* 0x000e220000000a00 */
[----:B------:R-:W-:Y:S01]  /*0430*/  PLOP3.LUT P0, PT, PT, PT, PT, 0x8, 0x80 ;  /* 0x000000000080781c */ /* 0x000fe20003f0e170 */
[----:B------:R-:W-:-:S12]  /*0440*/  VIADD R0, R4, 0xfffff400 ;  /* 0xfffff40004007836 */ /* 0x000fd80000000000 */
.L_x_13:
[----:B0-----:R-:W-:-:S05]  /*0450*/  IMAD.WIDE R30, R5, 0x8, R8 ;  /* 0x00000008051e7825 */ /* 0x001fca00078e0208 */
[----:B------:R-:W2:Y:S04]  /*0460*/  LDG.E.64.CONSTANT R10, desc[UR6][R30.64] ;  /* 0x000000061e0a7981 */ /* 0x000ea8000c1e9b00 */
[----:B------:R-:W3:Y:S04]  /*0470*/  LDG.E.64.CONSTANT R12, desc[UR6][R30.64+0x800] ;  /* 0x000800061e0c7981 */ /* 0x000ee8000c1e9b00 */
[----:B------:R-:W4:Y:S01]  /*0480*/  LDG.E.64.CONSTANT R14, desc[UR6][R30.64+0x1000] ;  /* 0x001000061e0e7981 */ /* 0x000f22000c1e9b00 */
[----:B------:R-:W-:-:S03]  /*0490*/  VIADD R39, R5, 0x400 ;  /* 0x0000040005277836 */ /* 0x000fc60000000000 */
[----:B------:R-:W4:Y:S01]  /*04a0*/  LDG.E.64.CONSTANT R16, desc[UR6][R30.64+0x1800] ;  /* 0x001800061e107981 */ /* 0x000f22000c1e9b00 */
[----:B------:R-:W-:-:S05]  /*04b0*/  IMAD.WIDE R38, R39, 0x8, R8 ;  /* 0x0000000827267825 */ /* 0x000fca00078e0208 */
[----:B------:R-:W4:Y:S04]  /*04c0*/  LDG.E.64.CONSTANT R18, desc[UR6][R38.64] ;  /* 0x0000000626127981 */ /* 0x000f28000c1e9b00 */
[----:B------:R-:W4:Y:S04]  /*04d0*/  LDG.E.64.CONSTANT R20, desc[UR6][R38.64+0x800] ;  /* 0x0008000626147981 */ /* 0x000f28000c1e9b00 */
        /* <DEDUP_REMOVED lines=12> */
[----:B------:R-:W4:Y:S04]  /*05a0*/  LDG.E.64.CONSTANT R38, desc[UR6][R44.64+0x1000] ;  /* 0x001000062c267981 */ /* 0x000f28000c1e9b00 */
[----:B------:R-:W4:Y:S01]  /*05b0*/  LDG.E.64.CONSTANT R40, desc[UR6][R44.64+0x1800] ;  /* 0x001800062c287981 */ /* 0x000f22000c1e9b00 */
[----:B------:R-:W-:-:S05]  /*05c0*/  VIADD R5, R5, 0x1000 ;  /* 0x0000100005057836 */ /* 0x000fca0000000000 */
[----:B------:R-:W-:Y:S01]  /*05d0*/  ISETP.GE.AND P2, PT, R5, R0, PT ;  /* 0x000000000500720c */ /* 0x000fe20003f46270 */
[----:B--2--5:R-:W-:-:S06]  /*05e0*/  DSETP.GEU.AND P1, PT, R6, R10, PT ;  /* 0x0000000a0600722a */ /* 0x024fcc0003f2e000 */
[----:B------:R-:W-:Y:S02]  /*05f0*/  FSEL R6, R10, R6, !P1 ;  /* 0x000000060a067208 */ /* 0x000fe40004800000 */
[----:B------:R-:W-:-:S06]  /*0600*/  FSEL R7, R11, R7, !P1 ;  /* 0x000000070b077208 */ /* 0x000fcc0004800000 */
[----:B---3--:R-:W-:-:S06]  /*0610*/  DSETP.GEU.AND P1, PT, R6, R12, PT ;  /* 0x0000000c0600722a */ /* 0x008fcc0003f2e000 */
[----:B------:R-:W-:Y:S02]  /*0620*/  FSEL R6, R12, R6, !P1 ;  /* 0x000000060c067208 */ /* 0x000fe40004800000 */
[----:B------:R-:W-:-:S06]  /*0630*/  FSEL R7, R13, R7, !P1 ;  /* 0x000000070d077208 */ /* 0x000fcc0004800000 */
[----:B----4-:R-:W-:-:S06]  /*0640*/  DSETP.GEU.AND P1, PT, R6, R14, PT ;  /* 0x0000000e0600722a */ /* 0x010fcc0003f2e000 */
[----:B------:R-:W-:Y:S02]  /*0650*/  FSEL R6, R14, R6, !P1 ;  /* 0x000000060e067208 */ /* 0x000fe40004800000 */
[----:B------:R-:W-:-:S06]  /*0660*/  FSEL R7, R15, R7, !P1 ;  /* 0x000000070f077208 */ /* 0x000fcc0004800000 */
[----:B------:R-:W-:-:S06]  /*0670*/  DSETP.GEU.AND P1, PT, R6, R16, PT ;  /* 0x000000100600722a */ /* 0x000fcc0003f2e000 */
        /* <DEDUP_REMOVED lines=37> */
[----:B------:R-:W-:Y:S01]  /*08d0*/  FSEL R7, R41, R7, !P1 ;  /* 0x0000000729077208 */ /* 0x000fe20004800000 */
[----:B------:R-:W-:Y:S06]  /*08e0*/  @!P2 BRA `(.L_x_13) ;  /* 0xfffffff800d8a947 */ /* 0x000fec000383ffff */
.L_x_12:
[----:B------:R-:W-:Y:S05]  /*08f0*/  BSYNC.RECONVERGENT B2 ;  /* 0x0000000000027941 */ /* 0x000fea0003800200 */
.L_x_11:
[----:B------:R-:W-:Y:S01]  /*0900*/  IMAD.IADD R0, R4, 0x1, -R5 ;  /* 0x0000000104007824 */ /* 0x000fe200078e0a05 */
[----:B------:R-:W-:Y:S04]  /*0910*/  BSSY.RECONVERGENT B2, `(.L_x_14) ;  /* 0x0000029000027945 */ /* 0x000fe80003800200 */
[----:B------:R-:W-:-:S13]  /*0920*/  ISETP.GT.AND P1, PT, R0, 0x400, PT ;  /* 0x000004000000780c */ /* 0x000fda0003f24270 */
[----:B------:R-:W-:Y:S05]  /*0930*/  @!P1 BRA `(.L_x_15) ;  /* 0x0000000000989947 */ /* 0x000fea0003800000 */
[----:B------:R-:W0:Y:S02]  /*0940*/  LDC.64 R18, c[0x0][0x380] ;  /* 0x0000e000ff127b82 */ /* 0x000e240000000a00 */
        /* <DEDUP_REMOVED lines=11> */
[----:B------:R-:W-:Y:S01]  /*0a00*/  VIADD R5, R5, 0x800 ;  /* 0x0000080005057836 */ /* 0x000fe20000000000 */
        /* <DEDUP_REMOVED lines=20> */
[----:B------:R-:W-:Y:S02]  /*0b50*/  FSEL R7, R25, R7, !P0 ;  /* 0x0000000719077208 */ /* 0x000fe40004000000 */
[----:B------:R-:W-:-:S04]  /*0b60*/  PLOP3.LUT P0, PT, PT, PT, PT, 0x8, 0x80 ;  /* 0x000000000080781c */ /* 0x000fc80003f0e170 */
[----:B------:R-:W-:-:S06]  /*0b70*/  DSETP.GEU.AND P1, PT, R6, R26, PT ;  /* 0x0000001a0600722a */ /* 0x000fcc0003f2e000 */
[----:B------:R-:W-:Y:S02]  /*0b80*/  FSEL R6, R26, R6, !P1 ;  /* 0x000000061a067208 */ /* 0x000fe40004800000 */
[----:B------:R-:W-:-:S07]  /*0b90*/  FSEL R7, R27, R7, !P1 ;  /* 0x000000071b077208 */ /* 0x000fce0004800000 */
.L_x_15:
[----:B------:R-:W-:Y:S05]  /*0ba0*/  BSYNC.RECONVERGENT B2 ;  /* 0x0000000000027941 */ /* 0x000fea0003800200 */
.L_x_14:
[----:B------:R-:W-:-:S13]  /*0bb0*/  ISETP.LT.OR P0, PT, R5, R4, P0 ;  /* 0x000000040500720c */ /* 0x000fda0000701670 */
[----:B------:R-:W-:Y:S05]  /*0bc0*/  @!P0 BRA `(.L_x_7) ;  /* 0x0000000000488947 */ /* 0x000fea0003800000 */
[----:B------:R-:W0:Y:S02]  /*0bd0*/  LDC.64 R8, c[0x0][0x380] ;  /* 0x0000e000ff087b82 */ /* 0x000e240000000a00 */
[----:B0-----:R-:W-:-:S05]  /*0be0*/  IMAD.WIDE R8, R5, 0x8, R8 ;  /* 0x0000000805087825 */ /* 0x001fca00078e0208 */
[----:B------:R-:W2:Y:S04]  /*0bf0*/  LDG.E.64.CONSTANT R10, desc[UR6][R8.64] ;  /* 0x00000006080a7981 */ /* 0x000ea8000c1e9b00 */
[----:B------:R-:W3:Y:S04]  /*0c00*/  LDG.E.64.CONSTANT R12, desc[UR6][R8.64+0x800] ;  /* 0x00080006080c7981 */ /* 0x000ee8000c1e9b00 */
[----:B------:R-:W4:Y:S04]  /*0c10*/  LDG.E.64.CONSTANT R14, desc[UR6][R8.64+0x1000] ;  /* 0x00100006080e7981 */ /* 0x000f28000c1e9b00 */
[----:B------:R-:W4:Y:S01]  /*0c20*/  LDG.E.64.CONSTANT R16, desc[UR6][R8.64+0x1800] ;  /* 0x0018000608107981 */ /* 0x000f22000c1e9b00 */
        /* <DEDUP_REMOVED lines=11> */
[----:B------:R-:W-:-:S07]  /*0ce0*/  FSEL R7, R17, R7, !P0 ;  /* 0x0000000711077208 */ /* 0x000fce0004000000 */
.L_x_7:
[----:B------:R-:W-:Y:S05]  /*0cf0*/  BSYNC.RECONVERGENT B1 ;  /* 0x0000000000017941 */ /* 0x000fea0003800200 */
.L_x_6:
[----:B------:R-:W-:-:S13]  /*0d00*/  ISETP.GE.AND P0, PT, R4, 0x100, PT ;  /* 0x000001000400780c */ /* 0x000fda0003f06270 */
[----:B------:R-:W-:Y:S05]  /*0d10*/  @!P0 BRA `(.L_x_16) ;  /* 0x00000004003c8947 */ /* 0x000fea0003800000 */
[----:B------:R-:W0:Y:S01]  /*0d20*/  S2R R8, SR_LANEID ;  /* 0x0000000000087919 */ /* 0x000e220000000000 */
[----:B-----5:R-:W-:Y:S04]  /*0d30*/  SHFL.DOWN PT, R4, R6, 0x1, 0x1f ;  /* 0x08201f0006047f89 */ /* 0x020fe800000e0000 */
[----:B------:R-:W1:Y:S02]  /*0d40*/  SHFL.DOWN PT, R5, R7, 0x1, 0x1f ;  /* 0x08201f0007057f89 */ /* 0x000e6400000e0000 */
[----:B-1----:R-:W-:Y:S01]  /*0d50*/  DSETP.GEU.AND P1, PT, R6, R4, PT ;  /* 0x000000040600722a */ /* 0x002fe20003f2e000 */
[C---:B0-----:R-:W-:Y:S02]  /*0d60*/  ISETP.GT.AND P0, PT, R8.reuse, 0x1e, PT ;  /* 0x0000001e0800780c */ /* 0x041fe40003f04270 */
[----:B------:R-:W-:-:S03]  /*0d70*/  ISETP.NE.AND P2, PT, R8, RZ, PT ;  /* 0x000000ff0800720c */ /* 0x000fc60003f45270 */
[----:B------:R-:W-:Y:S02]  /*0d80*/  FSEL R9, R4, R6, !P1 ;  /* 0x0000000604097208 */ /* 0x000fe40004800000 */
[----:B------:R-:W-:Y:S02]  /*0d90*/  FSEL R5, R5, R7, !P1 ;  /* 0x0000000705057208 */ /* 0x000fe40004800000 */
[----:B------:R-:W-:Y:S02]  /*0da0*/  FSEL R6, R6, R9, P0 ;  /* 0x0000000906067208 */ /* 0x000fe40000000000 */
[----:B------:R-:W-:Y:S02]  /*0db0*/  FSEL R11, R7, R5, P0 ;  /* 0x00000005070b7208 */ /* 0x000fe40000000000 */
[----:B------:R-:W-:Y:S01]  /*0dc0*/  ISETP.GT.AND P0, PT, R8, 0x1d, PT ;  /* 0x0000001d0800780c */ /* 0x000fe20003f04270 */
[----:B------:R-:W-:Y:S01]  /*0dd0*/  SHFL.DOWN PT, R4, R6, 0x2, 0x1f ;  /* 0x08401f0006047f89 */ /* 0x000fe200000e0000 */
[----:B------:R-:W-:Y:S01]  /*0de0*/  @!P2 MOV R2, 0x400 ;  /* 0x000004000002a802 */ /* 0x000fe20000000f00 */
[----:B------:R-:W-:Y:S01]  /*0df0*/  IMAD.MOV.U32 R7, RZ, RZ, R11 ;  /* 0x000000ffff077224 */ /* 0x000fe200078e000b */
[----:B------:R-:W-:Y:S01]  /*0e00*/  @!P2 SHF.R.U32.HI R0, RZ, 0x2, R3 ;  /* 0x00000002ff00a819 */ /* 0x000fe20000011603 */
[----:B------:R-:W0:Y:S03]  /*0e10*/  SHFL.DOWN PT, R5, R11, 0x2, 0x1f ;  /* 0x08401f000b057f89 */ /* 0x000e2600000e0000 */
[----:B------:R-:W-:Y:S01]  /*0e20*/  @!P2 LOP3.LUT R0, R0, 0xf8, RZ, 0xc0, !PT ;  /* 0x000000f80000a812 */ /* 0x000fe200078ec0ff */
[----:B------:R-:W1:Y:S01]  /*0e30*/  @!P2 S2R R9, SR_CgaCtaId ;  /* 0x000000000009a919 */ /* 0x000e620000008800 */
[----:B0-----:R-:W-:-:S06]  /*0e40*/  DSETP.GEU.AND P1, PT, R6, R4, PT ;  /* 0x000000040600722a */ /* 0x001fcc0003f2e000 */
[----:B------:R-:W-:Y:S02]  /*0e50*/  @!P0 FSEL R6, R4, R6, !P1 ;  /* 0x0000000604068208 */ /* 0x000fe40004800000 */
[----:B------:R-:W-:Y:S02]  /*0e60*/  @!P0 FSEL R11, R5, R11, !P1 ;  /* 0x0000000b050b8208 */ /* 0x000fe40004800000 */
[----:B------:R-:W-:Y:S01]  /*0e70*/  ISETP.GT.AND P0, PT, R8, 0x1b, PT ;  /* 0x0000001b0800780c */ /* 0x000fe20003f04270 */
[----:B------:R-:W-:Y:S02]  /*0e80*/  SHFL.DOWN PT, R4, R6, 0x4, 0x1f ;  /* 0x08801f0006047f89 */ /* 0x000fe400000e0000 */
[----:B------:R-:W-:Y:S02]  /*0e90*/  IMAD.MOV.U32 R7, RZ, RZ, R11 ;  /* 0x000000ffff077224 */ /* 0x000fe400078e000b */
[----:B------:R-:W0:Y:S04]  /*0ea0*/  SHFL.DOWN PT, R5, R11, 0x4, 0x1f ;  /* 0x08801f000b057f89 */ /* 0x000e2800000e0000 */
        /* <DEDUP_REMOVED lines=14> */
[----:B0-----:R-:W-:Y:S01]  /*0f90*/  DSETP.GEU.AND P0, PT, R6, R4, PT ;  /* 0x000000040600722a */ /* 0x001fe20003f0e000 */
[----:B-1----:R-:W-:-:S05]  /*0fa0*/  @!P2 LEA R7, R9, R2, 0x18 ;  /* 0x000000020907a211 */ /* 0x002fca00078ec0ff */
[----:B------:R-:W-:Y:S01]  /*0fb0*/  FSEL R4, R4, R6, !P0 ;  /* 0x0000000604047208 */ /* 0x000fe20004000000 */
[----:B------:R-:W-:Y:S01]  /*0fc0*/  @!P2 IMAD.IADD R9, R0, 0x1, R7 ;  /* 0x000000010009a824 */ /* 0x000fe200078e0207 */
[----:B------:R-:W-:Y:S02]  /*0fd0*/  FSEL R5, R5, R11, !P0 ;  /* 0x0000000b05057208 */ /* 0x000fe40004000000 */
[----:B------:R-:W-:Y:S02]  /*0fe0*/  ISETP.NE.AND P0, PT, R3, RZ, PT ;  /* 0x000000ff0300720c */ /* 0x000fe40003f05270 */
[----:B------:R-:W-:Y:S01]  /*0ff0*/  FSEL R6, R6, R4, P1 ;  /* 0x0000000406067208 */ /* 0x000fe20000800000 */
[----:B------:R3:W-:Y:S01]  /*1000*/  @!P2 STS.64 [R9+0x8], R4 ;  /* 0x000008040900a388 */ /* 0x0007e20000000a00 */
[----:B------:R-:W-:Y:S01]  /*1010*/  FSEL R7, R11, R5, P1 ;  /* 0x000000050b077208 */ /* 0x000fe20000800000 */
[----:B------:R-:W-:Y:S08]  /*1020*/  BAR.SYNC.DEFER_BLOCKING 0x0 ;  /* 0x0000000000007b1d */ /* 0x000ff00000010000 */
[----:B------:R-:W-:Y:S05]  /*1030*/  @P0 BRA `(.L_x_17) ;  /* 0x0000004800f40947 */ /* 0x000fea0003800000 */
[----:B------:R-:W0:Y:S01]  /*1040*/  S2UR UR5, SR_CgaCtaId ;  /* 0x00000000000579c3 */ /* 0x000e220000008800 */
[----:B------:R-:W-:Y:S02]  /*1050*/  UMOV UR4, 0x400 ;  /* 0x0000040000047882 */ /* 0x000fe40000000000 */
[----:B0-----:R-:W-:-:S09]  /*1060*/  ULEA UR4, UR5, UR4, 0x18 ;  /* 0x0000000405047291 */ /* 0x001fd2000f8ec0ff */
[----:B---3--:R-:W0:Y:S04]  /*1070*/  LDS.128 R8, [UR4+0x10] ;  /* 0x00001004ff087984 */ /* 0x008e280008000c00 */
[----:B------:R-:W1:Y:S01]  /*1080*/  LDS.128 R12, [UR4+0x20] ;  /* 0x00002004ff0c7984 */ /* 0x000e620008000c00 */
[----:B0-----:R-:W-:-:S06]  /*1090*/  DSETP.GEU.AND P1, PT, R6, R8, PT ;  /* 0x000000080600722a */ /* 0x001fcc0003f2e000 */
[----:B------:R-:W-:Y:S02]  /*10a0*/  FSEL R2, R8, R6, !P1 ;  /* 0x0000000608027208 */ /* 0x000fe40004800000 */
[----:B------:R-:W-:Y:S02]  /*10b0*/  FSEL R3, R9, R7, !P1 ;  /* 0x0000000709037208 */ /* 0x000fe40004800000 */
[----:B------:R-:W0:Y:S04]  /*10c0*/  LDS.128 R4, [UR4+0x30] ;  /* 0x00003004ff047984 */ /* 0x000e280008000c00 */
[----:B------:R-:W-:-:S06]  /*10d0*/  DSETP.GEU.AND P1, PT, R2, R10, PT ;  /* 0x0000000a0200722a */ /* 0x000fcc0003f2e000 */
[----:B------:R-:W-:Y:S02]  /*10e0*/  FSEL R2, R10, R2, !P1 ;  /* 0x000000020a027208 */ /* 0x000fe40004800000 */
[----:B------:R-:W-:-:S06]  /*10f0*/  FSEL R3, R11, R3, !P1 ;  /* 0x000000030b037208 */ /* 0x000fcc0004800000 */
[----:B-1----:R-:W-:-:S06]  /*1100*/  DSETP.GEU.AND P1, PT, R2, R12, PT ;  /* 0x0000000c0200722a */ /* 0x002fcc0003f2e000 */
[----:B------:R-:W-:Y:S02]  /*1110*/  FSEL R8, R12, R2, !P1 ;  /* 0x000000020c087208 */ /* 0x000fe40004800000 */
[----:B------:R-:W-:Y:S02]  /*1120*/  FSEL R9, R13, R3, !P1 ;  /* 0x000000030d097208 */ /* 0x000fe40004800000 */
[----:B------:R-:W1:Y:S04]  /*1130*/  LDS.64 R2, [UR4+0x40] ;  /* 0x00004004ff027984 */ /* 0x000e680008000a00 */
[----:B------:R-:W-:-:S06]  /*1140*/  DSETP.GEU.AND P1, PT, R8, R14, PT ;  /* 0x0000000e0800722a */ /* 0x000fcc0003f2e000 */
[----:B------:R-:W-:Y:S02]  /*1150*/  FSEL R8, R14, R8, !P1 ;  /* 0x000000080e087208 */ /* 0x000fe40004800000 */
[----:B------:R-:W-:-:S06]  /*1160*/  FSEL R9, R15, R9, !P1 ;  /* 0x000000090f097208 */ /* 0x000fcc0004800000 */
[----:B0-----:R-:W-:-:S06]  /*1170*/  DSETP.GEU.AND P1, PT, R8, R4, PT ;  /* 0x000000040800722a */ /* 0x001fcc0003f2e000 */
[----:B------:R-:W-:Y:S02]  /*1180*/  FSEL R4, R4, R8, !P1 ;  /* 0x0000000804047208 */ /* 0x000fe40004800000 */
[----:B------:R-:W-:-:S06]  /*1190*/  FSEL R5, R5, R9, !P1 ;  /* 0x0000000905057208 */ /* 0x000fcc0004800000 */
[----:B------:R-:W-:-:S06]  /*11a0*/  DSETP.GEU.AND P1, PT, R4, R6, PT ;  /* 0x000000060400722a */ /* 0x000fcc0003f2e000 */
[----:B------:R-:W-:Y:S02]  /*11b0*/  FSEL R4, R6, R4, !P1 ;  /* 0x0000000406047208 */ /* 0x000fe40004800000 */
[----:B------:R-:W-:-:S06]  /*11c0*/  FSEL R5, R7, R5, !P1 ;  /* 0x0000000507057208 */ /* 0x000fcc0004800000 */
[----:B-1----:R-:W-:-:S06]  /*11d0*/  DSETP.GEU.AND P1, PT, R4, R2, PT ;  /* 0x000000020400722a */ /* 0x002fcc0003f2e000 */
[----:B------:R-:W-:Y:S02]  /*11e0*/  FSEL R6, R2, R4, !P1 ;  /* 0x0000000402067208 */ /* 0x000fe40004800000 */
[----:B------:R-:W-:Y:S01]  /*11f0*/  FSEL R7, R3, R5, !P1 ;  /* 0x0000000503077208 */ /* 0x000fe20004800000 */
[----:B------:R-:W-:Y:S06]  /*1200*/  BRA `(.L_x_17) ;  /* 0x0000004800807947 */ /* 0x000fec0003800000 */
.L_x_16:
[----:B------:R-:W-:Y:S01]  /*1210*/  LOP3.LUT R0, R3, 0x3e0, RZ, 0xc0, !PT ;  /* 0x000003e003007812 */ /* 0x000fe200078ec0ff */
[----:B------:R-:W0:Y:S03]  /*1220*/  S2R R10, SR_LANEID ;  /* 0x00000000000a7919 */ /* 0x000e260000000000 */
[----:B------:R-:W-:Y:S01]  /*1230*/  LOP3.LUT R9, RZ, R0, RZ, 0x33, !PT ;  /* 0x00000000ff097212 */ /* 0x000fe200078e33ff */
[----:B------:R-:W-:-:S04]  /*1240*/  VIADD R5, R0, 0x20 ;  /* 0x0000002000057836 */ /* 0x000fc80000000000 */
[----:B------:R-:W-:Y:S01]  /*1250*/  IMAD.IADD R9, R9, 0x1, R4 ;  /* 0x0000000109097824 */ /* 0x000fe200078e0204 */
[----:B------:R-:W-:-:S04]  /*1260*/  ISETP.GT.AND P0, PT, R5, R4, PT ;  /* 0x000000040500720c */ /* 0x000fc80003f04270 */
[----:B------:R-:W-:-:S05]  /*1270*/  SEL R5, R9, 0x1f, P0 ;  /* 0x0000001f09057807 */ /* 0x000fca0000000000 */
[----:B-----5:R-:W-:Y:S04]  /*1280*/  SHFL.DOWN PT, R8, R6, 0x1, R5 ;  /* 0x0820000006087989 */ /* 0x020fe800000e0005 */
[----:B------:R-:W1:Y:S01]  /*1290*/  SHFL.DOWN PT, R9, R7, 0x1, R5 ;  /* 0x0820000007097989 */ /* 0x000e6200000e0005 */
[C---:B0-----:R-:W-:Y:S01]  /*12a0*/  ISETP.GE.AND P0, PT, R10.reuse, R5, PT ;  /* 0x000000050a00720c */ /* 0x041fe20003f06270 */
[----:B------:R-:W-:Y:S01]  /*12b0*/  VIADD R0, R10, 0x2 ;  /* 0x000000020a007836 */ /* 0x000fe20000000000 */
[----:B-1----:R-:W-:-:S06]  /*12c0*/  DSETP.GEU.AND P1, PT, R6, R8, PT ;  /* 0x000000080600722a */ /* 0x002fcc0003f2e000 */
[-C--:B------:R-:W-:Y:S02]  /*12d0*/  FSEL R11, R8, R6.reuse, !P1 ;  /* 0x00000006080b7208 */ /* 0x080fe40004800000 */
[-C--:B------:R-:W-:Y:S02]  /*12e0*/  FSEL R9, R9, R7.reuse, !P1 ;  /* 0x0000000709097208 */ /* 0x080fe40004800000 */
[----:B------:R-:W-:Y:S02]  /*12f0*/  FSEL R2, R11, R6, !P0 ;  /* 0x000000060b027208 */ /* 0x000fe40004000000 */
[----:B------:R-:W-:Y:S02]  /*1300*/  FSEL R11, R9, R7, !P0 ;  /* 0x00000007090b7208 */ /* 0x000fe40004000000 */
[----:B------:R-:W-:Y:S01]  /*1310*/  ISETP.GT.AND P0, PT, R0, R5, PT ;  /* 0x000000050000720c */ /* 0x000fe20003f04270 */
[----:B------:R-:W-:Y:S01]  /*1320*/  SHFL.DOWN PT, R8, R2, 0x2, R5 ;  /* 0x0840000002087989 */ /* 0x000fe200000e0005 */
[----:B------:R-:W-:-:S02]  /*1330*/  IMAD.MOV.U32 R6, RZ, RZ, R2 ;  /* 0x000000ffff067224 */ /* 0x000fc400078e0002 */
[----:B------:R-:W-:Y:S01]  /*1340*/  IMAD.MOV.U32 R7, RZ, RZ, R11 ;  /* 0x000000ffff077224 */ /* 0x000fe200078e000b */
[----:B------:R-:W0:Y:S01]  /*1350*/  SHFL.DOWN PT, R9, R11, 0x2, R5 ;  /* 0x084000000b097989 */ /* 0x000e2200000e0005 */
[----:B------:R-:W-:-:S04]  /*1360*/  VIADD R0, R10, 0x4 ;  /* 0x000000040a007836 */ /* 0x000fc80000000000 */
[----:B0-----:R-:W-:-:S06]  /*1370*/  DSETP.GEU.AND P1, PT, R6, R8, PT ;  /* 0x000000080600722a */ /* 0x001fcc0003f2e000 */
[----:B------:R-:W-:Y:S02]  /*1380*/  @!P0 FSEL R2, R8, R2, !P1 ;  /* 0x0000000208028208 */ /* 0x000fe40004800000 */
[----:B------:R-:W-:Y:S02]  /*1390*/  @!P0 FSEL R11, R9, R11, !P1 ;  /* 0x0000000b090b8208 */ /* 0x000fe40004800000 */
[----:B------:R-:W-:Y:S01]  /*13a0*/  ISETP.GT.AND P0, PT, R0, R5, PT ;  /* 0x000000050000720c */ /* 0x000fe20003f04270 */
[----:B------:R-:W-:Y:S01]  /*13b0*/  SHFL.DOWN PT, R6, R2, 0x4, R5 ;  /* 0x0880000002067989 */ /* 0x000fe200000e0005 */
[----:B------:R-:W-:Y:S02]  /*13c0*/  IMAD.MOV.U32 R8, RZ, RZ, R2 ;  /* 0x000000ffff087224 */ /* 0x000fe400078e0002 */
        /* <DEDUP_REMOVED lines=8> */
[----:B------:R-:W-:Y:S01]  /*1450*/  IMAD.MOV.U32 R8, RZ, RZ, R2 ;  /* 0x000000ffff087224 */ /* 0x000fe200078e0002 */
[C---:B------:R-:W-:Y:S01]  /*1460*/  ISETP.NE.AND P0, PT, R10.reuse, RZ, PT ;  /* 0x000000ff0a00720c */ /* 0x040fe20003f05270 */
[----:B------:R-:W-:Y:S01]  /*1470*/  IMAD.MOV.U32 R9, RZ, RZ, R11 ;  /* 0x000000ffff097224 */ /* 0x000fe200078e000b */
[----:B------:R-:W0:Y:S01]  /*1480*/  SHFL.DOWN PT, R7, R11, 0x8, R5 ;  /* 0x090000000b077989 */ /* 0x000e2200000e0005 */
[----:B------:R-:W-:-:S10]  /*1490*/  VIADD R0, R10, 0x10 ;  /* 0x000000100a007836 */ /* 0x000fd40000000000 */
[----:B------:R-:W1:Y:S01]  /*14a0*/  @!P0 S2R R13, SR_CgaCtaId ;  /* 0x00000000000d8919 */ /* 0x000e620000008800 */
[----:B0-----:R-:W-:-:S06]  /*14b0*/  DSETP.GEU.AND P2, PT, R8, R6, PT ;  /* 0x000000060800722a */ /* 0x001fcc0003f4e000 */
[----:B------:R-:W-:Y:S02]  /*14c0*/  @!P1 FSEL R2, R6, R2, !P2 ;  /* 0x0000000206029208 */ /* 0x000fe40005000000 */
[----:B------:R-:W-:Y:S02]  /*14d0*/  @!P1 FSEL R11, R7, R11, !P2 ;  /* 0x0000000b070b9208 */ /* 0x000fe40005000000 */
[----:B------:R-:W-:Y:S01]  /*14e0*/  ISETP.GT.AND P1, PT, R0, R5, PT ;  /* 0x000000050000720c */ /* 0x000fe20003f24270 */
[----:B------:R-:W-:Y:S01]  /*14f0*/  SHFL.DOWN PT, R6, R2, 0x10, R5 ;  /* 0x0a00000002067989 */ /* 0x000fe200000e0005 */
[----:B------:R-:W-:Y:S01]  /*1500*/  IMAD.MOV.U32 R8, RZ, RZ, R2 ;  /* 0x000000ffff087224 */ /* 0x000fe200078e0002 */
[----:B------:R-:W-:Y:S01]  /*1510*/  @!P0 SHF.R.U32.HI R0, RZ, 0x2, R3 ;  /* 0x00000002ff008819 */ /* 0x000fe20000011603 */
[----:B------:R-:W-:Y:S01]  /*1520*/  IMAD.MOV.U32 R9, RZ, RZ, R11 ;  /* 0x000000ffff097224 */ /* 0x000fe200078e000b */
[----:B------:R-:W0:Y:S02]  /*1530*/  SHFL.DOWN PT, R7, R11, 0x10, R5 ;  /* 0x0a0000000b077989 */ /* 0x000e2400000e0005 */
[----:B------:R-:W-:-:S03]  /*1540*/  @!P0 LOP3.LUT R0, R0, 0xf8, RZ, 0xc0, !PT ;  /* 0x000000f800008812 */ /* 0x000fc600078ec0ff */
[----:B0-----:R-:W-:Y:S01]  /*1550*/  DSETP.GEU.AND P2, PT, R8, R6, PT ;  /* 0x000000060800722a */ /* 0x001fe20003f4e000 */
[----:B------:R-:W-:-:S04]  /*1560*/  @!P0 MOV R8, 0x400 ;  /* 0x0000040000088802 */ /* 0x000fc80000000f00 */
[----:B-1----:R-:W-:Y:S02]  /*1570*/  @!P0 LEA R13, R13, R8, 0x18 ;  /* 0x000000080d0d8211 */ /* 0x002fe400078ec0ff */
[----:B------:R-:W-:Y:S02]  /*1580*/  @!P1 FSEL R2, R6, R2, !P2 ;  /* 0x0000000206029208 */ /* 0x000fe40005000000 */
[----:B------:R-:W-:Y:S01]  /*1590*/  @!P1 FSEL R11, R7, R11, !P2 ;  /* 0x0000000b070b9208 */ /* 0x000fe20005000000 */
[----:B------:R-:W-:Y:S02]  /*15a0*/  @!P0 IMAD.IADD R13, R0, 0x1, R13 ;  /* 0x00000001000d8824 */ /* 0x000fe400078e020d */
[----:B------:R-:W-:Y:S02]  /*15b0*/  IMAD.MOV.U32 R6, RZ, RZ, R2 ;  /* 0x000000ffff067224 */ /* 0x000fe400078e0002 */
[----:B------:R-:W-:-:S05]  /*15c0*/  IMAD.MOV.U32 R7, RZ, RZ, R11 ;  /* 0x000000ffff077224 */ /* 0x000fca00078e000b */
[----:B------:R3:W-:Y:S01]  /*15d0*/  @!P0 STS.64 [R13+0x8], R6 ;  /* 0x000008060d008388 */ /* 0x0007e20000000a00 */
[----:B------:R-:W-:Y:S01]  /*15e0*/  BAR.SYNC.DEFER_BLOCKING 0x0 ;  /* 0x0000000000007b1d */ /* 0x000fe20000010000 */
[----:B------:R-:W-:-:S13]  /*15f0*/  ISETP.NE.AND P0, PT, R3, RZ, PT ;  /* 0x000000ff0300720c */ /* 0x000fda0003f05270 */
[----:B---3--:R-:W-:Y:S05]  /*1600*/  @P0 BRA `(.L_x_17) ;  /* 0x0000004400800947 */ /* 0x008fea0003800000 */
[----:B------:R-:W0:Y:S01]  /*1610*/  S2UR UR5, SR_CgaCtaId ;  /* 0x00000000000579c3 */ /* 0x000e220000008800 */
[----:B------:R-:W-:Y:S01]  /*1620*/  UMOV UR4, 0x400 ;  /* 0x0000040000047882 */ /* 0x000fe20000000000 */
[----:B------:R-:W-:Y:S01]  /*1630*/  ISETP.GT.AND P2, PT, R4, 0x20, PT ;  /* 0x000000200400780c */ /* 0x000fe20003f44270 */
[----:B0-----:R-:W-:-:S09]  /*1640*/  ULEA UR4, UR5, UR4, 0x18 ;  /* 0x0000000405047291 */ /* 0x001fd2000f8ec0ff */
[----:B------:R-:W0:Y:S04]  /*1650*/  LDS.128 R16, [UR4+0x10] ;  /* 0x00001004ff107984 */ /* 0x000e280008000c00 */
[----:B------:R-:W1:Y:S04]  /*1660*/  LDS.128 R12, [UR4+0x20] ;  /* 0x00002004ff0c7984 */ /* 0x000e680008000c00 */
[----:B------:R-:W2:Y:S01]  /*1670*/  LDS.128 R8, [UR4+0x30] ;  /* 0x00003004ff087984 */ /* 0x000ea20008000c00 */
[----:B0-----:R-:W-:-:S06]  /*1680*/  DSETP.GEU.AND P1, PT, R6, R16, PT ;  /* 0x000000100600722a */ /* 0x001fcc0003f2e000 */
[-C--:B------:R-:W-:Y:S02]  /*1690*/  FSEL R3, R16, R6.reuse, !P1 ;  /* 0x0000000610037208 */ /* 0x080fe40004800000 */
[-C--:B------:R-:W-:Y:S02]  /*16a0*/  FSEL R17, R17, R7.reuse, !P1 ;  /* 0x0000000711117208 */ /* 0x080fe40004800000 */
[----:B------:R-:W-:Y:S02]  /*16b0*/  FSEL R6, R3, R6, P2 ;  /* 0x0000000603067208 */ /* 0x000fe40001000000 */
[----:B------:R-:W-:Y:S02]  /*16c0*/  FSEL R7, R17, R7, P2 ;  /* 0x0000000711077208 */ /* 0x000fe40001000000 */
[C---:B------:R-:W-:Y:S01]  /*16d0*/  ISETP.GT.AND P1, PT, R4.reuse, 0x40, PT ;  /* 0x000000400400780c */ /* 0x040fe20003f24270 */
[----:B------:R-:W-:Y:S01]  /*16e0*/  IMAD.MOV.U32 R2, RZ, RZ, R6 ;  /* 0x000000ffff027224 */ /* 0x000fe200078e0006 */
[----:B------:R-:W-:Y:S01]  /*16f0*/  ISETP.GT.AND P2, PT, R4, 0x60, PT ;  /* 0x000000600400780c */ /* 0x000fe20003f44270 */
[----:B------:R-:W-:-:S06]  /*1700*/  IMAD.MOV.U32 R3, RZ, RZ, R7 ;  /* 0x000000ffff037224 */ /* 0x000fcc00078e0007 */
[----:B------:R-:W-:-:S06]  /*1710*/  DSETP.GEU.AND P3, PT, R2, R18, PT ;  /* 0x000000120200722a */ /* 0x000fcc0003f6e000 */
[----:B------:R-:W-:Y:S02]  /*1720*/  @P1 FSEL R6, R18, R6, !P3 ;  /* 0x0000000612061208 */ /* 0x000fe40005800000 */
[----:B------:R-:W-:Y:S02]  /*1730*/  @P1 FSEL R7, R19, R7, !P3 ;  /* 0x0000000713071208 */ /* 0x000fe40005800000 */
[----:B------:R-:W-:Y:S01]  /*1740*/  ISETP.GT.AND P1, PT, R4, 0x80, PT ;  /* 0x000000800400780c */ /* 0x000fe20003f24270 */
[----:B------:R-:W-:Y:S02]  /*1750*/  IMAD.MOV.U32 R2, RZ, RZ, R6 ;  /* 0x000000ffff027224 */ /* 0x000fe400078e0006 */
[----:B------:R-:W-:-:S06]  /*1760*/  IMAD.MOV.U32 R3, RZ, RZ, R7 ;  /* 0x000000ffff037224 */ /* 0x000fcc00078e0007 */
[----:B-1----:R-:W-:Y:S01]  /*1770*/  DSETP.GEU.AND P3, PT, R2, R12, PT ;  /* 0x0000000c0200722a */ /* 0x002fe20003f6e000 */
[----:B------:R-:W0:Y:S05]  /*1780*/  LDS.64 R2, [UR4+0x40] ;  /* 0x00004004ff027984 */ /* 0x000e2a0008000a00 */
[----:B------:R-:W-:Y:S02]  /*1790*/  @P2 FSEL R6, R12, R6, !P3 ;  /* 0x000000060c062208 */ /* 0x000fe40005800000 */
[----:B------:R-:W-:Y:S02]  /*17a0*/  @P2 FSEL R7, R13, R7, !P3 ;  /* 0x000000070d072208 */ /* 0x000fe40005800000 */
[----:B------:R-:W-:-:S04]  /*17b0*/  ISETP.GT.AND P2, PT, R4, 0xa0, PT ;  /* 0x000000a00400780c */ /* 0x000fc80003f44270 */
[----:B------:R-:W-:-:S06]  /*17c0*/  DSETP.GEU.AND P3, PT, R6, R14, PT ;  /* 0x0000000e0600722a */ /* 0x000fcc0003f6e000 */
[----:B------:R-:W-:Y:S02]  /*17d0*/  @P1 FSEL R6, R14, R6, !P3 ;  /* 0x000000060e061208 */ /* 0x000fe40005800000 */
[----:B------:R-:W-:Y:S02]  /*17e0*/  @P1 FSEL R7, R15, R7, !P3 ;  /* 0x000000070f071208 */ /* 0x000fe40005800000 */
[----:B------:R-:W-:-:S04]  /*17f0*/  ISETP.GT.AND P1, PT, R4, 0xc0, PT ;  /* 0x000000c00400780c */ /* 0x000fc80003f24270 */
[----:B--2---:R-:W-:-:S06]  /*1800*/  DSETP.GEU.AND P3, PT, R6, R8, PT ;  /* 0x000000080600722a */ /* 0x004fcc0003f6e000 */
[----:B------:R-:W-:Y:S02]  /*1810*/  @P2 FSEL R6, R8, R6, !P3 ;  /* 0x0000000608062208 */ /* 0x000fe40005800000 */
[----:B------:R-:W-:Y:S02]  /*1820*/  @P2 FSEL R7, R9, R7, !P3 ;  /* 0x0000000709072208 */ /* 0x000fe40005800000 */
[----:B------:R-:W-:-:S04]  /*1830*/  ISETP.GT.AND P2, PT, R4, 0xe0, PT ;  /* 0x000000e00400780c */ /* 0x000fc80003f44270 */
[----:B------:R-:W-:-:S06]  /*1840*/  DSETP.GEU.AND P3, PT, R6, R10, PT ;  /* 0x0000000a0600722a */ /* 0x000fcc0003f6e000 */
[----:B------:R-:W-:Y:S02]  /*1850*/  @P1 FSEL R6, R10, R6, !P3 ;  /* 0x000000060a061208 */ /* 0x000fe40005800000 */
[----:B------:R-:W-:-:S03]  /*1860*/  @P1 FSEL R7, R11, R7, !P3 ;  /* 0x000000070b071208 */ /* 0x000fc60005800000 */
[----:B------:R-:W-:Y:S02]  /*1870*/  IMAD.MOV.U32 R4, RZ, RZ, R6 ;  /* 0x000000ffff047224 */ /* 0x000fe400078e0006 */
[----:B------:R-:W-:-:S06]  /*1880*/  IMAD.MOV.U32 R5, RZ, RZ, R7 ;  /* 0x000000ffff057224 */ /* 0x000fcc00078e0007 */
[----:B0-----:R-:W-:-:S06]  /*1890*/  DSETP.GEU.AND P1, PT, R4, R2, PT ;  /* 0x000000020400722a */ /* 0x001fcc0003f2e000 */
[----:B------:R-:W-:Y:S02]  /*18a0*/  @P2 FSEL R6, R2, R6, !P1 ;  /* 0x0000000602062208 */ /* 0x000fe40004800000 */
[----:B------:R-:W-:Y:S01]  /*18b0*/  @P2 FSEL R7, R3, R7, !P1 ;  /* 0x0000000703072208 */ /* 0x000fe20004800000 */
[----:B------:R-:W-:Y:S06]  /*18c0*/  BRA `(.L_x_17) ;  /* 0x0000004000d07947 */ /* 0x000fec0003800000 */
.L_x_3:
[----:B------:R-:W0:Y:S01]  /*18d0*/  S2R R0, SR_TID.X ;  /* 0x0000000000007919 */ /* 0x000e220000002100 */
[----:B------:R-:W1:Y:S02]  /*18e0*/  LDCU.64 UR4, c[0x0][0x380] ;  /* 0x00007000ff0477ac */ /* 0x000e640008000a00 */
[----:B-1----:R-:W-:Y:S02]  /*18f0*/  IMAD.U32 R2, RZ, RZ, UR4 ;  /* 0x00000004ff027e24 */ /* 0x002fe4000f8e00ff */
[----:B------:R-:W-:Y:S02]  /*1900*/  IMAD.U32 R3, RZ, RZ, UR5 ;  /* 0x00000005ff037e24 */ /* 0x000fe4000f8e00ff */
[----:B0-----:R-:W-:-:S04]  /*1910*/  IMAD.SHL.U32 R5, R0, 0x4, RZ ;  /* 0x0000000400057824 */ /* 0x001fc800078e00ff */
[----:B------:R-:W-:-:S05]  /*1920*/  IMAD.WIDE.U32 R6, R5, 0x8, R2 ;  /* 0x0000000805067825 */ /* 0x000fca00078e0002 */
[----:B------:R-:W2:Y:S04]  /*1930*/  LDG.E.128.CONSTANT R20, desc[UR6][R6.64] ;  /* 0x0000000606147981 */ /* 0x000ea8000c1e9d00 */
[----:B------:R-:W3:Y:S04]  /*1940*/  LDG.E.128.CONSTANT R12, desc[UR6][R6.64+0x10] ;  /* 0x00001006060c7981 */ /* 0x000ee8000c1e9d00 */
[----:B------:R-:W4:Y:S04]  /*1950*/  LDG.E.128.CONSTANT R8, desc[UR6][R6.64+0x2000] ;  /* 0x0020000606087981 */ /* 0x000f28000c1e9d00 */
[----:B------:R0:W5:Y:S01]  /*1960*/  LDG.E.128.CONSTANT R16, desc[UR6][R6.64+0x2010] ;  /* 0x0020100606107981 */ /* 0x000162000c1e9d00 */
[----:B------:R-:W-:Y:S01]  /*1970*/  ISETP.GE.U32.AND P1, PT, R4, 0x1000, PT ;  /* 0x000010000400780c */ /* 0x000fe20003f26070 */
[----:B------:R-:W-:Y:S01]  /*1980*/  UMOV UR4, 0x800 ;  /* 0x0000080000047882 */ /* 0x000fe20000000000 */
[----:B--2---:R-:W-:-:S06]  /*1990*/  DSETP.GEU.AND P0, PT, R20, R22, PT ;  /* 0x000000161400722a */ /* 0x004fcc0003f0e000 */
[----:B------:R-:W-:Y:S02]  /*19a0*/  FSEL R20, R22, R20, !P0 ;  /* 0x0000001416147208 */ /* 0x000fe40004000000 */
[----:B------:R-:W-:-:S06]  /*19b0*/  FSEL R21, R23, R21, !P0 ;  /* 0x0000001517157208 */ /* 0x000fcc0004000000 */
[----:B---3--:R-:W-:-:S06]  /*19c0*/  DSETP.GEU.AND P0, PT, R20, R12, PT ;  /* 0x0000000c1400722a */ /* 0x008fcc0003f0e000 */
[----:B------:R-:W-:Y:S02]  /*19d0*/  FSEL R12, R12, R20, !P0 ;  /* 0x000000140c0c7208 */ /* 0x000fe40004000000 */
[----:B------:R-:W-:-:S06]  /*19e0*/  FSEL R13, R13, R21, !P0 ;  /* 0x000000150d0d7208 */ /* 0x000fcc0004000000 */
[----:B------:R-:W-:-:S06]  /*19f0*/  DSETP.GEU.AND P0, PT, R12, R14, PT ;  /* 0x0000000e0c00722a */ /* 0x000fcc0003f0e000 */
[----:B------:R-:W-:Y:S02]  /*1a00*/  FSEL R12, R14, R12, !P0 ;  /* 0x0000000c0e0c7208 */ /* 0x000fe40004000000 */
[----:B------:R-:W-:-:S06]  /*1a10*/  FSEL R13, R15, R13, !P0 ;  /* 0x0000000d0f0d7208 */ /* 0x000fcc0004000000 */
[----:B----4-:R-:W-:-:S06]  /*1a20*/  DSETP.GEU.AND P0, PT, R12, R8, PT ;  /* 0x000000080c00722a */ /* 0x010fcc0003f0e000 */
[----:B0-----:R-:W-:Y:S02]  /*1a30*/  FSEL R6, R8, R12, !P0 ;  /* 0x0000000c08067208 */ /* 0x001fe40004000000 */
[----:B------:R-:W-:-:S06]  /*1a40*/  FSEL R7, R9, R13, !P0 ;  /* 0x0000000d09077208 */ /* 0x000fcc0004000000 */
[----:B------:R-:W-:-:S06]  /*1a50*/  DSETP.GEU.AND P0, PT, R6, R10, PT ;  /* 0x0000000a0600722a */ /* 0x000fcc0003f0e000 */
[----:B------:R-:W-:Y:S02]  /*1a60*/  FSEL R6, R10, R6, !P0 ;  /* 0x000000060a067208 */ /* 0x000fe40004000000 */
[----:B------:R-:W-:-:S06]  /*1a70*/  FSEL R7, R11, R7, !P0 ;  /* 0x000000070b077208 */ /* 0x000fcc0004000000 */
[----:B-----5:R-:W-:-:S06]  /*1a80*/  DSETP.GEU.AND P0, PT, R6, R16, PT ;  /* 0x000000100600722a */ /* 0x020fcc0003f0e000 */
[----:B------:R-:W-:Y:S02]  /*1a90*/  FSEL R6, R16, R6, !P0 ;  /* 0x0000000610067208 */ /* 0x000fe40004000000 */
[----:B------:R-:W-:-:S06]  /*1aa0*/  FSEL R7, R17, R7, !P0 ;  /* 0x0000000711077208 */ /* 0x000fcc0004000000 */
[----:B------:R-:W-:-:S06]  /*1ab0*/  DSETP.GEU.AND P0, PT, R6, R18, PT ;  /* 0x000000120600722a */ /* 0x000fcc0003f0e000 */
[----:B------:R-:W-:Y:S02]  /*1ac0*/  FSEL R6, R18, R6, !P0 ;  /* 0x0000000612067208 */ /* 0x000fe40004000000 */
[----:B------:R-:W-:Y:S01]  /*1ad0*/  FSEL R7, R19, R7, !P0 ;  /* 0x0000000713077208 */ /* 0x000fe20004000000 */
[----:B------:R-:W-:Y:S06]  /*1ae0*/  @!P1 BRA `(.L_x_18) ;  /* 0x0000000000a49947 */ /* 0x000fec0003800000 */
[----:B------:R-:W0:Y:S01]  /*1af0*/  LDC R24, c[0x0][0x390] ;  /* 0x0000e400ff187b82 */ /* 0x000e220000000800 */
[----:B------:R-:W-:Y:S01]  /*1b00*/  VIADD R25, R4, 0xfffff800 ;  /* 0xfffff80004197836 */ /* 0x000fe20000000000 */
[----:B------:R-:W-:-:S06]  /*1b10*/  UMOV UR4, 0x800 ;  /* 0x0000080000047882 */ /* 0x000fcc0000000000 */
[----:B------:R-:W1:Y:S02]  /*1b20*/  LDC.64 R2, c[0x0][0x380] ;  /* 0x0000e000ff027b82 */ /* 0x000e640000000a00 */
.L_x_20:
[----:B------:R-:W-:-:S04]  /*1b30*/  VIADD R27, R5, UR4 ;  /* 0x00000004051b7c36 */ /* 0x000fc80008000000 */
[----:B-1----:R-:W-:-:S05]  /*1b40*/  IMAD.WIDE.U32 R26, R27, 0x8, R2 ;  /* 0x000000081b1a7825 */ /* 0x002fca00078e0002 */
[----:B------:R-:W2:Y:S04]  /*1b50*/  LDG.E.128.CONSTANT R12, desc[UR6][R26.64] ;  /* 0x000000061a0c7981 */ /* 0x000ea8000c1e9d00 */
[----:B------:R-:W3:Y:S04]  /*1b60*/  LDG.E.128.CONSTANT R16, desc[UR6][R26.64+0x10] ;  /* 0x000010061a107981 */ /* 0x000ee8000c1e9d00 */
[----:B------:R-:W4:Y:S04]  /*1b70*/  LDG.E.128.CONSTANT R20, desc[UR6][R26.64+0x2000] ;  /* 0x002000061a147981 */ /* 0x000f28000c1e9d00 */
[----:B------:R-:W5:Y:S01]  /*1b80*/  LDG.E.128.CONSTANT R8, desc[UR6][R26.64+0x2010] ;  /* 0x002010061a087981 */ /* 0x000f62000c1e9d00 */
[----:B0-----:R-:W-:Y:S01]  /*1b90*/  IMAD.MOV.U32 R4, RZ, RZ, R24 ;  /* 0x000000ffff047224 */ /* 0x001fe200078e0018 */
[----:B--2---:R-:W-:-:S06]  /*1ba0*/  DSETP.GEU.AND P0, PT, R6, R12, PT ;  /* 0x0000000c0600722a */ /* 0x004fcc0003f0e000 */
[----:B------:R-:W-:Y:S02]  /*1bb0*/  FSEL R6, R12, R6, !P0 ;  /* 0x000000060c067208 */ /* 0x000fe40004000000 */
[----:B------:R-:W-:-:S06]  /*1bc0*/  FSEL R7, R13, R7, !P0 ;  /* 0x000000070d077208 */ /* 0x000fcc0004000000 */
[----:B------:R-:W-:-:S06]  /*1bd0*/  DSETP.GEU.AND P0, PT, R6, R14, PT ;  /* 0x0000000e0600722a */ /* 0x000fcc0003f0e000 */
        /* <DEDUP_REMOVED lines=14> */
[----:B-----5:R-:W-:-:S06]  /*1cc0*/  DSETP.GEU.AND P0, PT, R6, R8, PT ;  /* 0x000000080600722a */ /* 0x020fcc0003f0e000 */
[----:B------:R-:W-:Y:S01]  /*1cd0*/  FSEL R6, R8, R6, !P0 ;  /* 0x0000000608067208 */ /* 0x000fe20004000000 */
[----:B------:R-:W-:Y:S01]  /*1ce0*/  VIADD R8, R4, -UR4 ;  /* 0x8000000404087c36 */ /* 0x000fe20008000000 */
[----:B------:R-:W-:-:S04]  /*1cf0*/  FSEL R7, R9, R7, !P0 ;  /* 0x0000000709077208 */ /* 0x000fc80004000000 */
[----:B------:R-:W-:Y:S02]  /*1d00*/  ISETP.GE.AND P1, PT, R8, 0x800, PT ;  /* 0x000008000800780c */ /* 0x000fe40003f26270 */
[----:B------:R-:W-:-:S06]  /*1d10*/  DSETP.GEU.AND P0, PT, R6, R10, PT ;  /* 0x0000000a0600722a */ /* 0x000fcc0003f0e000 */
[----:B------:R-:W-:Y:S02]  /*1d20*/  FSEL R6, R10, R6, !P0 ;  /* 0x000000060a067208 */ /* 0x000fe40004000000 */
[----:B------:R-:W-:-:S03]  /*1d30*/  FSEL R7, R11, R7, !P0 ;  /* 0x000000070b077208 */ /* 0x000fc60004000000 */
[----:B------:R-:W-:Y:S05]  /*1d40*/  @!P1 BRA `(.L_x_19) ;  /* 0x0000000c00009947 */ /* 0x000fea0003800000 */
[----:B------:R-:W-:-:S06]  /*1d50*/  UIADD3 UR4, UPT, UPT, UR4, 0x800, URZ ;  /* 0x0000080004047890 */ /* 0x000fcc000fffe0ff */
[----:B------:R-:W-:-:S13]  /*1d60*/  ISETP.LT.AND P0, PT, R25, UR4, PT ;  /* 0x0000000419007c0c */ /* 0x000fda000bf01270 */
[----:B------:R-:W-:Y:S05]  /*1d70*/  @!P0 BRA `(.L_x_20) ;  /* 0xfffffffc006c8947 */ /* 0x000fea000383ffff */
.L_x_18:
[----:B------:R-:W-:-:S13]  /*1d80*/  ISETP.LE.AND P0, PT, R4, UR4, PT ;  /* 0x0000000404007c0c */ /* 0x000fda000bf03270 */
[----:B------:R-:W-:Y:S05]  /*1d90*/  @P0 BRA `(.L_x_19) ;  /* 0x0000000800ec0947 */ /* 0x000fea0003800000 */
[----:B------:R-:W-:Y:S01]  /*1da0*/  VIADD R41, R4, -UR4 ;  /* 0x8000000404297c36 */ /* 0x000fe20008000000 */
[----:B------:R-:W-:Y:S04]  /*1db0*/  BSSY.RECONVERGENT B1, `(.L_x_19) ;  /* 0x00000b9000017945 */ /* 0x000fe80003800200 */
[----:B------:R-:W-:-:S13]  /*1dc0*/  ISETP.GE.AND P0, PT, R0, R41, PT ;  /* 0x000000290000720c */ /* 0x000fda0003f06270 */
[----:B------:R-:W-:Y:S05]  /*1dd0*/  @P0 BRA `(.L_x_21) ;  /* 0x0000000800d80947 */ /* 0x000fea0003800000 */
[----:B------:R-:W-:Y:S01]  /*1de0*/  LOP3.LUT R5, RZ, R0, RZ, 0x33, !PT ;  /* 0x00000000ff057212 */ /* 0x000fe200078e33ff */
[----:B------:R-:W-:Y:S01]  /*1df0*/  BSSY.RECONVERGENT B2, `(.L_x_22) ;  /* 0x0000016000027945 */ /* 0x000fe20003800200 */
[----:B------:R-:W-:Y:S02]  /*1e00*/  IMAD.MOV.U32 R40, RZ, RZ, R0 ;  /* 0x000000ffff287224 */ /* 0x000fe400078e0000 */
[----:B------:R-:W-:-:S04]  /*1e10*/  IADD3 R4, PT, PT, R4, -UR4, R5 ;  /* 0x8000000404047c10 */ /* 0x000fc8000fffe005 */
[C---:B------:R-:W-:Y:S02]  /*1e20*/  LOP3.LUT R5, R4.reuse, 0x300, RZ, 0xc0, !PT ;  /* 0x0000030004057812 */ /* 0x040fe400078ec0ff */
[----:B------:R-:W-:Y:S02]  /*1e30*/  ISETP.GE.U32.AND P2, PT, R4, 0x300, PT ;  /* 0x000003000400780c */ /* 0x000fe40003f46070 */
[----:B------:R-:W-:-:S13]  /*1e40*/  ISETP.NE.AND P0, PT, R5, 0x300, PT ;  /* 0x000003000500780c */ /* 0x000fda0003f05270 */
[----:B------:R-:W-:Y:S05]  /*1e50*/  @!P0 BRA `(.L_x_23) ;  /* 0x00000000003c8947 */ /* 0x000fea0003800000 */
[----:B------:R-:W-:Y:S01]  /*1e60*/  LEA.HI R4, R4, 0x1, RZ, 0x18 ;  /* 0x0000000104047811 */ /* 0x000fe200078fc0ff */
[----:B------:R-:W-:Y:S02]  /*1e70*/  VIADD R9, R0, UR4 ;  /* 0x0000000400097c36 */ /* 0x000fe40008000000 */
[----:B------:R-:W-:Y:S01]  /*1e80*/  IMAD.MOV.U32 R40, RZ, RZ, R0 ;  /* 0x000000ffff287224 */ /* 0x000fe200078e0000 */
[----:B------:R-:W-:-:S05]  /*1e90*/  LOP3.LUT R4, R4, 0x3, RZ, 0xc0, !PT ;  /* 0x0000000304047812 */ /* 0x000fca00078ec0ff */
[----:B------:R-:W-:-:S07]  /*1ea0*/  IMAD.MOV R8, RZ, RZ, -R4 ;  /* 0x000000ffff087224 */ /* 0x000fce00078e0a04 */
.L_x_24:
[----:B------:R-:W-:-:S06]  /*1eb0*/  IMAD.WIDE.U32 R4, R9, 0x8, R2 ;  /* 0x0000000809047825 */ /* 0x000fcc00078e0002 */
[----:B------:R-:W2:Y:S01]  /*1ec0*/  LDG.E.64.CONSTANT R4, desc[UR6][R4.64] ;  /* 0x0000000604047981 */ /* 0x000ea2000c1e9b00 */
[----:B------:R-:W-:Y:S02]  /*1ed0*/  VIADD R8, R8, 0x1 ;  /* 0x0000000108087836 */ /* 0x000fe40000000000 */
[----:B------:R-:W-:Y:S02]  /*1ee0*/  VIADD R40, R40, 0x100 ;  /* 0x0000010028287836 */ /* 0x000fe40000000000 */
[----:B------:R-:W-:Y:S01]  /*1ef0*/  VIADD R9, R9, 0x100 ;  /* 0x0000010009097836 */ /* 0x000fe20000000000 */
[----:B------:R-:W-:Y:S01]  /*1f00*/  ISETP.NE.AND P1, PT, R8, RZ, PT ;  /* 0x000000ff0800720c */ /* 0x000fe20003f25270 */
[----:B--2---:R-:W-:-:S06]  /*1f10*/  DSETP.GEU.AND P0, PT, R6, R4, PT ;  /* 0x000000040600722a */ /* 0x004fcc0003f0e000 */
[----:B------:R-:W-:Y:S02]  /*1f20*/  FSEL R6, R4, R6, !P0 ;  /* 0x0000000604067208 */ /* 0x000fe40004000000 */
[----:B------:R-:W-:-:S04]  /*1f30*/  FSEL R7, R5, R7, !P0 ;  /* 0x0000000705077208 */ /* 0x000fc80004000000 */
[----:B------:R-:W-:Y:S05]  /*1f40*/  @P1 BRA `(.L_x_24) ;  /* 0xfffffffc00d81947 */ /* 0x000fea000383ffff */
.L_x_23:
[----:B------:R-:W-:Y:S05]  /*1f50*/  BSYNC.RECONVERGENT B2 ;  /* 0x0000000000027941 */ /* 0x000fea0003800200 */
.L_x_22:
[----:B------:R-:W-:Y:S05]  /*1f60*/  @!P2 BRA `(.L_x_21) ;  /* 0x000000080074a947 */ /* 0x000fea0003800000 */
[----:B------:R-:W0:Y:S01]  /*1f70*/  LDCU.64 UR8, c[0x0][0x380] ;  /* 0x00007000ff0877ac */ /* 0x000e220008000a00 */
[----:B------:R-:W-:Y:S01]  /*1f80*/  IMAD.IADD R9, R41, 0x1, -R40 ;  /* 0x0000000129097824 */ /* 0x000fe200078e0a28 */
[C---:B------:R-:W-:Y:S01]  /*1f90*/  IADD3 R5, P0, PT, R40.reuse, UR4, RZ ;  /* 0x0000000428057c10 */ /* 0x040fe2000ff1e0ff */
[----:B------:R-:W-:Y:S01]  /*1fa0*/  BSSY.RECONVERGENT B2, `(.L_x_25) ;  /* 0x0000059000027945 */ /* 0x000fe20003800200 */
[----:B------:R-:W-:Y:S02]  /*1fb0*/  VIADD R43, R40, UR4 ;  /* 0x00000004282b7c36 */ /* 0x000fe40008000000 */
[----:B------:R-:W-:Y:S01]  /*1fc0*/  ISETP.GT.AND P1, PT, R9, 0xc00, PT ;  /* 0x00000c000900780c */ /* 0x000fe20003f24270 */
[----:B------:R-:W-:Y:S01]  /*1fd0*/  IMAD.X R8, RZ, RZ, RZ, P0 ;  /* 0x000000ffff087224 */ /* 0x000fe200000e06ff */
[----:B0-----:R-:W-:-:S04]  /*1fe0*/  LEA R4, P0, R5, UR8, 0x3 ;  /* 0x0000000805047c11 */ /* 0x001fc8000f8018ff */
[----:B------:R-:W-:Y:S02]  /*1ff0*/  LEA.HI.X R5, R5, UR9, R8, 0x3, P0 ;  /* 0x0000000905057c11 */ /* 0x000fe400080f1c08 */
[----:B------:R-:W-:-:S05]  /*2000*/  IADD3 R4, P0, PT, R4, 0x1000, RZ ;  /* 0x0000100004047810 */ /* 0x000fca0007f1e0ff */
[----:B------:R-:W-:Y:S01]  /*2010*/  IMAD.X R5, RZ, RZ, R5, P0 ;  /* 0x000000ffff057224 */ /* 0x000fe200000e0605 */
[----:B------:R-:W-:Y:S01]  /*2020*/  PLOP3.LUT P0, PT, PT, PT, PT, 0x80, 0x8 ;  /* 0x000000000008781c */ /* 0x000fe20003f0f070 */
[----:B------:R-:W-:-:S12]  /*2030*/  @!P1 BRA `(.L_x_26) ;  /* 0x00000004003c9947 */ /* 0x000fd80003800000 */
[----:B------:R-:W-:Y:S01]  /*2040*/  PLOP3.LUT P0, PT, PT, PT, PT, 0x8, 0x80 ;  /* 0x000000000080781c */ /* 0x000fe20003f0e170 */
[----:B------:R-:W-:-:S12]  /*2050*/  VIADD R45, R41, 0xfffff400 ;  /* 0xfffff400292d7836 */ /* 0x000fd80000000000 */
.L_x_27:
[C---:B------:R-:W-:Y:S01]  /*2060*/  IMAD.WIDE.U32 R38, R43.reuse, 0x8, R2 ;  /* 0x000000082b267825 */ /* 0x040fe200078e0002 */
[----:B------:R-:W2:Y:S04]  /*2070*/  LDG.E.64.CONSTANT R8, desc[UR6][R4.64+-0x800] ;  /* 0xfff8000604087981 */ /* 0x000ea8000c1e9b00 */
[----:B------:R-:W3:Y:S04]  /*2080*/  LDG.E.64.CONSTANT R10, desc[UR6][R4.64] ;  /* 0x00000006040a7981 */ /* 0x000ee8000c1e9b00 */
[----:B------:R-:W4:Y:S01]  /*2090*/  LDG.E.64.CONSTANT R38, desc[UR6][R38.64] ;  /* 0x0000000626267981 */ /* 0x000f22000c1e9b00 */
[----:B------:R-:W-:-:S03]  /*20a0*/  VIADD R15, R43, 0x400 ;  /* 0x000004002b0f7836 */ /* 0x000fc60000000000 */
[----:B------:R-:W5:Y:S01]  /*20b0*/  LDG.E.64.CONSTANT R12, desc[UR6][R4.64+0x800] ;  /* 0x00080006040c7981 */ /* 0x000f62000c1e9b00 */
[----:B------:R-:W-:-:S03]  /*20c0*/  IMAD.WIDE.U32 R14, R15, 0x8, R2 ;  /* 0x000000080f0e7825 */ /* 0x000fc600078e0002 */
[----:B------:R-:W5:Y:S04]  /*20d0*/  LDG.E.64.CONSTANT R16, desc[UR6][R4.64+0x1800] ;  /* 0x0018000604107981 */ /* 0x000f68000c1e9b00 */
[----:B------:R-:W5:Y:S04]  /*20e0*/  LDG.E.64.CONSTANT R14, desc[UR6][R14.64] ;  /* 0x000000060e0e7981 */ /* 0x000f68000c1e9b00 */
[----:B------:R-:W5:Y:S01]  /*20f0*/  LDG.E.64.CONSTANT R18, desc[UR6][R4.64+0x2000] ;  /* 0x0020000604127981 */ /* 0x000f62000c1e9b00 */
        /* <DEDUP_REMOVED lines=11> */
[----:B------:R-:W5:Y:S04]  /*21b0*/  LDG.E.64.CONSTANT R34, desc[UR6][R4.64+0x6000] ;  /* 0x0060000604227981 */ /* 0x000f68000c1e9b00 */
[----:B------:R0:W5:Y:S01]  /*21c0*/  LDG.E.64.CONSTANT R36, desc[UR6][R4.64+0x6800] ;  /* 0x0068000604247981 */ /* 0x000162000c1e9b00 */
[----:B------:R-:W-:-:S05]  /*21d0*/  VIADD R40, R40, 0x1000 ;  /* 0x0000100028287836 */ /* 0x000fca0000000000 */
[----:B------:R-:W-:Y:S02]  /*21e0*/  ISETP.GE.AND P2, PT, R40, R45, PT ;  /* 0x0000002d2800720c */ /* 0x000fe40003f46270 */
[----:B0-----:R-:W-:Y:S01]  /*21f0*/  IADD3 R4, P3, PT, R4, 0x8000, RZ ;  /* 0x0000800004047810 */ /* 0x001fe20007f7e0ff */
[----:B------:R-:W-:-:S04]  /*2200*/  VIADD R43, R43, 0x1000 ;  /* 0x000010002b2b7836 */ /* 0x000fc80000000000 */
[----:B------:R-:W-:Y:S01]  /*2210*/  IMAD.X R5, RZ, RZ, R5, P3 ;  /* 0x000000ffff057224 */ /* 0x000fe200018e0605 */
[----:B----4-:R-:W-:-:S06]  /*2220*/  DSETP.GEU.AND P1, PT, R6, R38, PT ;  /* 0x000000260600722a */ /* 0x010fcc0003f2e000 */
[----:B------:R-:W-:Y:S02]  /*2230*/  FSEL R6, R38, R6, !P1 ;  /* 0x0000000626067208 */ /* 0x000fe40004800000 */
[----:B------:R-:W-:-:S06]  /*2240*/  FSEL R7, R39, R7, !P1 ;  /* 0x0000000727077208 */ /* 0x000fcc0004800000 */
[----:B--2---:R-:W-:-:S06]  /*2250*/  DSETP.GEU.AND P1, PT, R6, R8, PT ;  /* 0x000000080600722a */ /* 0x004fcc0003f2e000 */
[----:B------:R-:W-:Y:S02]  /*2260*/  FSEL R6, R8, R6, !P1 ;  /* 0x0000000608067208 */ /* 0x000fe40004800000 */
[----:B------:R-:W-:-:S06]  /*2270*/  FSEL R7, R9, R7, !P1 ;  /* 0x0000000709077208 */ /* 0x000fcc0004800000 */
[----:B---3--:R-:W-:-:S06]  /*2280*/  DSETP.GEU.AND P1, PT, R6, R10, PT ;  /* 0x0000000a0600722a */ /* 0x008fcc0003f2e000 */
[----:B------:R-:W-:Y:S02]  /*2290*/  FSEL R6, R10, R6, !P1 ;  /* 0x000000060a067208 */ /* 0x000fe40004800000 */
[----:B------:R-:W-:-:S06]  /*22a0*/  FSEL R7, R11, R7, !P1 ;  /* 0x000000070b077208 */ /* 0x000fcc0004800000 */
[----:B-----5:R-:W-:-:S06]  /*22b0*/  DSETP.GEU.AND P1, PT, R6, R12, PT ;  /* 0x0000000c0600722a */ /* 0x020fcc0003f2e000 */
        /* <DEDUP_REMOVED lines=39> */
.L_x_26:
[----:B------:R-:W-:Y:S05]  /*2530*/  BSYNC.RECONVERGENT B2 ;  /* 0x0000000000027941 */ /* 0x000fea0003800200 */
.L_x_25:
[----:B------:R-:W-:Y:S01]  /*2540*/  IMAD.IADD R8, R41, 0x1, -R40 ;  /* 0x0000000129087824 */ /* 0x000fe200078e0a28 */
[----:B------:R-:W-:Y:S04]  /*2550*/  BSSY.RECONVERGENT B2, `(.L_x_28) ;  /* 0x000002b000027945 */ /* 0x000fe80003800200 */
[----:B------:R-:W-:-:S13]  /*2560*/  ISETP.GT.AND P1, PT, R8, 0x400, PT ;  /* 0x000004000800780c */ /* 0x000fda0003f24270 */
[----:B------:R-:W-:Y:S05]  /*2570*/  @!P1 BRA `(.L_x_29) ;  /* 0x0000000000a09947 */ /* 0x000fea0003800000 */
        /* <DEDUP_REMOVED lines=9> */
[----:B------:R-:W5:Y:S04]  /*2610*/  LDG.E.64.CONSTANT R22, desc[UR6][R4.64+0x2000] ;  /* 0x0020000604167981 */ /* 0x000f68000c1e9b00 */
[----:B------:R0:W5:Y:S01]  /*2620*/  LDG.E.64.CONSTANT R8, desc[UR6][R4.64+0x2800] ;  /* 0x0028000604087981 */ /* 0x000162000c1e9b00 */
[----:B------:R-:W-:-:S02]  /*2630*/  VIADD R40, R40, 0x800 ;  /* 0x0000080028287836 */ /* 0x000fc40000000000 */
[----:B------:R-:W-:Y:S01]  /*2640*/  VIADD R43, R43, 0x800 ;  /* 0x000008002b2b7836 */ /* 0x000fe20000000000 */
[----:B0-----:R-:W-:-:S05]  /*2650*/  IADD3 R4, P2, PT, R4, 0x4000, RZ ;  /* 0x0000400004047810 */ /* 0x001fca0007f5e0ff */
        /* <DEDUP_REMOVED lines=22> */
[----:B------:R-:W-:Y:S01]  /*27c0*/  DSETP.GEU.AND P1, PT, R6, R8, PT ;  /* 0x000000080600722a */ /* 0x000fe20003f2e000 */
[----:B------:R-:W-:-:S05]  /*27d0*/  PLOP3.LUT P0, PT, PT, PT, PT, 0x8, 0x80 ;  /* 0x000000000080781c */ /* 0x000fca0003f0e170 */
[----:B------:R-:W-:Y:S02]  /*27e0*/  FSEL R6, R8, R6, !P1 ;  /* 0x0000000608067208 */ /* 0x000fe40004800000 */
[----:B------:R-:W-:-:S07]  /*27f0*/  FSEL R7, R9, R7, !P1 ;  /* 0x0000000709077208 */ /* 0x000fce0004800000 */
.L_x_29:
[----:B------:R-:W-:Y:S05]  /*2800*/  BSYNC.RECONVERGENT B2 ;  /* 0x0000000000027941 */ /* 0x000fea0003800200 */
.L_x_28:
[----:B------:R-:W-:-:S13]  /*2810*/  ISETP.LT.OR P0, PT, R40, R41, P0 ;  /* 0x000000292800720c */ /* 0x000fda0000701670 */
[----:B------:R-:W-:Y:S05]  /*2820*/  @!P0 BRA `(.L_x_21) ;  /* 0x0000000000448947 */ /* 0x000fea0003800000 */
[----:B------:R-:W-:Y:S01]  /*2830*/  IMAD.WIDE.U32 R2, R43, 0x8, R2 ;  /* 0x000000082b027825 */ /* 0x000fe200078e0002 */
[----:B------:R-:W2:Y:S04]  /*2840*/  LDG.E.64.CONSTANT R8, desc[UR6][R4.64+-0x800] ;  /* 0xfff8000604087981 */ /* 0x000ea8000c1e9b00 */
[----:B------:R-:W3:Y:S04]  /*2850*/  LDG.E.64.CONSTANT R10, desc[UR6][R4.64] ;  /* 0x00000006040a7981 */ /* 0x000ee8000c1e9b00 */
[----:B------:R-:W4:Y:S04]  /*2860*/  LDG.E.64.CONSTANT R2, desc[UR6][R2.64] ;  /* 0x0000000602027981 */ /* 0x000f28000c1e9b00 */
[----:B------:R-:W5:Y:S01]  /*2870*/  LDG.E.64.CONSTANT R12, desc[UR6][R4.64+0x800] ;  /* 0x00080006040c7981 */ /* 0x000f62000c1e9b00 */
        /* <DEDUP_REMOVED lines=11> */
[----:B------:R-:W-:-:S07]  /*2930*/  FSEL R7, R13, R3, !P0 ;  /* 0x000000030d077208 */ /* 0x000fce0004000000 */
.L_x_21:
[----:B------:R-:W-:Y:S05]  /*2940*/  BSYNC.RECONVERGENT B1 ;  /* 0x0000000000017941 */ /* 0x000fea0003800200 */
.L_x_19:
[----:B------:R-:W0:Y:S01]  /*2950*/  S2R R10, SR_LANEID ;  /* 0x00000000000a7919 */ /* 0x000e220000000000 */
[----:B------:R-:W-:Y:S04]  /*2960*/  SHFL.DOWN PT, R2, R6, 0x1, 0x1f ;  /* 0x08201f0006027f89 */ /* 0x000fe800000e0000 */
        /* <DEDUP_REMOVED lines=10> */
[----:B------:R-:W-:-:S02]  /*2a10*/  @!P2 MOV R7, 0x400 ;  /* 0x000004000007a802 */ /* 0x000fc40000000f00 */
        /* <DEDUP_REMOVED lines=8> */
[----:B------:R-:W-:Y:S01]  /*2aa0*/  SHFL.DOWN PT, R2, R4, 0x4, 0x1f ;  /* 0x08801f0004027f89 */ /* 0x000fe200000e0000 */
[----:B-1----:R-:W-:-:S03]  /*2ab0*/  @!P2 LEA R7, R8, R7, 0x18 ;  /* 0x000000070807a211 */ /* 0x002fc600078ec0ff */
[----:B------:R-:W0:Y:S02]  /*2ac0*/  SHFL.DOWN PT, R3, R5, 0x4, 0x1f ;  /* 0x08801f0005037f89 */ /* 0x000e2400000e0000 */
[----:B------:R-:W-:Y:S01]  /*2ad0*/  @!P2 IMAD.IADD R9, R6, 0x1, R7 ;  /* 0x000000010609a824 */ /* 0x000fe200078e0207 */
[----:B0-----:R-:W-:-:S06]  /*2ae0*/  DSETP.GEU.AND P0, PT, R4, R2, PT ;  /* 0x000000020400722a */ /* 0x001fcc0003f0e000 */
[----:B------:R-:W-:Y:S02]  /*2af0*/  @!P1 FSEL R4, R2, R4, !P0 ;  /* 0x0000000402049208 */ /* 0x000fe40004000000 */
[----:B------:R-:W-:Y:S02]  /*2b00*/  @!P1 FSEL R5, R3, R5, !P0 ;  /* 0x0000000503059208 */ /* 0x000fe40004000000 */
[----:B------:R-:W-:Y:S01]  /*2b10*/  ISETP.GT.AND P1, PT, R10, 0x17, PT ;  /* 0x000000170a00780c */ /* 0x000fe20003f24270 */
[----:B------:R-:W-:Y:S04]  /*2b20*/  SHFL.DOWN PT, R2, R4, 0x8, 0x1f ;  /* 0x09001f0004027f89 */ /* 0x000fe800000e0000 */
[----:B------:R-:W0:Y:S02]  /*2b30*/  SHFL.DOWN PT, R3, R5, 0x8, 0x1f ;  /* 0x09001f0005037f89 */ /* 0x000e2400000e0000 */
[----:B0-----:R-:W-:-:S06]  /*2b40*/  DSETP.GEU.AND P0, PT, R4, R2, PT ;  /* 0x000000020400722a */ /* 0x001fcc0003f0e000 */
[----:B------:R-:W-:Y:S02]  /*2b50*/  @!P1 FSEL R4, R2, R4, !P0 ;  /* 0x0000000402049208 */ /* 0x000fe40004000000 */
[----:B------:R-:W-:Y:S02]  /*2b60*/  @!P1 FSEL R5, R3, R5, !P0 ;  /* 0x0000000503059208 */ /* 0x000fe40004000000 */
[----:B------:R-:W-:Y:S01]  /*2b70*/  ISETP.GT.AND P1, PT, R10, 0xf, PT ;  /* 0x0000000f0a00780c */ /* 0x000fe20003f24270 */
[----:B------:R-:W-:Y:S04]  /*2b80*/  SHFL.DOWN PT, R2, R4, 0x10, 0x1f ;  /* 0x0a001f0004027f89 */ /* 0x000fe800000e0000 */
[----:B------:R-:W0:Y:S02]  /*2b90*/  SHFL.DOWN PT, R3, R5, 0x10, 0x1f ;  /* 0x0a001f0005037f89 */ /* 0x000e2400000e0000 */
[----:B0-----:R-:W-:-:S06]  /*2ba0*/  DSETP.GEU.AND P0, PT, R4, R2, PT ;  /* 0x000000020400722a */ /* 0x001fcc0003f0e000 */
[----:B------:R-:W-:Y:S02]  /*2bb0*/  FSEL R2, R2, R4, !P0 ;  /* 0x0000000402027208 */ /* 0x000fe40004000000 */
        /* <DEDUP_REMOVED lines=10> */
[----:B--2---:R-:W0:Y:S04]  /*2c60*/  LDS.128 R8, [UR4+0x10] ;  /* 0x00001004ff087984 */ /* 0x004e280008000c00 */
        /* <DEDUP_REMOVED lines=25> */
.L_x_2:
        /* <DEDUP_REMOVED lines=12> */
.L_x_32:
[----:B------:R-:W-:Y:S05]  /*2ec0*/  BSYNC.RECONVERGENT B1 ;  /* 0x0000000000017941 */ /* 0x000fea0003800200 */
.L_x_31:
        /* <DEDUP_REMOVED lines=17> */
.L_x_37:
        /* <DEDUP_REMOVED lines=12> */
.L_x_36:
[----:B------:R-:W-:Y:S05]  /*30a0*/  BSYNC.RECONVERGENT B2 ;  /* 0x0000000000027941 */ /* 0x000fea0003800200 */
.L_x_35:
        /* <DEDUP_REMOVED lines=9> */
.L_x_40:
        /* <DEDUP_REMOVED lines=74> */
.L_x_39:
[----:B------:R-:W-:Y:S05]  /*35e0*/  BSYNC.RECONVERGENT B2 ;  /* 0x0000000000027941 */ /* 0x000fea0003800200 */
.L_x_38:
        /* <DEDUP_REMOVED lines=42> */
.L_x_42:
[----:B------:R-:W-:Y:S05]  /*3890*/  BSYNC.RECONVERGENT B2 ;  /* 0x0000000000027941 */ /* 0x000fea0003800200 */
.L_x_41:
        /* <DEDUP_REMOVED lines=20> */
.L_x_34:
[----:B------:R-:W-:Y:S05]  /*39e0*/  BSYNC.RECONVERGENT B1 ;  /* 0x0000000000017941 */ /* 0x000fea0003800200 */
.L_x_33:
        /* <DEDUP_REMOVED lines=14> */
[----:B------:R-:W-:Y:S01]  /*3ad0*/  IMAD.MOV.U32 R2, RZ, RZ, R9 ;  /* 0x000000ffff027224 */ /* 0x000fe200078e0009 */
[----:B------:R-:W-:Y:S01]  /*3ae0*/  @!P2 MOV R4, 0x400 ;  /* 0x000004000004a802 */ /* 0x000fe20000000f00 */
[----:B------:R-:W-:Y:S01]  /*3af0*/  IMAD.MOV.U32 R3, RZ, RZ, R11 ;  /* 0x000000ffff037224 */ /* 0x000fe200078e000b */
[----:B------:R-:W0:Y:S01]  /*3b00*/  SHFL.DOWN PT, R7, R11, 0x2, 0x1f ;  /* 0x08401f000b077f89 */ /* 0x000e2200000e0000 */
[----:B------:R-:W-:Y:S01]  /*3b10*/  @!P2 SHF.R.U32.HI R0, RZ, 0x2, R5 ;  /* 0x00000002ff00a819 */ /* 0x000fe20000011605 */
[----:B------:R-:W1:Y:S03]  /*3b20*/  @!P2 S2R R13, SR_CgaCtaId ;  /* 0x00000000000da919 */ /* 0x000e660000008800 */
[----:B------:R-:W-:Y:S01]  /*3b30*/  @!P2 LOP3.LUT R0, R0, 0xf8, RZ, 0xc0, !PT ;  /* 0x000000f80000a812 */ /* 0x000fe200078ec0ff */
[----:B0-----:R-:W-:-:S06]  /*3b40*/  DSETP.GEU.AND P0, PT, R2, R6, PT ;  /* 0x000000060200722a */ /* 0x001fcc0003f0e000 */
[----:B------:R-:W-:Y:S02]  /*3b50*/  @!P1 FSEL R9, R6, R9, !P0 ;  /* 0x0000000906099208 */ /* 0x000fe40004000000 */
[----:B------:R-:W-:Y:S02]  /*3b60*/  @!P1 FSEL R11, R7, R11, !P0 ;  /* 0x0000000b070b9208 */ /* 0x000fe40004000000 */
[----:B------:R-:W-:Y:S01]  /*3b70*/  ISETP.GT.AND P1, PT, R8, 0x1b, PT ;  /* 0x0000001b0800780c */ /* 0x000fe20003f24270 */
[----:B------:R-:W-:Y:S01]  /*3b80*/  SHFL.DOWN PT, R2, R9, 0x4, 0x1f ;  /* 0x08801f0009027f89 */ /* 0x000fe200000e0000 */
[----:B------:R-:W-:Y:S01]  /*3b90*/  IMAD.MOV.U32 R6, RZ, RZ, R9 ;  /* 0x000000ffff067224 */ /* 0x000fe200078e0009 */
[----:B-1----:R-:W-:Y:S01]  /*3ba0*/  @!P2 LEA R13, R13, R4, 0x18 ;  /* 0x000000040d0da211 */ /* 0x002fe200078ec0ff */
[----:B------:R-:W-:Y:S01]  /*3bb0*/  IMAD.MOV.U32 R7, RZ, RZ, R11 ;  /* 0x000000ffff077224 */ /* 0x000fe200078e000b */
[----:B------:R-:W0:Y:S03]  /*3bc0*/  SHFL.DOWN PT, R3, R11, 0x4, 0x1f ;  /* 0x08801f000b037f89 */ /* 0x000e2600000e0000 */
[----:B------:R-:W-:-:S02]  /*3bd0*/  @!P2 IMAD.IADD R13, R0, 0x1, R13 ;  /* 0x00000001000da824 */ /* 0x000fc400078e020d */
[----:B0-----:R-:W-:-:S06]  /*3be0*/  DSETP.GEU.AND P0, PT, R6, R2, PT ;  /* 0x000000020600722a */ /* 0x001fcc0003f0e000 */
[----:B------:R-:W-:Y:S02]  /*3bf0*/  @!P1 FSEL R9, R2, R9, !P0 ;  /* 0x0000000902099208 */ /* 0x000fe40004000000 */
[----:B------:R-:W-:Y:S02]  /*3c00*/  @!P1 FSEL R11, R3, R11, !P0 ;  /* 0x0000000b030b9208 */ /* 0x000fe40004000000 */
[----:B------:R-:W-:Y:S01]  /*3c10*/  ISETP.GT.AND P1, PT, R8, 0x17, PT ;  /* 0x000000170800780c */ /* 0x000fe20003f24270 */
[----:B------:R-:W-:Y:S01]  /*3c20*/  SHFL.DOWN PT, R2, R9, 0x8, 0x1f ;  /* 0x09001f0009027f89 */ /* 0x000fe200000e0000 */
[----:B------:R-:W-:Y:S02]  /*3c30*/  IMAD.MOV.U32 R6, RZ, RZ, R9 ;  /* 0x000000ffff067224 */ /* 0x000fe400078e0009 */
[----:B------:R-:W-:Y:S01]  /*3c40*/  IMAD.MOV.U32 R7, RZ, RZ, R11 ;  /* 0x000000ffff077224 */ /* 0x000fe200078e000b */
[----:B------:R-:W0:Y:S05]  /*3c50*/  SHFL.DOWN PT, R3, R11, 0x8, 0x1f ;  /* 0x09001f000b037f89 */ /* 0x000e2a00000e0000 */
        /* <DEDUP_REMOVED lines=20> */
[----:B------:R-:W0:Y:S04]  /*3da0*/  LDS.128 R8, [UR4+0x10] ;  /* 0x00001004ff087984 */ /* 0x000e280008000c00 */
[----:B-1----:R-:W1:Y:S01]  /*3db0*/  LDS.128 R12, [UR4+0x20] ;  /* 0x00002004ff0c7984 */ /* 0x002e620008000c00 */
        /* <DEDUP_REMOVED lines=24> */
.L_x_43:
        /* <DEDUP_REMOVED lines=20> */
[----:B------:R-:W0:Y:S05]  /*4080*/  SHFL.DOWN PT, R7, R0, 0x2, R11 ;  /* 0x0840000000077989 */ /* 0x000e2a00000e000b */
[----:B0-----:R-:W-:-:S06]  /*4090*/  DSETP.GEU.AND P0, PT, R2, R6, PT ;  /* 0x000000060200722a */ /* 0x001fcc0003f0e000 */
[----:B------:R-:W-:Y:S01]  /*40a0*/  @!P1 FSEL R9, R6, R9, !P0 ;  /* 0x0000000906099208 */ /* 0x000fe20004000000 */
[----:B------:R-:W-:Y:S01]  /*40b0*/  VIADD R6, R8, 0x4 ;  /* 0x0000000408067836 */ /* 0x000fe20000000000 */
[----:B------:R-:W-:-:S03]  /*40c0*/  @!P1 FSEL R0, R7, R0, !P0 ;  /* 0x0000000007009208 */ /* 0x000fc60004000000 */
[----:B------:R-:W-:Y:S01]  /*40d0*/  SHFL.DOWN PT, R2, R9, 0x4, R11 ;  /* 0x0880000009027989 */ /* 0x000fe200000e000b */
[----:B------:R-:W-:Y:S01]  /*40e0*/  ISETP.GT.AND P1, PT, R6, R11, PT ;  /* 0x0000000b0600720c */ /* 0x000fe20003f24270 */
[----:B------:R-:W-:Y:S02]  /*40f0*/  IMAD.MOV.U32 R6, RZ, RZ, R9 ;  /* 0x000000ffff067224 */ /* 0x000fe400078e0009 */
[----:B------:R-:W0:Y:S01]  /*4100*/  SHFL.DOWN PT, R3, R0, 0x4, R11 ;  /* 0x0880000000037989 */ /* 0x000e2200000e000b */
[----:B------:R-:W-:-:S06]  /*4110*/  IMAD.MOV.U32 R7, RZ, RZ, R0 ;  /* 0x000000ffff077224 */ /* 0x000fcc00078e0000 */
[----:B0-----:R-:W-:Y:S01]  /*4120*/  DSETP.GEU.AND P0, PT, R6, R2, PT ;  /* 0x000000020600722a */ /* 0x001fe20003f0e000 */
[----:B------:R-:W-:-:S05]  /*4130*/  VIADD R6, R8, 0x8 ;  /* 0x0000000808067836 */ /* 0x000fca0000000000 */
        /* <DEDUP_REMOVED lines=15> */
[----:B------:R-:W-:Y:S02]  /*4230*/  IMAD.MOV.U32 R6, RZ, RZ, R9 ;  /* 0x000000ffff067224 */ /* 0x000fe400078e0009 */
[----:B------:R-:W-:Y:S01]  /*4240*/  IMAD.MOV.U32 R7, RZ, RZ, R0 ;  /* 0x000000ffff077224 */ /* 0x000fe200078e0000 */
[----:B------:R-:W0:Y:S05]  /*4250*/  SHFL.DOWN PT, R3, R0, 0x10, R11 ;  /* 0x0a00000000037989 */ /* 0x000e2a00000e000b */
[----:B0-----:R-:W-:Y:S01]  /*4260*/  DSETP.GEU.AND P1, PT, R6, R2, PT ;  /* 0x000000020600722a */ /* 0x001fe20003f2e000 */
[----:B------:R-:W-:-:S02]  /*4270*/  @!P0 MOV R7, 0x400 ;  /* 0x0000040000078802 */ /* 0x000fc40000000f00 */
[----:B------:R-:W-:Y:S02]  /*4280*/  @!P0 SHF.R.U32.HI R6, RZ, 0x2, R5 ;  /* 0x00000002ff068819 */ /* 0x000fe40000011605 */
[----:B-1----:R-:W-:Y:S02]  /*4290*/  @!P0 LEA R7, R10, R7, 0x18 ;  /* 0x000000070a078211 */ /* 0x002fe400078ec0ff */
[----:B------:R-:W-:Y:S02]  /*42a0*/  @!P0 LOP3.LUT R6, R6, 0xf8, RZ, 0xc0, !PT ;  /* 0x000000f806068812 */ /* 0x000fe400078ec0ff */
[----:B------:R-:W-:Y:S02]  /*42b0*/  @!P2 FSEL R9, R2, R9, !P1 ;  /* 0x000000090209a208 */ /* 0x000fe40004800000 */
[----:B------:R-:W-:Y:S01]  /*42c0*/  @!P2 FSEL R0, R3, R0, !P1 ;  /* 0x000000000300a208 */ /* 0x000fe20004800000 */
[----:B------:R-:W-:Y:S02]  /*42d0*/  @!P0 IMAD.IADD R3, R6, 0x1, R7 ;  /* 0x0000000106038824 */ /* 0x000fe400078e0207 */
[----:B------:R-:W-:-:S02]  /*42e0*/  IMAD.MOV.U32 R6, RZ, RZ, R9 ;  /* 0x000000ffff067224 */ /* 0x000fc400078e0009 */
[----:B------:R-:W-:-:S05]  /*42f0*/  IMAD.MOV.U32 R7, RZ, RZ, R0 ;  /* 0x000000ffff077224 */ /* 0x000fca00078e0000 */
[----:B------:R1:W-:Y:S01]  /*4300*/  @!P0 STS.64 [R3+0x8], R6 ;  /* 0x0000080603008388 */ /* 0x0003e20000000a00 */
[----:B------:R-:W-:Y:S01]  /*4310*/  BAR.SYNC.DEFER_BLOCKING 0x0 ;  /* 0x0000000000007b1d */ /* 0x000fe20000010000 */
[----:B------:R-:W-:-:S13]  /*4320*/  ISETP.NE.AND P0, PT, R5, RZ, PT ;  /* 0x000000ff0500720c */ /* 0x000fda0003f05270 */
[----:B-1----:R-:W-:Y:S05]  /*4330*/  @P0 BRA `(.L_x_17) ;  /* 0x0000001800340947 */ /* 0x002fea0003800000 */
[----:B------:R-:W0:Y:S01]  /*4340*/  S2UR UR5, SR_CgaCtaId ;  /* 0x00000000000579c3 */ /* 0x000e220000008800 */
[----:B------:R-:W-:Y:S01]  /*4350*/  UMOV UR4, 0x400 ;  /* 0x0000040000047882 */ /* 0x000fe20000000000 */
[C---:B------:R-:W-:Y:S02]  /*4360*/  ISETP.GT.AND P3, PT, R4.reuse, 0x20, PT ;  /* 0x000000200400780c */ /* 0x040fe40003f64270 */
        /* <DEDUP_REMOVED lines=10> */
[----:B------:R-:W-:Y:S01]  /*4410*/  ISETP.GT.AND P1, PT, R4, 0x60, PT ;  /* 0x000000600400780c */ /* 0x000fe20003f24270 */
[----:B------:R-:W-:Y:S02]  /*4420*/  IMAD.MOV.U32 R2, RZ, RZ, R6 ;  /* 0x000000ffff027224 */ /* 0x000fe400078e0006 */
        /* <DEDUP_REMOVED lines=29> */
.L_x_30:
[----:B------:R-:W0:Y:S01]  /*4600*/  S2R R41, SR_TID.X ;  /* 0x0000000000297919 */ /* 0x000e220000002100 */
[----:B------:R-:W0:Y:S02]  /*4610*/  LDC.64 R6, c[0x0][0x380] ;  /* 0x0000e000ff067b82 */ /* 0x000e240000000a00 */
[----:B0-----:R-:W-:-:S05]  /*4620*/  IMAD.WIDE.U32 R6, R41, 0x8, R6 ;  /* 0x0000000829067825 */ /* 0x001fca00078e0006 */
[----:B------:R-:W2:Y:S04]  /*4630*/  LDG.E.64.CONSTANT R20, desc[UR6][R6.64] ;  /* 0x0000000606147981 */ /* 0x000ea8000c1e9b00 */
[----:B------:R-:W2:Y:S04]  /*4640*/  LDG.E.64.CONSTANT R2, desc[UR6][R6.64+0x800] ;  /* 0x0008000606027981 */ /* 0x000ea8000c1e9b00 */
[----:B------:R-:W3:Y:S04]  /*4650*/  LDG.E.64.CONSTANT R8, desc[UR6][R6.64+0x1000] ;  /* 0x0010000606087981 */ /* 0x000ee8000c1e9b00 */
[----:B------:R-:W4:Y:S04]  /*4660*/  LDG.E.64.CONSTANT R10, desc[UR6][R6.64+0x1800] ;  /* 0x00180006060a7981 */ /* 0x000f28000c1e9b00 */
[----:B------:R-:W5:Y:S04]  /*4670*/  LDG.E.64.CONSTANT R12, desc[UR6][R6.64+0x2000] ;  /* 0x00200006060c7981 */ /* 0x000f68000c1e9b00 */
[----:B------:R-:W5:Y:S04]  /*4680*/  LDG.E.64.CONSTANT R14, desc[UR6][R6.64+0x2800] ;  /* 0x00280006060e7981 */ /* 0x000f68000c1e9b00 */
[----:B------:R-:W5:Y:S04]  /*4690*/  LDG.E.64.CONSTANT R16, desc[UR6][R6.64+0x3000] ;  /* 0x0030000606107981 */ /* 0x000f68000c1e9b00 */
[----:B------:R-:W5:Y:S01]  /*46a0*/  LDG.E.64.CONSTANT R18, desc[UR6][R6.64+0x3800] ;  /* 0x0038000606127981 */ /* 0x000f62000c1e9b00 */
[----:B------:R-:W-:Y:S01]  /*46b0*/  ISETP.GE.U32.AND P1, PT, R4, 0x1000, PT ;  /* 0x000010000400780c */ /* 0x000fe20003f26070 */
[----:B------:R-:W-:Y:S01]  /*46c0*/  IMAD.MOV.U32 R45, RZ, RZ, 0x800 ;  /* 0x00000800ff2d7424 */ /* 0x000fe200078e00ff */
[----:B--2---:R-:W-:-:S06]  /*46d0*/  DSETP.GEU.AND P0, PT, R20, R2, PT ;  /* 0x000000021400722a */ /* 0x004fcc0003f0e000 */
        /* <DEDUP_REMOVED lines=21> */
[----:B------:R-:W0:Y:S01]  /*4830*/  LDC R24, c[0x0][0x390] ;  /* 0x0000e400ff187b82 */ /* 0x000e220000000800 */
[----:B------:R-:W-:Y:S02]  /*4840*/  VIADD R0, R4, 0xfffff800 ;  /* 0xfffff80004007836 */ /* 0x000fe40000000000 */
[----:B------:R-:W-:-:S07]  /*4850*/  IMAD.MOV.U32 R45, RZ, RZ, 0x800 ;  /* 0x00000800ff2d7424 */ /* 0x000fce00078e00ff */
.L_x_46:
[----:B------:R-:W-:-:S05]  /*4860*/  IMAD.WIDE R4, R45, 0x8, R6 ;  /* 0x000000082d047825 */ /* 0x000fca00078e0206 */
[----:B------:R-:W2:Y:S04]  /*4870*/  LDG.E.64.CONSTANT R10, desc[UR6][R4.64] ;  /* 0x00000006040a7981 */ /* 0x000ea8000c1e9b00 */
[----:B------:R-:W3:Y:S04]  /*4880*/  LDG.E.64.CONSTANT R12, desc[UR6][R4.64+0x800] ;  /* 0x00080006040c7981 */ /* 0x000ee8000c1e9b00 */
[----:B------:R-:W4:Y:S04]  /*4890*/  LDG.E.64.CONSTANT R14, desc[UR6][R4.64+0x1000] ;  /* 0x00100006040e7981 */ /* 0x000f28000c1e9b00 */
[----:B------:R-:W5:Y:S04]  /*48a0*/  LDG.E.64.CONSTANT R16, desc[UR6][R4.64+0x1800] ;  /* 0x0018000604107981 */ /* 0x000f68000c1e9b00 */
[----:B------:R-:W5:Y:S04]  /*48b0*/  LDG.E.64.CONSTANT R18, desc[UR6][R4.64+0x2000] ;  /* 0x0020000604127981 */ /* 0x000f68000c1e9b00 */
[----:B------:R-:W5:Y:S04]  /*48c0*/  LDG.E.64.CONSTANT R20, desc[UR6][R4.64+0x2800] ;  /* 0x0028000604147981 */ /* 0x000f68000c1e9b00 */
[----:B------:R-:W5:Y:S04]  /*48d0*/  LDG.E.64.CONSTANT R22, desc[UR6][R4.64+0x3000] ;  /* 0x0030000604167981 */ /* 0x000f68000c1e9b00 */
[----:B------:R0:W5:Y:S02]  /*48e0*/  LDG.E.64.CONSTANT R8, desc[UR6][R4.64+0x3800] ;  /* 0x0038000604087981 */ /* 0x000164000c1e9b00 */
[----:B0-----:R-:W-:-:S04]  /*48f0*/  IMAD.MOV.U32 R4, RZ, RZ, R24 ;  /* 0x000000ffff047224 */ /* 0x001fc800078e0018 */
[----:B------:R-:W-:-:S05]  /*4900*/  IMAD.IADD R5, R4, 0x1, -R45 ;  /* 0x0000000104057824 */ /* 0x000fca00078e0a2d */
[----:B------:R-:W-:Y:S01]  /*4910*/  ISETP.GE.AND P1, PT, R5, 0x800, PT ;  /* 0x000008000500780c */ /* 0x000fe20003f26270 */
        /* <DEDUP_REMOVED lines=25> */
[----:B------:R-:W-:-:S05]  /*4ab0*/  VIADD R45, R45, 0x800 ;  /* 0x000008002d2d7836 */ /* 0x000fca0000000000 */
[----:B------:R-:W-:-:S13]  /*4ac0*/  ISETP.GT.AND P0, PT, R45, R0, PT ;  /* 0x000000002d00720c */ /* 0x000fda0003f04270 */
[----:B------:R-:W-:Y:S05]  /*4ad0*/  @!P0 BRA `(.L_x_46) ;  /* 0xfffffffc00608947 */ /* 0x000fea000383ffff */
.L_x_44:
[----:B------:R-:W-:-:S13]  /*4ae0*/  ISETP.GE.AND P0, PT, R45, R4, PT ;  /* 0x000000042d00720c */ /* 0x000fda0003f06270 */
[----:B------:R-:W-:Y:S05]  /*4af0*/  @P0 BRA `(.L_x_45) ;  /* 0x0000000800fc0947 */ /* 0x000fea0003800000 */
[----:B------:R-:W-:Y:S01]  /*4b00*/  IMAD.IADD R0, R4, 0x1, -R45 ;  /* 0x0000000104007824 */ /* 0x000fe200078e0a2d */
[----:B------:R-:W-:Y:S04]  /*4b10*/  BSSY.RECONVERGENT B1, `(.L_x_45) ;  /* 0x00000bd000017945 */ /* 0x000fe80003800200 */
[----:B------:R-:W-:-:S13]  /*4b20*/  ISETP.GE.AND P0, PT, R41, R0, PT ;  /* 0x000000002900720c */ /* 0x000fda0003f06270 */
[----:B------:R-:W-:Y:S05]  /*4b30*/  @P0 BRA `(.L_x_47) ;  /* 0x0000000800e80947 */ /* 0x000fea0003800000 */
[----:B------:R-:W-:Y:S01]  /*4b40*/  LOP3.LUT R5, RZ, R41, RZ, 0x33, !PT ;  /* 0x00000029ff057212 */ /* 0x000fe200078e33ff */
[----:B------:R-:W-:Y:S01]  /*4b50*/  BSSY.RECONVERGENT B2, `(.L_x_48) ;  /* 0x0000017000027945 */ /* 0x000fe20003800200 */
[----:B------:R-:W-:Y:S02]  /*4b60*/  IMAD.MOV.U32 R43, RZ, RZ, R41 ;  /* 0x000000ffff2b7224 */ /* 0x000fe400078e0029 */
[----:B------:R-:W-:-:S04]  /*4b70*/  IADD3 R4, PT, PT, -R45, R4, R5 ;  /* 0x000000042d047210 */ /* 0x000fc80007ffe105 */
[C---:B------:R-:W-:Y:S02]  /*4b80*/  LOP3.LUT R5, R4.reuse, 0x300, RZ, 0xc0, !PT ;  /* 0x0000030004057812 */ /* 0x040fe400078ec0ff */
[----:B------:R-:W-:Y:S02]  /*4b90*/  ISETP.GE.U32.AND P2, PT, R4, 0x300, PT ;  /* 0x000003000400780c */ /* 0x000fe40003f46070 */
[----:B------:R-:W-:-:S13]  /*4ba0*/  ISETP.NE.AND P0, PT, R5, 0x300, PT ;  /* 0x000003000500780c */ /* 0x000fda0003f05270 */
[----:B------:R-:W-:Y:S05]  /*4bb0*/  @!P0 BRA `(.L_x_49) ;  /* 0x0000000000408947 */ /* 0x000fea0003800000 */
[----:B------:R-:W0:Y:S01]  /*4bc0*/  LDC.64 R6, c[0x0][0x380] ;  /* 0x0000e000ff067b82 */ /* 0x000e220000000a00 */
[----:B------:R-:W-:Y:S01]  /*4bd0*/  LEA.HI R4, R4, 0x1, RZ, 0x18 ;  /* 0x0000000104047811 */ /* 0x000fe200078fc0ff */
[----:B------:R-:W-:Y:S02]  /*4be0*/  IMAD.IADD R9, R41, 0x1, R45 ;  /* 0x0000000129097824 */ /* 0x000fe400078e022d */
[----:B------:R-:W-:Y:S01]  /*4bf0*/  IMAD.MOV.U32 R43, RZ, RZ, R41 ;  /* 0x000000ffff2b7224 */ /* 0x000fe200078e0029 */
[----:B------:R-:W-:-:S05]  /*4c00*/  LOP3.LUT R4, R4, 0x3, RZ, 0xc0, !PT ;  /* 0x0000000304047812 */ /* 0x000fca00078ec0ff */
[----:B------:R-:W-:-:S07]  /*4c10*/  IMAD.MOV R8, RZ, RZ, -R4 ;  /* 0x000000ffff087224 */ /* 0x000fce00078e0a04 */
.L_x_50:
[----:B0-----:R-:W-:-:S06]  /*4c20*/  IMAD.WIDE.U32 R4, R9, 0x8, R6 ;  /* 0x0000000809047825 */ /* 0x001fcc00078e0006 */
        /* <DEDUP_REMOVED lines=9> */
.L_x_49:
[----:B------:R-:W-:Y:S05]  /*4cc0*/  BSYNC.RECONVERGENT B2 ;  /* 0x0000000000027941 */ /* 0x000fea0003800200 */
.L_x_48:
[----:B------:R-:W-:Y:S05]  /*4cd0*/  @!P2 BRA `(.L_x_47) ;  /* 0x000000080080a947 */ /* 0x000fea0003800000 */
[----:B------:R-:W0:Y:S01]  /*4ce0*/  LDCU.64 UR4, c[0x0][0x380] ;  /* 0x00007000ff0477ac */ /* 0x000e220008000a00 */
[----:B------:R-:W-:Y:S01]  /*4cf0*/  IMAD.IADD R7, R0, 0x1, -R43 ;  /* 0x0000000100077824 */ /* 0x000fe200078e0a2b */
[C---:B------:R-:W-:Y:S01]  /*4d00*/  IADD3 R5, P0, PT, R43.reuse, R45, RZ ;  /* 0x0000002d2b057210 */ /* 0x040fe20007f1e0ff */
[----:B------:R-:W-:Y:S01]  /*4d10*/  BSSY.RECONVERGENT B2, `(.L_x_51) ;  /* 0x000005a000027945 */ /* 0x000fe20003800200 */
[----:B------:R-:W-:Y:S02]  /*4d20*/  IMAD.IADD R45, R43, 0x1, R45 ;  /* 0x000000012b2d7824 */ /* 0x000fe400078e022d */
        /* <DEDUP_REMOVED lines=8> */
[----:B------:R-:W0:Y:S01]  /*4db0*/  LDC.64 R6, c[0x0][0x380] ;  /* 0x0000e000ff067b82 */ /* 0x000e220000000a00 */
[----:B------:R-:W-:Y:S01]  /*4dc0*/  PLOP3.LUT P0, PT, PT, PT, PT, 0x8, 0x80 ;  /* 0x000000000080781c */ /* 0x000fe20003f0e170 */
[----:B------:R-:W-:-:S12]  /*4dd0*/  VIADD R40, R0, 0xfffff400 ;  /* 0xfffff40000287836 */ /* 0x000fd80000000000 */
.L_x_53:
[C---:B0-----:R-:W-:Y:S01]  /*4de0*/  IMAD.WIDE.U32 R38, R45.reuse, 0x8, R6 ;  /* 0x000000082d267825 */ /* 0x041fe200078e0006 */
        /* <DEDUP_REMOVED lines=76> */
.L_x_52:
[----:B------:R-:W-:Y:S05]  /*52b0*/  BSYNC.RECONVERGENT B2 ;  /* 0x0000000000027941 */ /* 0x000fea0003800200 */
.L_x_51:
[----:B------:R-:W-:Y:S01]  /*52c0*/  IMAD.IADD R6, R0, 0x1, -R43 ;  /* 0x0000000100067824 */ /* 0x000fe200078e0a2b */
[----:B------:R-:W-:Y:S04]  /*52d0*/  BSSY.RECONVERGENT B2, `(.L_x_54) ;  /* 0x000002c000027945 */ /* 0x000fe80003800200 */
[----:B------:R-:W-:-:S13]  /*52e0*/  ISETP.GT.AND P1, PT, R6, 0x400, PT ;  /* 0x000004000600780c */ /* 0x000fda0003f24270 */
[----:B------:R-:W-:Y:S05]  /*52f0*/  @!P1 BRA `(.L_x_55) ;  /* 0x0000000000a49947 */ /* 0x000fea0003800000 */
[----:B------:R-:W0:Y:S01]  /*5300*/  LDC.64 R16, c[0x0][0x380] ;  /* 0x0000e000ff107b82 */ /* 0x000e220000000a00 */
[----:B------:R-:W2:Y:S04]  /*5310*/  LDG.E.64.CONSTANT R10, desc[UR6][R4.64+-0x800] ;  /* 0xfff80006040a7981 */ /* 0x000ea8000c1e9b00 */
[----:B------:R-:W3:Y:S01]  /*5320*/  LDG.E.64.CONSTANT R12, desc[UR6][R4.64] ;  /* 0x00000006040c7981 */ /* 0x000ee2000c1e9b00 */
[----:B------:R-:W-:-:S03]  /*5330*/  VIADD R7, R45, 0x400 ;  /* 0x000004002d077836 */ /* 0x000fc60000000000 */
[----:B------:R-:W4:Y:S04]  /*5340*/  LDG.E.64.CONSTANT R14, desc[UR6][R4.64+0x800] ;  /* 0x00080006040e7981 */ /* 0x000f28000c1e9b00 */
[----:B------:R-:W5:Y:S04]  /*5350*/  LDG.E.64.CONSTANT R18, desc[UR6][R4.64+0x1800] ;  /* 0x0018000604127981 */ /* 0x000f68000c1e9b00 */
[----:B------:R-:W5:Y:S01]  /*5360*/  LDG.E.64.CONSTANT R20, desc[UR6][R4.64+0x2000] ;  /* 0x0020000604147981 */ /* 0x000f62000c1e9b00 */
[----:B0-----:R-:W-:-:S06]  /*5370*/  IMAD.WIDE.U32 R8, R45, 0x8, R16 ;  /* 0x000000082d087825 */ /* 0x001fcc00078e0010 */
[----:B------:R-:W2:Y:S01]  /*5380*/  LDG.E.64.CONSTANT R8, desc[UR6][R8.64] ;  /* 0x0000000608087981 */ /* 0x000ea2000c1e9b00 */
[----:B------:R-:W-:-:S03]  /*5390*/  IMAD.WIDE.U32 R16, R7, 0x8, R16 ;  /* 0x0000000807107825 */ /* 0x000fc600078e0010 */
[----:B------:R0:W5:Y:S04]  /*53a0*/  LDG.E.64.CONSTANT R6, desc[UR6][R4.64+0x2800] ;  /* 0x0028000604067981 */ /* 0x000168000c1e9b00 */
[----:B------:R-:W5:Y:S01]  /*53b0*/  LDG.E.64.CONSTANT R16, desc[UR6][R16.64] ;  /* 0x0000000610107981 */ /* 0x000f62000c1e9b00 */
[----:B------:R-:W-:Y:S01]  /*53c0*/  VIADD R43, R43, 0x800 ;  /* 0x000008002b2b7836 */ /* 0x000fe20000000000 */
[----:B0-----:R-:W-:Y:S01]  /*53d0*/  IADD3 R4, P2, PT, R4, 0x4000, RZ ;  /* 0x0000400004047810 */ /* 0x001fe20007f5e0ff */
[----:B------:R-:W-:-:S04]  /*53e0*/  VIADD R45, R45, 0x800 ;  /* 0x000008002d2d7836 */ /* 0x000fc80000000000 */
[----:B------:R-:W-:Y:S01]  /*53f0*/  IMAD.X R5, RZ, RZ, R5, P2 ;  /* 0x000000ffff057224 */ /* 0x000fe200010e0605 */
        /* <DEDUP_REMOVED lines=25> */
.L_x_55:
[----:B------:R-:W-:Y:S05]  /*5590*/  BSYNC.RECONVERGENT B2 ;  /* 0x0000000000027941 */ /* 0x000fea0003800200 */
.L_x_54:
[----:B------:R-:W-:-:S13]  /*55a0*/  ISETP.LT.OR P0, PT, R43, R0, P0 ;  /* 0x000000002b00720c */ /* 0x000fda0000701670 */
[----:B------:R-:W-:Y:S05]  /*55b0*/  @!P0 BRA `(.L_x_47) ;  /* 0x0000000000488947 */ /* 0x000fea0003800000 */
[----:B------:R-:W0:Y:S01]  /*55c0*/  LDC.64 R6, c[0x0][0x380] ;  /* 0x0000e000ff067b82 */ /* 0x000e220000000a00 */
[----:B------:R-:W2:Y:S04]  /*55d0*/  LDG.E.64.CONSTANT R8, desc[UR6][R4.64+-0x800] ;  /* 0xfff8000604087981 */ /* 0x000ea8000c1e9b00 */
[----:B------:R-:W3:Y:S04]  /*55e0*/  LDG.E.64.CONSTANT R10, desc[UR6][R4.64] ;  /* 0x00000006040a7981 */ /* 0x000ee8000c1e9b00 */
[----:B------:R-:W4:Y:S01]  /*55f0*/  LDG.E.64.CONSTANT R12, desc[UR6][R4.64+0x800] ;  /* 0x00080006040c7981 */ /* 0x000f22000c1e9b00 */
[----:B0-----:R-:W-:-:S06]  /*5600*/  IMAD.WIDE.U32 R6, R45, 0x8, R6 ;  /* 0x000000082d067825 */ /* 0x001fcc00078e0006 */
[----:B------:R-:W5:Y:S02]  /*5610*/  LDG.E.64.CONSTANT R6, desc[UR6][R6.64] ;  /* 0x0000000606067981 */ /* 0x000f64000c1e9b00 */
[----:B-----5:R-:W-:-:S06]  /*5620*/  DSETP.GEU.AND P0, PT, R2, R6, PT ;  /* 0x000000060200722a */ /* 0x020fcc0003f0e000 */
        /* <DEDUP_REMOVED lines=10> */
[----:B------:R-:W-:-:S07]  /*56d0*/  FSEL R3, R13, R3, !P0 ;  /* 0x000000030d037208 */ /* 0x000fce0004000000 */
.L_x_47:
[----:B------:R-:W-:Y:S05]  /*56e0*/  BSYNC.RECONVERGENT B1 ;  /* 0x0000000000017941 */ /* 0x000fea0003800200 */
.L_x_45:
        /* <DEDUP_REMOVED lines=54> */
[----:B------:R-:W1:Y:S01]  /*5a50*/  S2UR UR5, SR_CgaCtaId ;  /* 0x00000000000579c3 */ /* 0x000e620000008800 */
[----:B------:R-:W-:Y:S02]  /*5a60*/  UMOV UR4, 0x400 ;  /* 0x0000040000047882 */ /* 0x000fe40000000000 */
[----:B-1----:R-:W-:-:S09]  /*5a70*/  ULEA UR4, UR5, UR4, 0x18 ;  /* 0x0000000405047291 */ /* 0x002fd2000f8ec0ff */
[----:B0-----:R-:W0:Y:S04]  /*5a80*/  LDS.128 R8, [UR4+0x10] ;  /* 0x00001004ff087984 */ /* 0x001e280008000c00 */
        /* <DEDUP_REMOVED lines=23> */
[----:B------:R-:W-:-:S07]  /*5c00*/  FSEL R7, R3, R5, !P1 ;  /* 0x0000000503077208 */ /* 0x000fce0004800000 */
.L_x_17:
[----:B------:R-:W-:Y:S05]  /*5c10*/  BSYNC.RECONVERGENT B0 ;  /* 0x0000000000007941 */ /* 0x000fea0003800200 */
.L_x_1:
[----:B------:R-:W-:Y:S05]  /*5c20*/  @P0 EXIT ;  /* 0x000000000000094d */ /* 0x000fea0003800000 */
[----:B------:R-:W4:Y:S01]  /*5c30*/  LDCU.64 UR8, c[0x0][0x398] ;  /* 0x00007300ff0877ac */ /* 0x000f220008000a00 */
[----:B---3--:R-:W3:Y:S01]  /*5c40*/  LDC.64 R4, c[0x0][0x388] ;  /* 0x0000e200ff047b82 */ /* 0x008ee20000000a00 */
[----:B------:R-:W0:Y:S01]  /*5c50*/  LDCU.64 UR4, c[0x0][0x398] ;  /* 0x00007300ff0477ac */ /* 0x000e220008000a00 */
[----:B----4-:R-:W-:-:S06]  /*5c60*/  DSETP.GT.AND P0, PT, R6, UR8, PT ;  /* 0x0000000806007e2a */ /* 0x010fcc000bf04000 */
[----:B012---:R-:W-:Y:S02]  /*5c70*/  FSEL R2, R6, UR4, P0 ;  /* 0x0000000406027c08 */ /* 0x007fe40008000000 */
[----:B------:R-:W-:-:S05]  /*5c80*/  FSEL R3, R7, UR5, P0 ;  /* 0x0000000507037c08 */ /* 0x000fca0008000000 */
[----:B---3--:R-:W-:Y:S01]  /*5c90*/  STG.E.64 desc[UR6][R4.64], R2 ;  /* 0x0000000204007986 */ /* 0x008fe2000c101b06 */
[----:B------:R-:W-:Y:S05]  /*5ca0*/  EXIT ;  /* 0x000000000000794d */ /* 0x000fea0003800000 */
.L_x_56:
[----:B------:R-:W-:-:S00]  /*5cb0*/  BRA `(.L_x_56) ;  /* 0xfffffffc00fc7947 */ /* 0x000fc0000383ffff */
[----:B------:R-:W-:-:S00]  /*5cc0*/  NOP ;  /* 0x0000000000007918 */ /* 0x000fc00000000000 */
        /* <DEDUP_REMOVED lines=11> */
.L_x_149:


//--------------------- .text._ZN3cub18CUB_300001_SM_10006detail6reduce18DeviceReduceKernelINS2_10policy_hubIdjN4cuda3__47maximumIvEEE10Policy1000EPdjS8_dNS5_3std3__410__identityEEEvT0_PT3_T1_NS0_13GridEvenShareISI_EET2_T4_ --------------------------
	.section	.text._ZN3cub18CUB_300001_SM_10006detail6reduce18DeviceReduceKernelINS2_10policy_hubIdjN4cuda3__47maximumIvEEE10Policy1000EPdjS8_dNS5_3std3__410__identityEEEvT0_PT3_T1_NS0_13GridEvenShareISI_EET2_T4_,"ax",@progbits
	.align	128
        .global         _ZN3cub18CUB_300001_SM_10006detail6reduce18DeviceReduceKernelINS2_10policy_hubIdjN4cuda3__47maximumIvEEE10Policy1000EPdjS8_dNS5_3std3__410__identityEEEvT0_PT3_T1_NS0_13GridEvenShareISI_EET2_T4_
        .type           _ZN3cub18CUB_300001_SM_10006detail6reduce18DeviceReduceKernelINS2_10policy_hubIdjN4cuda3__47maximumIvEEE10Policy1000EPdjS8_dNS5_3std3__410__identityEEEvT0_PT3_T1_NS0_13GridEvenShareISI_EET2_T4_,@function
        .size           _ZN3cub18CUB_300001_SM_10006detail6reduce18DeviceReduceKernelINS2_10policy_hubIdjN4cuda3__47maximumIvEEE10Policy1000EPdjS8_dNS5_3std3__410__identityEEEvT0_PT3_T1_NS0_13GridEvenShareISI_EET2_T4_,(.L_x_150 - _ZN3cub18CUB_300001_SM_10006detail6reduce18DeviceReduceKernelINS2_10policy_hubIdjN4cuda3__47maximumIvEEE10Policy1000EPdjS8_dNS5_3std3__410__identityEEEvT0_PT3_T1_NS0_13GridEvenShareISI_EET2_T4_)
        .other          _ZN3cub18CUB_300001_SM_10006detail6reduce18DeviceReduceKernelINS2_10policy_hubIdjN4cuda3__47maximumIvEEE10Policy1000EPdjS8_dNS5_3std3__410__identityEEEvT0_PT3_T1_NS0_13GridEvenShareISI_EET2_T4_,@"STO_CUDA_ENTRY STV_DEFAULT"
_ZN3cub18CUB_300001_SM_10006detail6reduce18DeviceReduceKernelINS2_10policy_hubIdjN4cuda3__47maximumIvEEE10Policy1000EPdjS8_dNS5_3std3__410__identityEEEvT0_PT3_T1_NS0_13GridEvenShareISI_EET2_T4_:
.text._ZN3cub18CUB_300001_SM_10006detail6reduce18DeviceReduceKernelINS2_10policy_hubIdjN4cuda3__47maximumIvEEE10Policy1000EPdjS8_dNS5_3std3__410__identityEEEvT0_PT3_T1_NS0_13GridEvenShareISI_EET2_T4_:
[----:B------:R-:W-:Y:S01]  /*0000*/  LDC R1, c[0x0][0x37c] ;  /* 0x0000df00ff017b82 */ /* 0x000fe20000000800 */
[----:B------:R-:W0:Y:S07]  /*0010*/  LDCU UR4, c[0x0][0x380] ;  /* 0x00007000ff0477ac */ /* 0x000e2e0008000800 */
[----:B------:R-:W1:Y:S01]  /*0020*/  S2UR UR16, SR_CTAID.X ;  /* 0x00000000001079c3 */ /* 0x000e620000002500 */
[----:B------:R-:W-:Y:S01]  /*0030*/  BSSY.RECONVERGENT B0, `(.L_x_57) ;  /* 0x00003fa000007945 */ /* 0x000fe20003800200 */
[----:B------:R-:W2:Y:S01]  /*0040*/  LDCU UR5, c[0x0][0x3ac] ;  /* 0x00007580ff0577ac */ /* 0x000ea20008000800 */
[----:B------:R-:W3:Y:S01]  /*0050*/  LDCU.64 UR10, c[0x0][0x358] ;  /* 0x00006b00ff0a77ac */ /* 0x000ee20008000a00 */
[----:B0-----:R-:W-:-:S02]  /*0060*/  ULOP3.LUT UP0, URZ, UR4, 0x1f, URZ, 0xc0, !UPT ;  /* 0x0000001f04ff7892 */ /* 0x001fc4000f80c0ff */
[----:B--2---:R-:W-:-:S07]  /*0070*/  USHF.L.U32 UR5, UR5, 0xb, URZ ;  /* 0x0000000b05057899 */ /* 0x004fce00080006ff */
[----:B---3--:R-:W-:Y:S05]  /*0080*/  BRA.U UP0, `(.L_x_58) ;  /* 0x0000001d00dc7547 */ /* 0x008fea000b800000 */
[----:B------:R-:W1:Y:S02]  /*0090*/  LDCU UR8, c[0x0][0x3a8] ;  /* 0x00007500ff0877ac */ /* 0x000e640008000800 */
[----:B-1----:R-:W-:-:S04]  /*00a0*/  UIMAD UR12, UR16, -0x800, UR8 ;  /* 0xfffff800100c78a4 */ /* 0x002fc8000f8e0208 */
[----:B------:R-:W-:-:S09]  /*00b0*/  UISETP.GT.U32.AND UP0, UPT, UR12, 0x7ff, UPT ;  /* 0x000007ff0c00788c */ /* 0x000fd2000bf04070 */
[----:B------:R-:W-:Y:S05]  /*00c0*/  BRA.U UP0, `(.L_x_59) ;  /* 0x0000001100407547 */ /* 0x000fea000b800000 */
[----:B------:R-:W0:Y:S01]  /*00d0*/  S2R R0, SR_TID.X ;  /* 0x0000000000007919 */ /* 0x000e220000002100 */
[----:B------:R-:W-:Y:S01]  /*00e0*/  BSSY.RECONVERGENT B1, `(.L_x_60) ;  /* 0x000000b000017945 */ /* 0x000fe20003800200 */
[----:B------:R-:W-:Y:S02]  /*00f0*/  CS2R R2, SRZ ;  /* 0x0000000000027805 */ /* 0x000fe4000001ff00 */
[----:B0-----:R-:W-:Y:S01]  /*0100*/  ISETP.GE.U32.AND P0, PT, R0, UR12, PT ;  /* 0x0000000c00007c0c */ /* 0x001fe2000bf06070 */
[----:B------:R-:W-:-:S12]  /*0110*/  IMAD.MOV.U32 R8, RZ, RZ, R0 ;  /* 0x000000ffff087224 */ /* 0x000fd800078e0000 */
[----:B------:R-:W-:Y:S05]  /*0120*/  @P0 BRA `(.L_x_61) ;  /* 0x0000000000180947 */ /* 0x000fea0003800000 */
[----:B------:R-:W0:Y:S01]  /*0130*/  LDC.64 R2, c[0x0][0x380] ;  /* 0x0000e000ff027b82 */ /* 0x000e220000000a00 */
[----:B------:R-:W-:-:S04]  /*0140*/  IMAD.U32 R5, RZ, RZ, UR16 ;  /* 0x00000010ff057e24 */ /* 0x000fc8000f8e00ff */
[----:B------:R-:W-:-:S04]  /*0150*/  IMAD R5, R5, 0x800, R0 ;  /* 0x0000080005057824 */ /* 0x000fc800078e0200 */
[----:B0-----:R-:W-:-:S06]  /*0160*/  IMAD.WIDE.U32 R2, R5, 0x8, R2 ;  /* 0x0000000805027825 */ /* 0x001fcc00078e0002 */
[----:B------:R-:W5:Y:S01]  /*0170*/  LDG.E.64.CONSTANT R2, desc[UR10][R2.64] ;  /* 0x0000000a02027981 */ /* 0x000f62000c1e9b00 */
[----:B------:R-:W-:-:S07]  /*0180*/  VIADD R8, R0, 0x100 ;  /* 0x0000010000087836 */ /* 0x000fce0000000000 */
.L_x_61:
[----:B------:R-:W-:Y:S05]  /*0190*/  BSYNC.RECONVERGENT B1 ;  /* 0x0000000000017941 */ /* 0x000fea0003800200 */
.L_x_60:
[----:B------:R-:W-:Y:S01]  /*01a0*/  ISETP.GE.U32.AND P0, PT, R8, UR12, PT ;  /* 0x0000000c08007c0c */ /* 0x000fe2000bf06070 */
[----:B------:R-:W-:-:S12]  /*01b0*/  BSSY.RECONVERGENT B1, `(.L_x_62) ;  /* 0x000003d000017945 */ /* 0x000fd80003800200 */
[----:B------:R-:W-:Y:S05]  /*01c0*/  @P0 BRA `(.L_x_63) ;  /* 0x0000000000ec0947 */ /* 0x000fea0003800000 */
[----:B------:R-:W-:Y:S01]  /*01d0*/  LOP3.LUT R4, RZ, R8, RZ, 0x33, !PT ;  /* 0x00000008ff047212 */ /* 0x000fe200078e33ff */
[----:B------:R-:W-:Y:S01]  /*01e0*/  IMAD.U32 R6, RZ, RZ, UR16 ;  /* 0x00000010ff067e24 */ /* 0x000fe2000f8e00ff */
[----:B------:R-:W-:Y:S03]  /*01f0*/  BSSY.RECONVERGENT B2, `(.L_x_64) ;  /* 0x0000017000027945 */ /* 0x000fe60003800200 */
[----:B------:R-:W-:-:S04]  /*0200*/  VIADD R5, R4, UR8 ;  /* 0x0000000804057c36 */ /* 0x000fc80008000000 */
[----:B------:R-:W-:Y:S01]  /*0210*/  IMAD R4, R6, -0x800, R5 ;  /* 0xfffff80006047824 */ /* 0x000fe200078e0205 */
[----:B------:R-:W-:-:S04]  /*0220*/  LOP3.LUT R6, R5, 0x300, RZ, 0xc0, !PT ;  /* 0x0000030005067812 */ /* 0x000fc800078ec0ff */
[----:B------:R-:W-:Y:S02]  /*0230*/  ISETP.NE.AND P0, PT, R6, 0x300, PT ;  /* 0x000003000600780c */ /* 0x000fe40003f05270 */
[----:B------:R-:W-:-:S11]  /*0240*/  ISETP.GE.U32.AND P2, PT, R4, 0x300, PT ;  /* 0x000003000400780c */ /* 0x000fd60003f46070 */
[----:B------:R-:W-:Y:S05]  /*0250*/  @!P0 BRA `(.L_x_65) ;  /* 0x0000000000408947 */ /* 0x000fea0003800000 */
[----:B------:R-:W0:Y:S01]  /*0260*/  LDC.64 R6, c[0x0][0x380] ;  /* 0x0000e000ff067b82 */ /* 0x000e220000000a00 */
[----:B------:R-:W-:Y:S01]  /*0270*/  LEA.HI R4, R5, 0x1, RZ, 0x18 ;  /* 0x0000000105047811 */ /* 0x000fe200078fc0ff */
[----:B------:R-:W-:-:S03]  /*0280*/  IMAD.U32 R9, RZ, RZ, UR16 ;  /* 0x00000010ff097e24 */ /* 0x000fc6000f8e00ff */
[----:B------:R-:W-:Y:S01]  /*0290*/  LOP3.LUT R4, R4, 0x3, RZ, 0xc0, !PT ;  /* 0x0000000304047812 */ /* 0x000fe200078ec0ff */
[----:B------:R-:W-:-:S04]  /*02a0*/  IMAD R9, R9, 0x800, R8 ;  /* 0x0000080009097824 */ /* 0x000fc800078e0208 */
[----:B------:R-:W-:-:S07]  /*02b0*/  IMAD.MOV R10, RZ, RZ, -R4 ;  /* 0x000000ffff0a7224 */ /* 0x000fce00078e0a04 */
.L_x_66:
[----:B0-----:R-:W-:-:S06]  /*02c0*/  IMAD.WIDE.U32 R4, R9, 0x8, R6 ;  /* 0x0000000809047825 */ /* 0x001fcc00078e0006 */
[----:B------:R-:W2:Y:S01]  /*02d0*/  LDG.E.64.CONSTANT R4, desc[UR10][R4.64] ;  /* 0x0000000a04047981 */ /* 0x000ea2000c1e9b00 */
[----:B------:R-:W-:Y:S02]  /*02e0*/  VIADD R10, R10, 0x1 ;  /* 0x000000010a0a7836 */ /* 0x000fe40000000000 */
[----:B------:R-:W-:Y:S02]  /*02f0*/  VIADD R8, R8, 0x100 ;  /* 0x0000010008087836 */ /* 0x000fe40000000000 */
[----:B------:R-:W-:Y:S01]  /*0300*/  VIADD R9, R9, 0x100 ;  /* 0x0000010009097836 */ /* 0x000fe20000000000 */
[----:B------:R-:W-:Y:S01]  /*0310*/  ISETP.NE.AND P1, PT, R10, RZ, PT ;  /* 0x000000ff0a00720c */ /* 0x000fe20003f25270 */
[----:B--2--5:R-:W-:-:S06]  /*0320*/  DSETP.GEU.AND P0, PT, R2, R4, PT ;  /* 0x000000040200722a */ /* 0x024fcc0003f0e000 */
[----:B------:R-:W-:Y:S02]  /*0330*/  FSEL R2, R4, R2, !P0 ;  /* 0x0000000204027208 */ /* 0x000fe40004000000 */
[----:B------:R-:W-:-:S04]  /*0340*/  FSEL R3, R5, R3, !P0 ;  /* 0x0000000305037208 */ /* 0x000fc80004000000 */
[----:B------:R-:W-:Y:S05]  /*0350*/  @P1 BRA `(.L_x_66) ;  /* 0xfffffffc00d81947 */ /* 0x000fea000383ffff */
.L_x_65:
[----:B------:R-:W-:Y:S05]  /*0360*/  BSYNC.RECONVERGENT B2 ;  /* 0x0000000000027941 */ /* 0x000fea0003800200 */
.L_x_64:
[----:B------:R-:W-:Y:S05]  /*0370*/  @!P2 BRA `(.L_x_63) ;  /* 0x000000000080a947 */ /* 0x000fea0003800000 */
[----:B------:R-:W0:Y:S01]  /*0380*/  LDC.64 R4, c[0x0][0x380] ;  /* 0x0000e000ff047b82 */ /* 0x000e220000000a00 */
[----:B------:R-:W-:Y:S02]  /*0390*/  IMAD.U32 R7, RZ, RZ, UR16 ;  /* 0x00000010ff077e24 */ /* 0x000fe4000f8e00ff */
[----:B------:R-:W-:Y:S02]  /*03a0*/  VIADD R6, R8, 0x200 ;  /* 0x0000020008067836 */ /* 0x000fe40000000000 */
[----:B------:R-:W-:-:S07]  /*03b0*/  IMAD R7, R7, 0x800, R8 ;  /* 0x0000080007077824 */ /* 0x000fce00078e0208 */
.L_x_67:
[----:B0-----:R-:W-:-:S04]  /*03c0*/  IMAD.WIDE.U32 R8, R7, 0x8, R4 ;  /* 0x0000000807087825 */ /* 0x001fc800078e0004 */
[----:B------:R-:W-:Y:S02]  /*03d0*/  VIADD R11, R7, 0x100 ;  /* 0x00000100070b7836 */ /* 0x000fe40000000000 */
[----:B------:R-:W2:Y:S02]  /*03e0*/  LDG.E.64.CONSTANT R8, desc[UR10][R8.64] ;  /* 0x0000000a08087981 */ /* 0x000ea4000c1e9b00 */
[----:B------:R-:W-:-:S04]  /*03f0*/  IMAD.WIDE.U32 R10, R11, 0x8, R4 ;  /* 0x000000080b0a7825 */ /* 0x000fc800078e0004 */
[----:B------:R-:W-:Y:S02]  /*0400*/  VIADD R13, R7, 0x200 ;  /* 0x00000200070d7836 */ /* 0x000fe40000000000 */
[----:B------:R-:W3:Y:S02]  /*0410*/  LDG.E.64.CONSTANT R10, desc[UR10][R10.64] ;  /* 0x0000000a0a0a7981 */ /* 0x000ee4000c1e9b00 */
[----:B------:R-:W-:-:S04]  /*0420*/  IMAD.WIDE.U32 R12, R13, 0x8, R4 ;  /* 0x000000080d0c7825 */ /* 0x000fc800078e0004 */
[----:B------:R-:W-:Y:S02]  /*0430*/  VIADD R15, R7, 0x300 ;  /* 0x00000300070f7836 */ /* 0x000fe40000000000 */
[----:B------:R-:W4:Y:S02]  /*0440*/  LDG.E.64.CONSTANT R12, desc[UR10][R12.64] ;  /* 0x0000000a0c0c7981 */ /* 0x000f24000c1e9b00 */
[----:B------:R-:W-:-:S06]  /*0450*/  IMAD.WIDE.U32 R14, R15, 0x8, R4 ;  /* 0x000000080f0e7825 */ /* 0x000fcc00078e0004 */
[----:B------:R-:W4:Y:S01]  /*0460*/  LDG.E.64.CONSTANT R14, desc[UR10][R14.64] ;  /* 0x0000000a0e0e7981 */ /* 0x000f22000c1e9b00 */
[----:B------:R-:W-:Y:S01]  /*0470*/  VIADD R7, R7, 0x400 ;  /* 0x0000040007077836 */ /* 0x000fe20000000000 */
[----:B--2--5:R-:W-:-:S06]  /*0480*/  DSETP.GEU.AND P0, PT, R2, R8, PT ;  /* 0x000000080200722a */ /* 0x024fcc0003f0e000 */
[----:B------:R-:W-:Y:S01]  /*0490*/  FSEL R2, R8, R2, !P0 ;  /* 0x0000000208027208 */ /* 0x000fe20004000000 */
[C---:B------:R-:W-:Y:S01]  /*04a0*/  VIADD R8, R6.reuse, 0x200 ;  /* 0x0000020006087836 */ /* 0x040fe20000000000 */
[----:B------:R-:W-:Y:S01]  /*04b0*/  FSEL R3, R9, R3, !P0 ;  /* 0x0000000309037208 */ /* 0x000fe20004000000 */
[----:B------:R-:W-:-:S03]  /*04c0*/  VIADD R6, R6, 0x400 ;  /* 0x0000040006067836 */ /* 0x000fc60000000000 */
[----:B------:R-:W-:Y:S02]  /*04d0*/  ISETP.GE.AND P1, PT, R8, UR12, PT ;  /* 0x0000000c08007c0c */ /* 0x000fe4000bf26270 */
        /* <DEDUP_REMOVED lines=8> */
[----:B------:R-:W-:Y:S01]  /*0560*/  FSEL R3, R15, R3, !P0 ;  /* 0x000000030f037208 */ /* 0x000fe20004000000 */
[----:B------:R-:W-:Y:S06]  /*0570*/  @!P1 BRA `(.L_x_67) ;  /* 0xfffffffc00909947 */ /* 0x000fec000383ffff */
.L_x_63:
[----:B------:R-:W-:Y:S05]  /*0580*/  BSYNC.RECONVERGENT B1 ;  /* 0x0000000000017941 */ /* 0x000fea0003800200 */
.L_x_62:
[----:B------:R-:W-:-:S09]  /*0590*/  UISETP.GE.U32.AND UP0, UPT, UR12, 0x100, UPT ;  /* 0x000001000c00788c */ /* 0x000fd2000bf06070 */
[----:B------:R-:W-:Y:S05]  /*05a0*/  BRA.U !UP0, `(.L_x_68) ;  /* 0x00000005082c7547 */ /* 0x000fea000b800000 */
        /* <DEDUP_REMOVED lines=11> */
[----:B------:R-:W-:Y:S04]  /*0660*/  SHFL.DOWN PT, R6, R4, 0x2, 0x1f ;  /* 0x08401f0004067f89 */ /* 0x000fe800000e0000 */
[----:B------:R-:W0:Y:S01]  /*0670*/  SHFL.DOWN PT, R7, R5, 0x2, 0x1f ;  /* 0x08401f0005077f89 */ /* 0x000e2200000e0000 */
[----:B------:R-:W1:Y:S01]  /*0680*/  @!P2 S2R R8, SR_CgaCtaId ;  /* 0x000000000008a919 */ /* 0x000e620000008800 */
[----:B0-----:R-:W-:-:S06]  /*0690*/  DSETP.GEU.AND P1, PT, R4, R6, PT ;  /* 0x000000060400722a */ /* 0x001fcc0003f2e000 */
[----:B------:R-:W-:Y:S02]  /*06a0*/  @!P0 FSEL R4, R6, R4, !P1 ;  /* 0x0000000406048208 */ /* 0x000fe40004800000 */
[----:B------:R-:W-:Y:S02]  /*06b0*/  @!P0 FSEL R5, R7, R5, !P1 ;  /* 0x0000000507058208 */ /* 0x000fe40004800000 */
[----:B------:R-:W-:Y:S01]  /*06c0*/  ISETP.GT.AND P0, PT, R9, 0x1b, PT ;  /* 0x0000001b0900780c */ /* 0x000fe20003f04270 */
[----:B------:R-:W-:Y:S01]  /*06d0*/  SHFL.DOWN PT, R2, R4, 0x4, 0x1f ;  /* 0x08801f0004027f89 */ /* 0x000fe200000e0000 */
[----:B------:R-:W-:Y:S02]  /*06e0*/  @!P2 MOV R7, 0x400 ;  /* 0x000004000007a802 */ /* 0x000fe40000000f00 */
[----:B------:R-:W-:Y:S01]  /*06f0*/  @!P2 SHF.R.U32.HI R6, RZ, 0x2, R0 ;  /* 0x00000002ff06a819 */ /* 0x000fe20000011600 */
[----:B------:R-:W0:Y:S01]  /*0700*/  SHFL.DOWN PT, R3, R5, 0x4, 0x1f ;  /* 0x08801f0005037f89 */ /* 0x000e2200000e0000 */
[----:B-1----:R-:W-:-:S02]  /*0710*/  @!P2 LEA R11, R8, R7, 0x18 ;  /* 0x00000007080ba211 */ /* 0x002fc400078ec0ff */
[----:B------:R-:W-:-:S05]  /*0720*/  @!P2 LOP3.LUT R8, R6, 0xf8, RZ, 0xc0, !PT ;  /* 0x000000f80608a812 */ /* 0x000fca00078ec0ff */
        /* <DEDUP_REMOVED lines=26> */
[----:B-1----:R-:W1:Y:S04]  /*08d0*/  LDS.128 R4, [UR4+0x20] ;  /* 0x00002004ff047984 */ /* 0x002e680008000c00 */
[----:B------:R-:W2:Y:S01]  /*08e0*/  LDS.128 R8, [UR4+0x30] ;  /* 0x00003004ff087984 */ /* 0x000ea20008000c00 */
        /* <DEDUP_REMOVED lines=8> */
[----:B------:R-:W-:Y:S02]  /*0970*/  FSEL R5, R5, R3, !P1 ;  /* 0x0000000305057208 */ /* 0x000fe40004800000 */
[----:B------:R-:W0:Y:S04]  /*0980*/  LDS.64 R2, [UR4+0x40] ;  /* 0x00004004ff027984 */ /* 0x000e280008000a00 */
[----:B------:R-:W-:-:S06]  /*0990*/  DSETP.GEU.AND P1, PT, R4, R6, PT ;  /* 0x000000060400722a */ /* 0x000fcc0003f2e000 */
[----:B------:R-:W-:Y:S02]  /*09a0*/  FSEL R4, R6, R4, !P1 ;  /* 0x0000000406047208 */ /* 0x000fe40004800000 */
[----:B------:R-:W-:-:S06]  /*09b0*/  FSEL R5, R7, R5, !P1 ;  /* 0x0000000507057208 */ /* 0x000fcc0004800000 */
[----:B--2---:R-:W-:-:S06]  /*09c0*/  DSETP.GEU.AND P1, PT, R4, R8, PT ;  /* 0x000000080400722a */ /* 0x004fcc0003f2e000 */
[----:B------:R-:W-:Y:S02]  /*09d0*/  FSEL R4, R8, R4, !P1 ;  /* 0x0000000408047208 */ /* 0x000fe40004800000 */
[----:B------:R-:W-:-:S06]  /*09e0*/  FSEL R5, R9, R5, !P1 ;  /* 0x0000000509057208 */ /* 0x000fcc0004800000 */
[----:B------:R-:W-:-:S06]  /*09f0*/  DSETP.GEU.AND P1, PT, R4, R10, PT ;  /* 0x0000000a0400722a */ /* 0x000fcc0003f2e000 */
[----:B------:R-:W-:Y:S02]  /*0a00*/  FSEL R4, R10, R4, !P1 ;  /* 0x000000040a047208 */ /* 0x000fe40004800000 */
[----:B------:R-:W-:-:S06]  /*0a10*/  FSEL R5, R11, R5, !P1 ;  /* 0x000000050b057208 */ /* 0x000fcc0004800000 */
[----:B0-----:R-:W-:-:S06]  /*0a20*/  DSETP.GEU.AND P1, PT, R4, R2, PT ;  /* 0x000000020400722a */ /* 0x001fcc0003f2e000 */
[----:B------:R-:W-:Y:S02]  /*0a30*/  FSEL R2, R2, R4, !P1 ;  /* 0x0000000402027208 */ /* 0x000fe40004800000 */
[----:B------:R-:W-:Y:S01]  /*0a40*/  FSEL R3, R3, R5, !P1 ;  /* 0x0000000503037208 */ /* 0x000fe20004800000 */
[----:B------:R-:W-:Y:S06]  /*0a50*/  BRA `(.L_x_69) ;  /* 0x00000034005c7947 */ /* 0x000fec0003800000 */
.L_x_68:
[----:B------:R-:W-:Y:S01]  /*0a60*/  LOP3.LUT R4, R0, 0x3e0, RZ, 0xc0, !PT ;  /* 0x000003e000047812 */ /* 0x000fe200078ec0ff */
[----:B------:R-:W0:Y:S04]  /*0a70*/  S2R R10, SR_LANEID ;  /* 0x00000000000a7919 */ /* 0x000e280000000000 */
[----:B------:R-:W-:Y:S01]  /*0a80*/  VIADD R5, R4, 0x20 ;  /* 0x0000002004057836 */ /* 0x000fe20000000000 */
[----:B------:R-:W-:-:S04]  /*0a90*/  LOP3.LUT R4, RZ, R4, RZ, 0x33, !PT ;  /* 0x00000004ff047212 */ /* 0x000fc800078e33ff */
[----:B------:R-:W-:Y:S01]  /*0aa0*/  ISETP.GT.U32.AND P0, PT, R5, UR12, PT ;  /* 0x0000000c05007c0c */ /* 0x000fe2000bf04070 */
[----:B------:R-:W-:-:S05]  /*0ab0*/  VIADD R4, R4, UR12 ;  /* 0x0000000c04047c36 */ /* 0x000fca0008000000 */
[----:B------:R-:W-:-:S05]  /*0ac0*/  SEL R5, R4, 0x1f, P0 ;  /* 0x0000001f04057807 */ /* 0x000fca0000000000 */
[----:B-----5:R-:W-:Y:S04]  /*0ad0*/  SHFL.DOWN PT, R6, R2, 0x1, R5 ;  /* 0x0820000002067989 */ /* 0x020fe800000e0005 */
[----:B------:R-:W1:Y:S01]  /*0ae0*/  SHFL.DOWN PT, R7, R3, 0x1, R5 ;  /* 0x0820000003077989 */ /* 0x000e6200000e0005 */
[----:B0-----:R-:W-:Y:S01]  /*0af0*/  ISETP.GE.AND P0, PT, R10, R5, PT ;  /* 0x000000050a00720c */ /* 0x001fe20003f06270 */
[----:B-1----:R-:W-:-:S06]  /*0b00*/  DSETP.GEU.AND P1, PT, R2, R6, PT ;  /* 0x000000060200722a */ /* 0x002fcc0003f2e000 */
[-C--:B------:R-:W-:Y:S01]  /*0b10*/  FSEL R9, R6, R2.reuse, !P1 ;  /* 0x0000000206097208 */ /* 0x080fe20004800000 */
[----:B------:R-:W-:Y:S01]  /*0b20*/  VIADD R6, R10, 0x2 ;  /* 0x000000020a067836 */ /* 0x000fe20000000000 */
[-C--:B------:R-:W-:Y:S02]  /*0b30*/  FSEL R7, R7, R3.reuse, !P1 ;  /* 0x0000000307077208 */ /* 0x080fe40004800000 */
[----:B------:R-:W-:Y:S02]  /*0b40*/  FSEL R4, R9, R2, !P0 ;  /* 0x0000000209047208 */ /* 0x000fe40004000000 */
[----:B------:R-:W-:Y:S02]  /*0b50*/  FSEL R7, R7, R3, !P0 ;  /* 0x0000000307077208 */ /* 0x000fe40004000000 */
[----:B------:R-:W-:Y:S01]  /*0b60*/  ISETP.GT.AND P0, PT, R6, R5, PT ;  /* 0x000000050600720c */ /* 0x000fe20003f04270 */
[----:B------:R-:W-:Y:S01]  /*0b70*/  SHFL.DOWN PT, R8, R4, 0x2, R5 ;  /* 0x0840000004087989 */ /* 0x000fe200000e0005 */
[----:B------:R-:W-:-:S03]  /*0b80*/  IMAD.MOV.U32 R6, RZ, RZ, R4 ;  /* 0x000000ffff067224 */ /* 0x000fc600078e0004 */
[----:B------:R-:W0:Y:S03]  /*0b90*/  SHFL.DOWN PT, R9, R7, 0x2, R5 ;  /* 0x0840000007097989 */ /* 0x000e2600000e0005 */
[----:B0-----:R-:W-:Y:S01]  /*0ba0*/  DSETP.GEU.AND P1, PT, R6, R8, PT ;  /* 0x000000080600722a */ /* 0x001fe20003f2e000 */
[----:B------:R-:W-:-:S05]  /*0bb0*/  VIADD R6, R10, 0x4 ;  /* 0x000000040a067836 */ /* 0x000fca0000000000 */
[----:B------:R-:W-:Y:S02]  /*0bc0*/  @!P0 FSEL R4, R8, R4, !P1 ;  /* 0x0000000408048208 */ /* 0x000fe40004800000 */
[----:B------:R-:W-:Y:S02]  /*0bd0*/  @!P0 FSEL R7, R9, R7, !P1 ;  /* 0x0000000709078208 */ /* 0x000fe40004800000 */
        /* <DEDUP_REMOVED lines=10> */
[----:B------:R-:W-:Y:S01]  /*0c80*/  IMAD.MOV.U32 R6, RZ, RZ, R4 ;  /* 0x000000ffff067224 */ /* 0x000fe200078e0004 */
[C---:B------:R-:W-:Y:S02]  /*0c90*/  ISETP.NE.AND P0, PT, R10.reuse, RZ, PT ;  /* 0x000000ff0a00720c */ /* 0x040fe40003f05270 */
[----:B------:R-:W0:Y:S11]  /*0ca0*/  SHFL.DOWN PT, R3, R7, 0x8, R5 ;  /* 0x0900000007037989 */ /* 0x000e3600000e0005 */
[----:B------:R-:W1:Y:S01]  /*0cb0*/  @!P0 S2R R9, SR_CgaCtaId ;  /* 0x0000000000098919 */ /* 0x000e620000008800 */
[----:B------:R-:W-:Y:S01]  /*0cc0*/  @!P0 MOV R8, 0x400 ;  /* 0x0000040000088802 */ /* 0x000fe20000000f00 */
[----:B0-----:R-:W-:Y:S01]  /*0cd0*/  DSETP.GEU.AND P2, PT, R6, R2, PT ;  /* 0x000000020600722a */ /* 0x001fe20003f4e000 */
[----:B------:R-:W-:-:S05]  /*0ce0*/  VIADD R6, R10, 0x10 ;  /* 0x000000100a067836 */ /* 0x000fca0000000000 */
[----:B------:R-:W-:Y:S02]  /*0cf0*/  @!P1 FSEL R4, R2, R4, !P2 ;  /* 0x0000000402049208 */ /* 0x000fe40005000000 */
[----:B------:R-:W-:Y:S02]  /*0d00*/  @!P1 FSEL R7, R3, R7, !P2 ;  /* 0x0000000703079208 */ /* 0x000fe40005000000 */
[----:B------:R-:W-:Y:S01]  /*0d10*/  ISETP.GT.AND P1, PT, R6, R5, PT ;  /* 0x000000050600720c */ /* 0x000fe20003f24270 */
[----:B------:R-:W-:Y:S01]  /*0d20*/  SHFL.DOWN PT, R2, R4, 0x10, R5 ;  /* 0x0a00000004027989 */ /* 0x000fe200000e0005 */
[----:B------:R-:W-:-:S03]  /*0d30*/  @!P0 SHF.R.U32.HI R6, RZ, 0x2, R0 ;  /* 0x00000002ff068819 */ /* 0x000fc60000011600 */
[----:B------:R0:W2:Y:S01]  /*0d40*/  SHFL.DOWN PT, R3, R7, 0x10, R5 ;  /* 0x0a00000007037989 */ /* 0x0000a200000e0005 */
[----:B------:R-:W-:Y:S02]  /*0d50*/  @!P0 LOP3.LUT R6, R6, 0xf8, RZ, 0xc0, !PT ;  /* 0x000000f806068812 */ /* 0x000fe400078ec0ff */
[----:B-1----:R-:W-:-:S05]  /*0d60*/  @!P0 LEA R9, R9, R8, 0x18 ;  /* 0x0000000809098211 */ /* 0x002fca00078ec0ff */
[----:B------:R-:W-:Y:S02]  /*0d70*/  @!P0 IMAD.IADD R9, R6, 0x1, R9 ;  /* 0x0000000106098824 */ /* 0x000fe400078e0209 */
[----:B0-----:R-:W-:-:S06]  /*0d80*/  IMAD.MOV.U32 R5, RZ, RZ, R7 ;  /* 0x000000ffff057224 */ /* 0x001fcc00078e0007 */
[----:B--2---:R-:W-:-:S06]  /*0d90*/  DSETP.GEU.AND P2, PT, R4, R2, PT ;  /* 0x000000020400722a */ /* 0x004fcc0003f4e000 */
[----:B------:R-:W-:Y:S02]  /*0da0*/  @!P1 FSEL R4, R2, R4, !P2 ;  /* 0x0000000402049208 */ /* 0x000fe40005000000 */
[----:B------:R-:W-:-:S03]  /*0db0*/  @!P1 FSEL R7, R3, R7, !P2 ;  /* 0x0000000703079208 */ /* 0x000fc60005000000 */
[----:B------:R-:W-:Y:S02]  /*0dc0*/  IMAD.MOV.U32 R2, RZ, RZ, R4 ;  /* 0x000000ffff027224 */ /* 0x000fe400078e0004 */
[----:B------:R-:W-:-:S05]  /*0dd0*/  IMAD.MOV.U32 R3, RZ, RZ, R7 ;  /* 0x000000ffff037224 */ /* 0x000fca00078e0007 */
[----:B------:R1:W-:Y:S01]  /*0de0*/  @!P0 STS.64 [R9+0x8], R2 ;  /* 0x0000080209008388 */ /* 0x0003e20000000a00 */
[----:B------:R-:W-:Y:S01]  /*0df0*/  BAR.SYNC.DEFER_BLOCKING 0x0 ;  /* 0x0000000000007b1d */ /* 0x000fe20000010000 */
[----:B------:R-:W-:-:S13]  /*0e00*/  ISETP.NE.AND P0, PT, R0, RZ, PT ;  /* 0x000000ff0000720c */ /* 0x000fda0003f05270 */
[----:B-1----:R-:W-:Y:S05]  /*0e10*/  @P0 BRA `(.L_x_69) ;  /* 0x00000030006c0947 */ /* 0x002fea0003800000 */
[----:B------:R-:W0:Y:S01]  /*0e20*/  S2UR UR5, SR_CgaCtaId ;  /* 0x00000000000579c3 */ /* 0x000e220000008800 */
[----:B------:R-:W-:Y:S01]  /*0e30*/  UMOV UR4, 0x400 ;  /* 0x0000040000047882 */ /* 0x000fe20000000000 */
[----:B------:R-:W-:Y:S02]  /*0e40*/  UISETP.GT.U32.AND UP0, UPT, UR12, 0x20, UPT ;  /* 0x000000200c00788c */ /* 0x000fe4000bf04070 */
[----:B------:R-:W-:-:S04]  /*0e50*/  UISETP.GT.U32.AND UP1, UPT, UR12, 0x40, UPT ;  /* 0x000000400c00788c */ /* 0x000fc8000bf24070 */
[----:B------:R-:W-:Y:S01]  /*0e60*/  PLOP3.LUT P3, PT, PT, PT, UP0, 0x80, 0x8 ;  /* 0x000000000008781c */ /* 0x000fe20003f6f008 */
[----:B------:R-:W-:Y:S01]  /*0e70*/  UISETP.GT.U32.AND UP0, UPT, UR12, 0x60, UPT ;  /* 0x000000600c00788c */ /* 0x000fe2000bf04070 */
[----:B------:R-:W-:Y:S01]  /*0e80*/  PLOP3.LUT P2, PT, PT, PT, UP1, 0x80, 0x8 ;  /* 0x000000000008781c */ /* 0x000fe20003f4f018 */
[----:B0-----:R-:W-:-:S09]  /*0e90*/  ULEA UR4, UR5, UR4, 0x18 ;  /* 0x0000000405047291 */ /* 0x001fd2000f8ec0ff */
[----:B------:R-:W0:Y:S04]  /*0ea0*/  LDS.128 R12, [UR4+0x10] ;  /* 0x00001004ff0c7984 */ /* 0x000e280008000c00 */
[----:B------:R-:W1:Y:S01]  /*0eb0*/  LDS.128 R4, [UR4+0x20] ;  /* 0x00002004ff047984 */ /* 0x000e620008000c00 */
[----:B0-----:R-:W-:-:S06]  /*0ec0*/  DSETP.GEU.AND P1, PT, R2, R12, PT ;  /* 0x0000000c0200722a */ /* 0x001fcc0003f2e000 */
[-C--:B------:R-:W-:Y:S02]  /*0ed0*/  FSEL R9, R12, R2.reuse, !P1 ;  /* 0x000000020c097208 */ /* 0x080fe40004800000 */
[-C--:B------:R-:W-:Y:S02]  /*0ee0*/  FSEL R11, R13, R3.reuse, !P1 ;  /* 0x000000030d0b7208 */ /* 0x080fe40004800000 */
[----:B------:R-:W-:Y:S02]  /*0ef0*/  FSEL R13, R9, R2, P3 ;  /* 0x00000002090d7208 */ /* 0x000fe40001800000 */
[----:B------:R-:W-:Y:S02]  /*0f00*/  FSEL R0, R11, R3, P3 ;  /* 0x000000030b007208 */ /* 0x000fe40001800000 */
[----:B------:R-:W-:Y:S01]  /*0f10*/  PLOP3.LUT P1, PT, PT, PT, UP0, 0x80, 0x8 ;  /* 0x000000000008781c */ /* 0x000fe20003f2f008 */
[----:B------:R-:W-:Y:S01]  /*0f20*/  IMAD.MOV.U32 R2, RZ, RZ, R13 ;  /* 0x000000ffff027224 */ /* 0x000fe200078e000d */
[----:B------:R-:W0:Y:S01]  /*0f30*/  LDS.128 R8, [UR4+0x30] ;  /* 0x00003004ff087984 */ /* 0x000e220008000c00 */
[----:B------:R-:W-:Y:S01]  /*0f40*/  IMAD.MOV.U32 R3, RZ, RZ, R0 ;  /* 0x000000ffff037224 */ /* 0x000fe200078e0000 */
[----:B------:R-:W-:-:S05]  /*0f50*/  UISETP.GT.U32.AND UP0, UPT, UR12, 0x80, UPT ;  /* 0x000000800c00788c */ /* 0x000fca000bf04070 */
[----:B------:R-:W-:-:S06]  /*0f60*/  DSETP.GEU.AND P3, PT, R2, R14, PT ;  /* 0x0000000e0200722a */ /* 0x000fcc0003f6e000 */
[----:B------:R-:W-:Y:S02]  /*0f70*/  @P2 FSEL R13, R14, R13, !P3 ;  /* 0x0000000d0e0d2208 */ /* 0x000fe40005800000 */
[----:B------:R-:W-:Y:S02]  /*0f80*/  @P2 FSEL R0, R15, R0, !P3 ;  /* 0x000000000f002208 */ /* 0x000fe40005800000 */
[----:B------:R-:W-:Y:S01]  /*0f90*/  PLOP3.LUT P2, PT, PT, PT, UP0, 0x80, 0x8 ;  /* 0x000000000008781c */ /* 0x000fe20003f4f008 */
[----:B------:R-:W-:Y:S01]  /*0fa0*/  IMAD.MOV.U32 R2, RZ, RZ, R13 ;  /* 0x000000ffff027224 */ /* 0x000fe200078e000d */
[----:B------:R-:W-:Y:S01]  /*0fb0*/  UISETP.GT.U32.AND UP0, UPT, UR12, 0xa0, UPT ;  /* 0x000000a00c00788c */ /* 0x000fe2000bf04070 */
[----:B------:R-:W-:-:S06]  /*0fc0*/  IMAD.MOV.U32 R3, RZ, RZ, R0 ;  /* 0x000000ffff037224 */ /* 0x000fcc00078e0000 */
[----:B-1----:R-:W-:Y:S01]  /*0fd0*/  DSETP.GEU.AND P3, PT, R2, R4, PT ;  /* 0x000000040200722a */ /* 0x002fe20003f6e000 */
[----:B------:R-:W1:Y:S05]  /*0fe0*/  LDS.64 R2, [UR4+0x40] ;  /* 0x00004004ff027984 */ /* 0x000e6a0008000a00 */
[----:B------:R-:W-:Y:S02]  /*0ff0*/  @P1 FSEL R13, R4, R13, !P3 ;  /* 0x0000000d040d1208 */ /* 0x000fe40005800000 */
[----:B------:R-:W-:Y:S02]  /*1000*/  @P1 FSEL R0, R5, R0, !P3 ;  /* 0x0000000005001208 */ /* 0x000fe40005800000 */
[----:B------:R-:W-:Y:S01]  /*1010*/  PLOP3.LUT P1, PT, PT, PT, UP0, 0x80, 0x8 ;  /* 0x000000000008781c */ /* 0x000fe20003f2f008 */
[----:B------:R-:W-:Y:S01]  /*1020*/  IMAD.MOV.U32 R4, RZ, RZ, R13 ;  /* 0x000000ffff047224 */ /* 0x000fe200078e000d */
[----:B------:R-:W-:Y:S01]  /*1030*/  UISETP.GT.U32.AND UP0, UPT, UR12, 0xc0, UPT ;  /* 0x000000c00c00788c */ /* 0x000fe2000bf04070 */
[----:B------:R-:W-:-:S06]  /*1040*/  IMAD.MOV.U32 R5, RZ, RZ, R0 ;  /* 0x000000ffff057224 */ /* 0x000fcc00078e0000 */
[----:B------:R-:W-:-:S06]  /*1050*/  DSETP.GEU.AND P3, PT, R4, R6, PT ;  /* 0x000000060400722a */ /* 0x000fcc0003f6e000 */
[----:B------:R-:W-:Y:S02]  /*1060*/  @P2 FSEL R13, R6, R13, !P3 ;  /* 0x0000000d060d2208 */ /* 0x000fe40005800000 */
[----:B------:R-:W-:Y:S02]  /*1070*/  @P2 FSEL R0, R7, R0, !P3 ;  /* 0x0000000007002208 */ /* 0x000fe40005800000 */
[----:B------:R-:W-:Y:S01]  /*1080*/  PLOP3.LUT P2, PT, PT, PT, UP0, 0x80, 0x8 ;  /* 0x000000000008781c */ /* 0x000fe20003f4f008 */
[----:B------:R-:W-:Y:S01]  /*1090*/  IMAD.MOV.U32 R4, RZ, RZ, R13 ;  /* 0x000000ffff047224 */ /* 0x000fe200078e000d */
[----:B------:R-:W-:Y:S01]  /*10a0*/  UISETP.GT.U32.AND UP0, UPT, UR12, 0xe0, UPT ;  /* 0x000000e00c00788c */ /* 0x000fe2000bf04070 */
[----:B------:R-:W-:-:S06]  /*10b0*/  IMAD.MOV.U32 R5, RZ, RZ, R0 ;  /* 0x000000ffff057224 */ /* 0x000fcc00078e0000 */
[----:B0-----:R-:W-:-:S06]  /*10c0*/  DSETP.GEU.AND P3, PT, R4, R8, PT ;  /* 0x000000080400722a */ /* 0x001fcc0003f6e000 */
[----:B------:R-:W-:Y:S02]  /*10d0*/  @P1 FSEL R13, R8, R13, !P3 ;  /* 0x0000000d080d1208 */ /* 0x000fe40005800000 */
[----:B------:R-:W-:Y:S02]  /*10e0*/  @P1 FSEL R0, R9, R0, !P3 ;  /* 0x0000000009001208 */ /* 0x000fe40005800000 */
[----:B------:R-:W-:Y:S01]  /*10f0*/  PLOP3.LUT P1, PT, PT, PT, UP0, 0x80, 0x8 ;  /* 0x000000000008781c */ /* 0x000fe20003f2f008 */
[----:B------:R-:W-:Y:S02]  /*1100*/  IMAD.MOV.U32 R4, RZ, RZ, R13 ;  /* 0x000000ffff047224 */ /* 0x000fe400078e000d */
[----:B------:R-:W-:-:S06]  /*1110*/  IMAD.MOV.U32 R5, RZ, RZ, R0 ;  /* 0x000000ffff057224 */ /* 0x000fcc00078e0000 */
[----:B------:R-:W-:-:S06]  /*1120*/  DSETP.GEU.AND P3, PT, R4, R10, PT ;  /* 0x0000000a0400722a */ /* 0x000fcc0003f6e000 */
[----:B------:R-:W-:Y:S02]  /*1130*/  @P2 FSEL R13, R10, R13, !P3 ;  /* 0x0000000d0a0d2208 */ /* 0x000fe40005800000 */
[----:B------:R-:W-:-:S03]  /*1140*/  @P2 FSEL R0, R11, R0, !P3 ;  /* 0x000000000b002208 */ /* 0x000fc60005800000 */
[----:B------:R-:W-:Y:S02]  /*1150*/  IMAD.MOV.U32 R4, RZ, RZ, R13 ;  /* 0x000000ffff047224 */ /* 0x000fe400078e000d */
[----:B------:R-:W-:-:S06]  /*1160*/  IMAD.MOV.U32 R5, RZ, RZ, R0 ;  /* 0x000000ffff057224 */ /* 0x000fcc00078e0000 */
[----:B-1----:R-:W-:-:S06]  /*1170*/  DSETP.GEU.AND P2, PT, R4, R2, PT ;  /* 0x000000020400722a */ /* 0x002fcc0003f4e000 */
[----:B------:R-:W-:Y:S02]  /*1180*/  @P1 FSEL R13, R2, R13, !P2 ;  /* 0x0000000d020d1208 */ /* 0x000fe40005000000 */
[----:B------:R-:W-:-:S03]  /*1190*/  @P1 FSEL R0, R3, R0, !P2 ;  /* 0x0000000003001208 */ /* 0x000fc60005000000 */
[----:B------:R-:W-:Y:S02]  /*11a0*/  IMAD.MOV.U32 R2, RZ, RZ, R13 ;  /* 0x000000ffff027224 */ /* 0x000fe400078e000d */
[----:B------:R-:W-:Y:S01]  /*11b0*/  IMAD.MOV.U32 R3, RZ, RZ, R0 ;  /* 0x000000ffff037224 */ /* 0x000fe200078e0000 */
[----:B------:R-:W-:Y:S06]  /*11c0*/  BRA `(.L_x_69) ;  /* 0x0000002c00807947 */ /* 0x000fec0003800000 */
.L_x_59:
[----:B------:R-:W0:Y:S01]  /*11d0*/  S2R R0, SR_TID.X ;  /* 0x0000000000007919 */ /* 0x000e220000002100 */
[----:B------:R-:W1:Y:S01]  /*11e0*/  LDC.64 R20, c[0x0][0x380] ;  /* 0x0000e000ff147b82 */ /* 0x000e620000000a00 */
[----:B------:R-:W-:Y:S02]  /*11f0*/  IMAD.U32 R3, RZ, RZ, UR16 ;  /* 0x00000010ff037e24 */ /* 0x000fe4000f8e00ff */
[----:B0-----:R-:W-:-:S04]  /*1200*/  IMAD.SHL.U32 R2, R0, 0x4, RZ ;  /* 0x0000000400027824 */ /* 0x001fc800078e00ff */
[----:B------:R-:W-:-:S04]  /*1210*/  IMAD R3, R3, 0x800, R2 ;  /* 0x0000080003037824 */ /* 0x000fc800078e0202 */
[----:B-1----:R-:W-:-:S05]  /*1220*/  IMAD.WIDE.U32 R20, R3, 0x8, R20 ;  /* 0x0000000803147825 */ /* 0x002fca00078e0014 */
[----:B------:R-:W2:Y:S04]  /*1230*/  LDG.E.128.CONSTANT R4, desc[UR10][R20.64] ;  /* 0x0000000a14047981 */ /* 0x000ea8000c1e9d00 */
[----:B------:R-:W3:Y:S04]  /*1240*/  LDG.E.128.CONSTANT R8, desc[UR10][R20.64+0x10] ;  /* 0x0000100a14087981 */ /* 0x000ee8000c1e9d00 */
[----:B------:R-:W4:Y:S04]  /*1250*/  LDG.E.128.CONSTANT R12, desc[UR10][R20.64+0x2000] ;  /* 0x0020000a140c7981 */ /* 0x000f28000c1e9d00 */
[----:B------:R-:W5:Y:S01]  /*1260*/  LDG.E.128.CONSTANT R16, desc[UR10][R20.64+0x2010] ;  /* 0x0020100a14107981 */ /* 0x000f62000c1e9d00 */
[----:B------:R-:W-:Y:S01]  /*1270*/  UISETP.GE.U32.AND UP0, UPT, UR12, UR5, UPT ;  /* 0x000000050c00728c */ /* 0x000fe2000bf06070 */
        /* <DEDUP_REMOVED lines=21> */
[----:B------:R-:W-:Y:S06]  /*13d0*/  BRA.U !UP0, `(.L_x_70) ;  /* 0x0000000508dc7547 */ /* 0x000fec000b800000 */
[----:B------:R-:W-:Y:S02]  /*13e0*/  ULEA UR6, UR16, UR5, 0xb ;  /* 0x0000000510067291 */ /* 0x000fe4000f8e58ff */
[----:B------:R-:W-:Y:S01]  /*13f0*/  UIADD3 UR14, UPT, UPT, UR8, -0x800, URZ ;  /* 0xfffff800080e7890 */ /* 0x000fe2000fffe0ff */
[----:B------:R-:W0:Y:S03]  /*1400*/  LDCU UR9, c[0x0][0x3a8] ;  /* 0x00007500ff0977ac */ /* 0x000e260008000800 */
[----:B------:R-:W-:Y:S01]  /*1410*/  VIADD R3, R0, UR6 ;  /* 0x0000000600037c36 */ /* 0x000fe20008000000 */
[----:B------:R-:W-:Y:S01]  /*1420*/  UISETP.GT.U32.AND UP0, UPT, UR6, UR14, UPT ;  /* 0x0000000e0600728c */ /* 0x000fe2000bf04070 */
[----:B------:R-:W1:Y:S01]  /*1430*/  LDCU.64 UR18, c[0x0][0x380] ;  /* 0x00007000ff1277ac */ /* 0x000e620008000a00 */
[----:B------:R-:W-:Y:S01]  /*1440*/  UIADD3 UR13, UPT, UPT, UR6, 0x100, URZ ;  /* 0x00000100060d7890 */ /* 0x000fe2000fffe0ff */
[----:B------:R-:W-:Y:S01]  /*1450*/  UMOV UR4, URZ ;  /* 0x000000ff00047c82 */ /* 0x000fe20008000000 */
[----:B------:R-:W-:-:S05]  /*1460*/  UMOV UR7, UR6 ;  /* 0x0000000600077c82 */ /* 0x000fca0008000000 */
[----:B------:R-:W-:Y:S05]  /*1470*/  BRA.U UP0, `(.L_x_71) ;  /* 0x0000000100a87547 */ /* 0x000fea000b800000 */
.L_x_72:
[----:B------:R-:W-:-:S05]  /*1480*/  IADD3 R4, P0, PT, R2, UR7, RZ ;  /* 0x0000000702047c10 */ /* 0x000fca000ff1e0ff */
[----:B------:R-:W-:Y:S01]  /*1490*/  IMAD.X R5, RZ, RZ, RZ, P0 ;  /* 0x000000ffff057224 */ /* 0x000fe200000e06ff */
[----:B-1----:R-:W-:-:S04]  /*14a0*/  LEA R22, P0, R4, UR18, 0x3 ;  /* 0x0000001204167c11 */ /* 0x002fc8000f8018ff */
[----:B------:R-:W-:-:S05]  /*14b0*/  LEA.HI.X R23, R4, UR19, R5, 0x3, P0 ;  /* 0x0000001304177c11 */ /* 0x000fca00080f1c05 */
[----:B------:R-:W2:Y:S04]  /*14c0*/  LDG.E.128.CONSTANT R4, desc[UR10][R22.64] ;  /* 0x0000000a16047981 */ /* 0x000ea8000c1e9d00 */
[----:B------:R-:W3:Y:S04]  /*14d0*/  LDG.E.128.CONSTANT R8, desc[UR10][R22.64+0x10] ;  /* 0x0000100a16087981 */ /* 0x000ee8000c1e9d00 */
[----:B------:R-:W4:Y:S04]  /*14e0*/  LDG.E.128.CONSTANT R12, desc[UR10][R22.64+0x2000] ;  /* 0x0020000a160c7981 */ /* 0x000f28000c1e9d00 */
[----:B------:R-:W5:Y:S01]  /*14f0*/  LDG.E.128.CONSTANT R16, desc[UR10][R22.64+0x2010] ;  /* 0x0020100a16107981 */ /* 0x000f62000c1e9d00 */
[----:B0-----:R-:W-:-:S02]  /*1500*/  UMOV UR8, UR9 ;  /* 0x0000000900087c82 */ /* 0x001fc40008000000 */
[----:B------:R-:W-:-:S04]  /*1510*/  UIADD3 UR15, UPT, UPT, -UR7, UR8, URZ ;  /* 0x00000008070f7290 */ /* 0x000fc8000fffe1ff */
[----:B------:R-:W-:Y:S01]  /*1520*/  UISETP.GE.U32.AND UP0, UPT, UR15, UR5, UPT ;  /* 0x000000050f00728c */ /* 0x000fe2000bf06070 */
        /* <DEDUP_REMOVED lines=25> */
[----:B------:R-:W-:Y:S02]  /*16c0*/  UIADD3 UR7, UPT, UPT, UR5, UR7, URZ ;  /* 0x0000000705077290 */ /* 0x000fe4000fffe0ff */
[----:B------:R-:W-:Y:S01]  /*16d0*/  VIADD R3, R3, UR5 ;  /* 0x0000000503037c36 */ /* 0x000fe20008000000 */
[----:B------:R-:W-:Y:S02]  /*16e0*/  UIADD3 UR4, UPT, UPT, UR4, 0x1, URZ ;  /* 0x0000000104047890 */ /* 0x000fe4000fffe0ff */
[----:B------:R-:W-:Y:S02]  /*16f0*/  UISETP.GT.U32.AND UP0, UPT, UR7, UR14, UPT ;  /* 0x0000000e0700728c */ /* 0x000fe4000bf04070 */
[----:B------:R-:W-:-:S07]  /*1700*/  UIADD3 UR13, UPT, UPT, UR5, UR13, URZ ;  /* 0x0000000d050d7290 */ /* 0x000fce000fffe0ff */
[----:B------:R-:W-:Y:S05]  /*1710*/  BRA.U !UP0, `(.L_x_72) ;  /* 0xfffffffd08587547 */ /* 0x000fea000b83ffff */
.L_x_71:
[----:B------:R-:W-:-:S09]  /*1720*/  UISETP.GE.U32.AND UP0, UPT, UR7, UR8, UPT ;  /* 0x000000080700728c */ /* 0x000fd2000bf06070 */
[----:B------:R-:W-:Y:S05]  /*1730*/  BRA.U UP0, `(.L_x_70) ;  /* 0x0000000500047547 */ /* 0x000fea000b800000 */
[----:B------:R-:W-:Y:S01]  /*1740*/  UIADD3 UR5, UPT, UPT, -UR7, UR8, URZ ;  /* 0x0000000807057290 */ /* 0x000fe2000fffe1ff */
[----:B------:R-:W-:Y:S05]  /*1750*/  BSSY.RECONVERGENT B1, `(.L_x_70) ;  /* 0x000003f000017945 */ /* 0x000fea0003800200 */
[----:B------:R-:W-:-:S13]  /*1760*/  ISETP.GE.AND P0, PT, R0, UR5, PT ;  /* 0x0000000500007c0c */ /* 0x000fda000bf06270 */
[----:B------:R-:W-:Y:S05]  /*1770*/  @P0 BRA `(.L_x_73) ;  /* 0x0000000000f00947 */ /* 0x000fea0003800000 */
[----:B------:R-:W2:Y:S01]  /*1780*/  LDC R5, c[0x0][0x3ac] ;  /* 0x0000eb00ff057b82 */ /* 0x000ea20000000800 */
[----:B------:R-:W-:Y:S01]  /*1790*/  LOP3.LUT R2, RZ, R0, RZ, 0x33, !PT ;  /* 0x00000000ff027212 */ /* 0x000fe200078e33ff */
[----:B------:R-:W-:Y:S01]  /*17a0*/  BSSY.RECONVERGENT B2, `(.L_x_74) ;  /* 0x0000019000027945 */ /* 0x000fe20003800200 */
[----:B------:R-:W-:-:S03]  /*17b0*/  IMAD.MOV.U32 R8, RZ, RZ, R0 ;  /* 0x000000ffff087224 */ /* 0x000fc600078e0000 */
[----:B------:R-:W-:-:S04]  /*17c0*/  VIADD R2, R2, UR8 ;  /* 0x0000000802027c36 */ /* 0x000fc80008000000 */
[C---:B------:R-:W-:Y:S01]  /*17d0*/  VIADD R4, R2.reuse, -UR6 ;  /* 0x8000000602047c36 */ /* 0x040fe20008000000 */
[C---:B------:R-:W-:Y:S02]  /*17e0*/  LOP3.LUT R6, R2.reuse, 0x300, RZ, 0xc0, !PT ;  /* 0x0000030002067812 */ /* 0x040fe400078ec0ff */
[----:B------:R-:W-:Y:S02]  /*17f0*/  LEA.HI R2, R2, 0x1, RZ, 0x18 ;  /* 0x0000000102027811 */ /* 0x000fe400078fc0ff */
[----:B------:R-:W-:Y:S01]  /*1800*/  ISETP.NE.AND P0, PT, R6, 0x300, PT ;  /* 0x000003000600780c */ /* 0x000fe20003f05270 */
[----:B--2---:R-:W-:-:S04]  /*1810*/  IMAD R5, R5, UR4, RZ ;  /* 0x0000000405057c24 */ /* 0x004fc8000f8e02ff */
[----:B------:R-:W-:-:S05]  /*1820*/  IMAD R4, R5, -0x800, R4 ;  /* 0xfffff80005047824 */ /* 0x000fca00078e0204 */
[----:B------:R-:W-:-:S03]  /*1830*/  ISETP.GE.U32.AND P2, PT, R4, 0x300, PT ;  /* 0x000003000400780c */ /* 0x000fc60003f46070 */
[----:B------:R-:W-:Y:S10]  /*1840*/  @!P0 BRA `(.L_x_75) ;  /* 0x0000000000388947 */ /* 0x000ff40003800000 */
[----:B------:R-:W2:Y:S01]  /*1850*/  LDC.64 R6, c[0x0][0x380] ;  /* 0x0000e000ff067b82 */ /* 0x000ea20000000a00 */
[----:B------:R-:W-:Y:S01]  /*1860*/  LOP3.LUT R2, R2, 0x3, RZ, 0xc0, !PT ;  /* 0x0000000302027812 */ /* 0x000fe200078ec0ff */
[----:B------:R-:W-:-:S04]  /*1870*/  IMAD.MOV.U32 R8, RZ, RZ, R0 ;  /* 0x000000ffff087224 */ /* 0x000fc800078e0000 */
[----:B------:R-:W-:-:S07]  /*1880*/  IMAD.MOV R2, RZ, RZ, -R2 ;  /* 0x000000ffff027224 */ /* 0x000fce00078e0a02 */
.L_x_76:
[----:B--2---:R-:W-:-:S06]  /*1890*/  IMAD.WIDE.U32 R4, R3, 0x8, R6 ;  /* 0x0000000803047825 */ /* 0x004fcc00078e0006 */
        /* <DEDUP_REMOVED lines=9> */
.L_x_75:
[----:B01----:R-:W-:Y:S05]  /*1930*/  BSYNC.RECONVERGENT B2 ;  /* 0x0000000000027941 */ /* 0x003fea0003800200 */
.L_x_74:
[----:B------:R-:W-:Y:S05]  /*1940*/  @!P2 BRA `(.L_x_73) ;  /* 0x00000000007ca947 */ /* 0x000fea0003800000 */
[----:B------:R-:W0:Y:S01]  /*1950*/  LDC.64 R2, c[0x0][0x380] ;  /* 0x0000e000ff027b82 */ /* 0x000e220000000a00 */
[C---:B------:R-:W-:Y:S02]  /*1960*/  VIADD R4, R8.reuse, 0x200 ;  /* 0x0000020008047836 */ /* 0x040fe40000000000 */
[----:B------:R-:W-:-:S07]  /*1970*/  VIADD R5, R8, UR13 ;  /* 0x0000000d08057c36 */ /* 0x000fce0008000000 */
.L_x_77:
[----:B------:R-:W-:-:S04]  /*1980*/  VIADD R7, R5, 0xffffff00 ;  /* 0xffffff0005077836 */ /* 0x000fc80000000000 */
[----:B0-----:R-:W-:-:S06]  /*1990*/  IMAD.WIDE.U32 R6, R7, 0x8, R2 ;  /* 0x0000000807067825 */ /* 0x001fcc00078e0002 */
[----:B------:R-:W2:Y:S01]  /*19a0*/  LDG.E.64.CONSTANT R6, desc[UR10][R6.64] ;  /* 0x0000000a06067981 */ /* 0x000ea2000c1e9b00 */
[----:B------:R-:W-:-:S04]  /*19b0*/  IMAD.WIDE.U32 R8, R5, 0x8, R2 ;  /* 0x0000000805087825 */ /* 0x000fc800078e0002 */
[----:B------:R-:W-:Y:S02]  /*19c0*/  VIADD R11, R5, 0x100 ;  /* 0x00000100050b7836 */ /* 0x000fe40000000000 */
[----:B------:R-:W3:Y:S02]  /*19d0*/  LDG.E.64.CONSTANT R8, desc[UR10][R8.64] ;  /* 0x0000000a08087981 */ /* 0x000ee4000c1e9b00 */
[----:B------:R-:W-:-:S04]  /*19e0*/  IMAD.WIDE.U32 R10, R11, 0x8, R2 ;  /* 0x000000080b0a7825 */ /* 0x000fc800078e0002 */
[----:B------:R-:W-:Y:S02]  /*19f0*/  VIADD R13, R5, 0x200 ;  /* 0x00000200050d7836 */ /* 0x000fe40000000000 */
[----:B------:R-:W4:Y:S02]  /*1a00*/  LDG.E.64.CONSTANT R10, desc[UR10][R10.64] ;  /* 0x0000000a0a0a7981 */ /* 0x000f24000c1e9b00 */
[----:B------:R-:W-:-:S06]  /*1a10*/  IMAD.WIDE.U32 R12, R13, 0x8, R2 ;  /* 0x000000080d0c7825 */ /* 0x000fcc00078e0002 */
[----:B------:R-:W5:Y:S01]  /*1a20*/  LDG.E.64.CONSTANT R12, desc[UR10][R12.64] ;  /* 0x0000000a0c0c7981 */ /* 0x000f62000c1e9b00 */
[----:B------:R-:W-:Y:S01]  /*1a30*/  VIADD R5, R5, 0x400 ;  /* 0x0000040005057836 */ /* 0x000fe20000000000 */
[----:B--2---:R-:W-:-:S06]  /*1a40*/  DSETP.GEU.AND P0, PT, R20, R6, PT ;  /* 0x000000061400722a */ /* 0x004fcc0003f0e000 */
[----:B------:R-:W-:Y:S02]  /*1a50*/  FSEL R14, R6, R20, !P0 ;  /* 0x00000014060e7208 */ /* 0x000fe40004000000 */
[----:B------:R-:W-:-:S06]  /*1a60*/  FSEL R15, R7, R21, !P0 ;  /* 0x00000015070f7208 */ /* 0x000fcc0004000000 */
[----:B---3--:R-:W-:-:S06]  /*1a70*/  DSETP.GEU.AND P0, PT, R14, R8, PT ;  /* 0x000000080e00722a */ /* 0x008fcc0003f0e000 */
[----:B------:R-:W-:Y:S01]  /*1a80*/  FSEL R6, R8, R14, !P0 ;  /* 0x0000000e08067208 */ /* 0x000fe20004000000 */
[C---:B------:R-:W-:Y:S01]  /*1a90*/  VIADD R8, R4.reuse, 0x200 ;  /* 0x0000020004087836 */ /* 0x040fe20000000000 */
[----:B------:R-:W-:Y:S01]  /*1aa0*/  FSEL R7, R9, R15, !P0 ;  /* 0x0000000f09077208 */ /* 0x000fe20004000000 */
[----:B------:R-:W-:-:S05]  /*1ab0*/  VIADD R4, R4, 0x400 ;  /* 0x0000040004047836 */ /* 0x000fca0000000000 */
[----:B----4-:R-:W-:-:S06]  /*1ac0*/  DSETP.GEU.AND P0, PT, R6, R10, PT ;  /* 0x0000000a0600722a */ /* 0x010fcc0003f0e000 */
[----:B------:R-:W-:Y:S02]  /*1ad0*/  FSEL R6, R10, R6, !P0 ;  /* 0x000000060a067208 */ /* 0x000fe40004000000 */
[----:B------:R-:W-:-:S06]  /*1ae0*/  FSEL R7, R11, R7, !P0 ;  /* 0x000000070b077208 */ /* 0x000fcc0004000000 */
[----:B-----5:R-:W-:-:S06]  /*1af0*/  DSETP.GEU.AND P0, PT, R6, R12, PT ;  /* 0x0000000c0600722a */ /* 0x020fcc0003f0e000 */
[----:B------:R-:W-:Y:S02]  /*1b00*/  FSEL R20, R12, R6, !P0 ;  /* 0x000000060c147208 */ /* 0x000fe40004000000 */
[----:B------:R-:W-:Y:S02]  /*1b10*/  FSEL R21, R13, R7, !P0 ;  /* 0x000000070d157208 */ /* 0x000fe40004000000 */
[----:B------:R-:W-:-:S13]  /*1b20*/  ISETP.GE.AND P0, PT, R8, UR5, PT ;  /* 0x0000000508007c0c */ /* 0x000fda000bf06270 */
[----:B------:R-:W-:Y:S05]  /*1b30*/  @!P0 BRA `(.L_x_77) ;  /* 0xfffffffc00908947 */ /* 0x000fea000383ffff */
.L_x_73:
[----:B01----:R-:W-:Y:S05]  /*1b40*/  BSYNC.RECONVERGENT B1 ;  /* 0x0000000000017941 */ /* 0x003fea0003800200 */
.L_x_70:
[----:B------:R-:W2:Y:S01]  /*1b50*/  S2R R7, SR_LANEID ;  /* 0x0000000000077919 */ /* 0x000ea20000000000 */
[----:B------:R-:W-:Y:S04]  /*1b60*/  SHFL.DOWN PT, R2, R20, 0x1, 0x1f ;  /* 0x08201f0014027f89 */ /* 0x000fe800000e0000 */
[----:B------:R-:W3:Y:S02]  /*1b70*/  SHFL.DOWN PT, R3, R21, 0x1, 0x1f ;  /* 0x08201f0015037f89 */ /* 0x000ee400000e0000 */
[----:B---3--:R-:W-:Y:S01]  /*1b80*/  DSETP.GEU.AND P0, PT, R20, R2, PT ;  /* 0x000000021400722a */ /* 0x008fe20003f0e000 */
[C---:B--2---:R-:W-:Y:S02]  /*1b90*/  ISETP.GT.AND P1, PT, R7.reuse, 0x1e, PT ;  /* 0x0000001e0700780c */ /* 0x044fe40003f24270 */
        /* <DEDUP_REMOVED lines=9> */
[----:B------:R-:W2:Y:S03]  /*1c30*/  SHFL.DOWN PT, R5, R3, 0x2, 0x1f ;  /* 0x08401f0003057f89 */ /* 0x000ea600000e0000 */
[----:B------:R-:W-:Y:S01]  /*1c40*/  @!P2 LOP3.LUT R6, R6, 0xf8, RZ, 0xc0, !PT ;  /* 0x000000f80606a812 */ /* 0x000fe200078ec0ff */
[----:B------:R-:W3:Y:S01]  /*1c50*/  @!P2 S2R R9, SR_CgaCtaId ;  /* 0x000000000009a919 */ /* 0x000ee20000008800 */
[----:B--2---:R-:W-:-:S06]  /*1c60*/  DSETP.GEU.AND P0, PT, R2, R4, PT ;  /* 0x000000040200722a */ /* 0x004fcc0003f0e000 */
[----:B------:R-:W-:Y:S02]  /*1c70*/  @!P1 FSEL R2, R4, R2, !P0 ;  /* 0x0000000204029208 */ /* 0x000fe40004000000 */
[----:B------:R-:W-:Y:S02]  /*1c80*/  @!P1 FSEL R3, R5, R3, !P0 ;  /* 0x0000000305039208 */ /* 0x000fe40004000000 */
[----:B------:R-:W-:Y:S01]  /*1c90*/  ISETP.GT.AND P1, PT, R7, 0x1b, PT ;  /* 0x0000001b0700780c */ /* 0x000fe20003f24270 */
[----:B------:R-:W-:Y:S01]  /*1ca0*/  SHFL.DOWN PT, R4, R2, 0x4, 0x1f ;  /* 0x08801f0002047f89 */ /* 0x000fe200000e0000 */
[----:B---3--:R-:W-:-:S03]  /*1cb0*/  @!P2 LEA R9, R9, R8, 0x18 ;  /* 0x000000080909a211 */ /* 0x008fc600078ec0ff */
[----:B------:R-:W2:Y:S02]  /*1cc0*/  SHFL.DOWN PT, R5, R3, 0x4, 0x1f ;  /* 0x08801f0003057f89 */ /* 0x000ea400000e0000 */
[----:B------:R-:W-:Y:S01]  /*1cd0*/  @!P2 IMAD.IADD R9, R6, 0x1, R9 ;  /* 0x000000010609a824 */ /* 0x000fe200078e0209 */
[----:B--2---:R-:W-:-:S06]  /*1ce0*/  DSETP.GEU.AND P0, PT, R2, R4, PT ;  /* 0x000000040200722a */ /* 0x004fcc0003f0e000 */
[----:B------:R-:W-:Y:S02]  /*1cf0*/  @!P1 FSEL R2, R4, R2, !P0 ;  /* 0x0000000204029208 */ /* 0x000fe40004000000 */
[----:B------:R-:W-:Y:S02]  /*1d00*/  @!P1 FSEL R3, R5, R3, !P0 ;  /* 0x0000000305039208 */ /* 0x000fe40004000000 */
[----:B------:R-:W-:Y:S01]  /*1d10*/  ISETP.GT.AND P1, PT, R7, 0x17, PT ;  /* 0x000000170700780c */ /* 0x000fe20003f24270 */
[----:B------:R-:W-:Y:S04]  /*1d20*/  SHFL.DOWN PT, R4, R2, 0x8, 0x1f ;  /* 0x09001f0002047f89 */ /* 0x000fe800000e0000 */
[----:B------:R-:W2:Y:S02]  /*1d30*/  SHFL.DOWN PT, R5, R3, 0x8, 0x1f ;  /* 0x09001f0003057f89 */ /* 0x000ea400000e0000 */
[----:B--2---:R-:W-:-:S06]  /*1d40*/  DSETP.GEU.AND P0, PT, R2, R4, PT ;  /* 0x000000040200722a */ /* 0x004fcc0003f0e000 */
[----:B------:R-:W-:Y:S02]  /*1d50*/  @!P1 FSEL R2, R4, R2, !P0 ;  /* 0x0000000204029208 */ /* 0x000fe40004000000 */
[----:B------:R-:W-:Y:S02]  /*1d60*/  @!P1 FSEL R3, R5, R3, !P0 ;  /* 0x0000000305039208 */ /* 0x000fe40004000000 */
[----:B------:R-:W-:Y:S01]  /*1d70*/  ISETP.GT.AND P1, PT, R7, 0xf, PT ;  /* 0x0000000f0700780c */ /* 0x000fe20003f24270 */
[----:B------:R-:W-:Y:S04]  /*1d80*/  SHFL.DOWN PT, R4, R2, 0x10, 0x1f ;  /* 0x0a001f0002047f89 */ /* 0x000fe800000e0000 */
[----:B------:R-:W2:Y:S02]  /*1d90*/  SHFL.DOWN PT, R5, R3, 0x10, 0x1f ;  /* 0x0a001f0003057f89 */ /* 0x000ea400000e0000 */
[----:B--2---:R-:W-:-:S06]  /*1da0*/  DSETP.GEU.AND P0, PT, R2, R4, PT ;  /* 0x000000040200722a */ /* 0x004fcc0003f0e000 */
        /* <DEDUP_REMOVED lines=8> */
[----:B------:R-:W3:Y:S01]  /*1e30*/  S2UR UR5, SR_CgaCtaId ;  /* 0x00000000000579c3 */ /* 0x000ee20000008800 */
[----:B------:R-:W-:Y:S02]  /*1e40*/  UMOV UR4, 0x400 ;  /* 0x0000040000047882 */ /* 0x000fe40000000000 */
[----:B---3--:R-:W-:-:S09]  /*1e50*/  ULEA UR4, UR5, UR4, 0x18 ;  /* 0x0000000405047291 */ /* 0x008fd2000f8ec0ff */
[----:B------:R-:W3:Y:S04]  /*1e60*/  LDS.128 R12, [UR4+0x10] ;  /* 0x00001004ff0c7984 */ /* 0x000ee80008000c00 */
[----:B--2---:R-:W2:Y:S04]  /*1e70*/  LDS.128 R4, [UR4+0x20] ;  /* 0x00002004ff047984 */ /* 0x004ea80008000c00 */
[----:B------:R-:W4:Y:S01]  /*1e80*/  LDS.128 R8, [UR4+0x30] ;  /* 0x00003004ff087984 */ /* 0x000f220008000c00 */
[----:B---3--:R-:W-:-:S06]  /*1e90*/  DSETP.GEU.AND P1, PT, R2, R12, PT ;  /* 0x0000000c0200722a */ /* 0x008fcc0003f2e000 */
[----:B------:R-:W-:Y:S02]  /*1ea0*/  FSEL R2, R12, R2, !P1 ;  /* 0x000000020c027208 */ /* 0x000fe40004800000 */
[----:B------:R-:W-:-:S06]  /*1eb0*/  FSEL R3, R13, R3, !P1 ;  /* 0x000000030d037208 */ /* 0x000fcc0004800000 */
[----:B------:R-:W-:-:S06]  /*1ec0*/  DSETP.GEU.AND P1, PT, R2, R14, PT ;  /* 0x0000000e0200722a */ /* 0x000fcc0003f2e000 */
[----:B------:R-:W-:Y:S02]  /*1ed0*/  FSEL R2, R14, R2, !P1 ;  /* 0x000000020e027208 */ /* 0x000fe40004800000 */
[----:B------:R-:W-:-:S06]  /*1ee0*/  FSEL R3, R15, R3, !P1 ;  /* 0x000000030f037208 */ /* 0x000fcc0004800000 */
[----:B--2---:R-:W-:-:S06]  /*1ef0*/  DSETP.GEU.AND P1, PT, R2, R4, PT ;  /* 0x000000040200722a */ /* 0x004fcc0003f2e000 */
[----:B------:R-:W-:Y:S02]  /*1f00*/  FSEL R4, R4, R2, !P1 ;  /* 0x0000000204047208 */ /* 0x000fe40004800000 */
[----:B------:R-:W-:Y:S02]  /*1f10*/  FSEL R5, R5, R3, !P1 ;  /* 0x0000000305057208 */ /* 0x000fe40004800000 */
[----:B------:R-:W2:Y:S04]  /*1f20*/  LDS.64 R2, [UR4+0x40] ;  /* 0x00004004ff027984 */ /* 0x000ea80008000a00 */
        /* <DEDUP_REMOVED lines=9> */
[----:B--2---:R-:W-:-:S06]  /*1fc0*/  DSETP.GEU.AND P1, PT, R4, R2, PT ;  /* 0x000000020400722a */ /* 0x004fcc0003f2e000 */
[----:B------:R-:W-:Y:S02]  /*1fd0*/  FSEL R2, R2, R4, !P1 ;  /* 0x0000000402027208 */ /* 0x000fe40004800000 */
[----:B------:R-:W-:Y:S01]  /*1fe0*/  FSEL R3, R3, R5, !P1 ;  /* 0x0000000503037208 */ /* 0x000fe20004800000 */
[----:B------:R-:W-:Y:S06]  /*1ff0*/  BRA `(.L_x_69) ;  /* 0x0000001c00f47947 */ /* 0x000fec0003800000 */
.L_x_58:
        /* <DEDUP_REMOVED lines=16> */
.L_x_80:
[----:B------:R-:W-:Y:S05]  /*2100*/  BSYNC.RECONVERGENT B1 ;  /* 0x0000000000017941 */ /* 0x000fea0003800200 */
.L_x_79:
        /* <DEDUP_REMOVED lines=18> */
.L_x_85:
        /* <DEDUP_REMOVED lines=10> */
.L_x_84:
[----:B------:R-:W-:Y:S05]  /*22d0*/  BSYNC.RECONVERGENT B2 ;  /* 0x0000000000027941 */ /* 0x000fea0003800200 */
.L_x_83:
[----:B------:R-:W-:Y:S05]  /*22e0*/  @!P2 BRA `(.L_x_82) ;  /* 0x000000000080a947 */ /* 0x000fea0003800000 */
[----:B------:R-:W0:Y:S01]  /*22f0*/  LDC.64 R4, c[0x0][0x380] ;  /* 0x0000e000ff047b82 */ /* 0x000e220000000a00 */
[----:B------:R-:W-:Y:S02]  /*2300*/  IMAD.U32 R7, RZ, RZ, UR16 ;  /* 0x00000010ff077e24 */ /* 0x000fe4000f8e00ff */
[----:B------:R-:W-:Y:S02]  /*2310*/  VIADD R6, R8, 0x200 ;  /* 0x0000020008067836 */ /* 0x000fe40000000000 */
[----:B------:R-:W-:-:S07]  /*2320*/  IMAD R7, R7, 0x800, R8 ;  /* 0x0000080007077824 */ /* 0x000fce00078e0208 */
.L_x_86:
        /* <DEDUP_REMOVED lines=28> */
.L_x_82:
[----:B------:R-:W-:Y:S05]  /*24f0*/  BSYNC.RECONVERGENT B1 ;  /* 0x0000000000017941 */ /* 0x000fea0003800200 */
.L_x_81:
        /* <DEDUP_REMOVED lines=45> */
[----:B------:R-:W-:-:S03]  /*27d0*/  FSEL R5, R5, R3, P1 ;  /* 0x0000000305057208 */ /* 0x000fc60000800000 */
[----:B0-----:R-:W-:Y:S02]  /*27e0*/  IMAD.MOV.U32 R2, RZ, RZ, R4 ;  /* 0x000000ffff027224 */ /* 0x001fe400078e0004 */
[----:B------:R-:W-:Y:S01]  /*27f0*/  IMAD.MOV.U32 R3, RZ, RZ, R5 ;  /* 0x000000ffff037224 */ /* 0x000fe200078e0005 */
[----:B------:R-:W-:Y:S06]  /*2800*/  BAR.SYNC.DEFER_BLOCKING 0x0 ;  /* 0x0000000000007b1d */ /* 0x000fec0000010000 */
[----:B------:R-:W-:Y:S05]  /*2810*/  @P0 BRA `(.L_x_69) ;  /* 0x0000001400ec0947 */ /* 0x000fea0003800000 */
[----:B------:R-:W0:Y:S01]  /*2820*/  S2UR UR5, SR_CgaCtaId ;  /* 0x00000000000579c3 */ /* 0x000e220000008800 */
[----:B------:R-:W-:Y:S02]  /*2830*/  UMOV UR4, 0x400 ;  /* 0x0000040000047882 */ /* 0x000fe40000000000 */
[----:B0-----:R-:W-:-:S09]  /*2840*/  ULEA UR4, UR5, UR4, 0x18 ;  /* 0x0000000405047291 */ /* 0x001fd2000f8ec0ff */
[----:B------:R-:W0:Y:S04]  /*2850*/  LDS.128 R12, [UR4+0x10] ;  /* 0x00001004ff0c7984 */ /* 0x000e280008000c00 */
[----:B------:R-:W1:Y:S04]  /*2860*/  LDS.128 R4, [UR4+0x20] ;  /* 0x00002004ff047984 */ /* 0x000e680008000c00 */
        /* <DEDUP_REMOVED lines=24> */
.L_x_87:
        /* <DEDUP_REMOVED lines=36> */
[----:B------:R-:W-:Y:S01]  /*2c30*/  VIADD R10, R10, 0x10 ;  /* 0x000000100a0a7836 */ /* 0x000fe20000000000 */
[----:B------:R-:W0:Y:S11]  /*2c40*/  SHFL.DOWN PT, R3, R7, 0x8, R5 ;  /* 0x0900000007037989 */ /* 0x000e3600000e0005 */
[----:B------:R-:W1:Y:S01]  /*2c50*/  @!P0 S2R R9, SR_CgaCtaId ;  /* 0x0000000000098919 */ /* 0x000e620000008800 */
[----:B------:R-:W-:Y:S01]  /*2c60*/  @!P0 MOV R8, 0x400 ;  /* 0x0000040000088802 */ /* 0x000fe20000000f00 */
[----:B0-----:R-:W-:Y:S01]  /*2c70*/  DSETP.GEU.AND P1, PT, R6, R2, PT ;  /* 0x000000020600722a */ /* 0x001fe20003f2e000 */
[----:B------:R-:W-:-:S05]  /*2c80*/  @!P0 SHF.R.U32.HI R6, RZ, 0x2, R0 ;  /* 0x00000002ff068819 */ /* 0x000fca0000011600 */
[----:B------:R-:W-:Y:S02]  /*2c90*/  @!P2 FSEL R4, R2, R4, !P1 ;  /* 0x000000040204a208 */ /* 0x000fe40004800000 */
[----:B------:R-:W-:Y:S02]  /*2ca0*/  @!P2 FSEL R7, R3, R7, !P1 ;  /* 0x000000070307a208 */ /* 0x000fe40004800000 */
[----:B------:R-:W-:Y:S01]  /*2cb0*/  ISETP.GT.AND P2, PT, R10, R5, PT ;  /* 0x000000050a00720c */ /* 0x000fe20003f44270 */
[----:B------:R-:W-:Y:S01]  /*2cc0*/  SHFL.DOWN PT, R2, R4, 0x10, R5 ;  /* 0x0a00000004027989 */ /* 0x000fe200000e0005 */
[----:B------:R-:W-:-:S03]  /*2cd0*/  @!P0 LOP3.LUT R6, R6, 0xf8, RZ, 0xc0, !PT ;  /* 0x000000f806068812 */ /* 0x000fc600078ec0ff */
[----:B------:R0:W2:Y:S01]  /*2ce0*/  SHFL.DOWN PT, R3, R7, 0x10, R5 ;  /* 0x0a00000007037989 */ /* 0x0000a200000e0005 */
        /* <DEDUP_REMOVED lines=11> */
[----:B0-----:R-:W-:Y:S05]  /*2da0*/  @P0 BRA `(.L_x_69) ;  /* 0x0000001000880947 */ /* 0x001fea0003800000 */
        /* <DEDUP_REMOVED lines=59> */
.L_x_78:
[----:B------:R-:W0:Y:S01]  /*3160*/  S2R R0, SR_TID.X ;  /* 0x0000000000007919 */ /* 0x000e220000002100 */
[----:B------:R-:W1:Y:S01]  /*3170*/  LDCU.64 UR8, c[0x0][0x380] ;  /* 0x00007000ff0877ac */ /* 0x000e620008000a00 */
[----:B------:R-:W-:Y:S02]  /*3180*/  IMAD.U32 R19, RZ, RZ, UR16 ;  /* 0x00000010ff137e24 */ /* 0x000fe4000f8e00ff */
[----:B-1----:R-:W-:Y:S02]  /*3190*/  IMAD.U32 R2, RZ, RZ, UR8 ;  /* 0x00000008ff027e24 */ /* 0x002fe4000f8e00ff */
[----:B------:R-:W-:Y:S02]  /*31a0*/  IMAD.U32 R3, RZ, RZ, UR9 ;  /* 0x00000009ff037e24 */ /* 0x000fe4000f8e00ff */
[----:B0-----:R-:W-:-:S04]  /*31b0*/  IMAD R19, R19, 0x800, R0 ;  /* 0x0000080013137824 */ /* 0x001fc800078e0200 */
[----:B------:R-:W-:-:S05]  /*31c0*/  IMAD.WIDE.U32 R18, R19, 0x8, R2 ;  /* 0x0000000813127825 */ /* 0x000fca00078e0002 */
        /* <DEDUP_REMOVED lines=8> */
[----:B------:R-:W-:Y:S01]  /*3250*/  UISETP.GE.U32.AND UP0, UPT, UR13, UR5, UPT ;  /* 0x000000050d00728c */ /* 0x000fe2000bf06070 */
        /* <DEDUP_REMOVED lines=21> */
[----:B------:R-:W-:Y:S06]  /*33b0*/  BRA.U !UP0, `(.L_x_88) ;  /* 0x0000000508dc7547 */ /* 0x000fec000b800000 */
[----:B------:R-:W-:Y:S02]  /*33c0*/  ULEA UR8, UR16, UR5, 0xb ;  /* 0x0000000510087291 */ /* 0x000fe4000f8e58ff */
[----:B------:R-:W-:Y:S02]  /*33d0*/  UIADD3 UR14, UPT, UPT, UR7, -0x800, URZ ;  /* 0xfffff800070e7890 */ /* 0x000fe4000fffe0ff */
[----:B------:R-:W-:Y:S02]  /*33e0*/  UIADD3 UR9, UPT, UPT, UR8, 0x100, URZ ;  /* 0x0000010008097890 */ /* 0x000fe4000fffe0ff */
[----:B------:R-:W-:Y:S02]  /*33f0*/  UISETP.GT.U32.AND UP0, UPT, UR8, UR14, UPT ;  /* 0x0000000e0800728c */ /* 0x000fe4000bf04070 */
[----:B------:R-:W-:Y:S01]  /*3400*/  VIADD R7, R0, UR8 ;  /* 0x0000000800077c36 */ /* 0x000fe20008000000 */
[----:B------:R-:W-:Y:S01]  /*3410*/  UMOV UR4, URZ ;  /* 0x000000ff00047c82 */ /* 0x000fe20008000000 */
[----:B------:R-:W-:-:S05]  /*3420*/  UMOV UR6, UR8 ;  /* 0x0000000800067c82 */ /* 0x000fca0008000000 */
[----:B------:R-:W-:Y:S05]  /*3430*/  BRA.U UP0, `(.L_x_89) ;  /* 0x0000000100b87547 */ /* 0x000fea000b800000 */
[----:B------:R-:W0:Y:S01]  /*3440*/  LDC.64 R2, c[0x0][0x380] ;  /* 0x0000e000ff027b82 */ /* 0x000e220000000a00 */
[----:B------:R-:W1:Y:S01]  /*3450*/  LDCU UR7, c[0x0][0x3a8] ;  /* 0x00007500ff0777ac */ /* 0x000e620008000800 */
[----:B------:R-:W-:Y:S01]  /*3460*/  NOP ;  /* 0x0000000000007918 */ /* 0x000fe20000000000 */
.L_x_90:
[----:B------:R-:W-:-:S04]  /*3470*/  VIADD R23, R0, UR6 ;  /* 0x0000000600177c36 */ /* 0x000fc80008000000 */
[----:B0-----:R-:W-:-:S05]  /*3480*/  IMAD.WIDE.U32 R22, R23, 0x8, R2 ;  /* 0x0000000817167825 */ /* 0x001fca00078e0002 */
[----:B------:R-:W2:Y:S04]  /*3490*/  LDG.E.64.CONSTANT R24, desc[UR10][R22.64] ;  /* 0x0000000a16187981 */ /* 0x000ea8000c1e9b00 */
[----:B------:R-:W3:Y:S04]  /*34a0*/  LDG.E.64.CONSTANT R18, desc[UR10][R22.64+0x800] ;  /* 0x0008000a16127981 */ /* 0x000ee8000c1e9b00 */
[----:B------:R-:W4:Y:S04]  /*34b0*/  LDG.E.64.CONSTANT R16, desc[UR10][R22.64+0x1000] ;  /* 0x0010000a16107981 */ /* 0x000f28000c1e9b00 */
[----:B------:R-:W5:Y:S04]  /*34c0*/  LDG.E.64.CONSTANT R14, desc[UR10][R22.64+0x1800] ;  /* 0x0018000a160e7981 */ /* 0x000f68000c1e9b00 */
[----:B------:R-:W5:Y:S04]  /*34d0*/  LDG.E.64.CONSTANT R12, desc[UR10][R22.64+0x2000] ;  /* 0x0020000a160c7981 */ /* 0x000f68000c1e9b00 */
[----:B------:R-:W5:Y:S04]  /*34e0*/  LDG.E.64.CONSTANT R10, desc[UR10][R22.64+0x2800] ;  /* 0x0028000a160a7981 */ /* 0x000f68000c1e9b00 */
[----:B------:R-:W5:Y:S04]  /*34f0*/  LDG.E.64.CONSTANT R8, desc[UR10][R22.64+0x3000] ;  /* 0x0030000a16087981 */ /* 0x000f68000c1e9b00 */
[----:B------:R-:W5:Y:S01]  /*3500*/  LDG.E.64.CONSTANT R20, desc[UR10][R22.64+0x3800] ;  /* 0x0038000a16147981 */ /* 0x000f62000c1e9b00 */
[----:B-1----:R-:W-:-:S04]  /*3510*/  UIADD3 UR12, UPT, UPT, -UR6, UR7, URZ ;  /* 0x00000007060c7290 */ /* 0x002fc8000fffe1ff */
        /* <DEDUP_REMOVED lines=32> */
.L_x_89:
[----:B------:R-:W-:-:S09]  /*3720*/  UISETP.GE.U32.AND UP0, UPT, UR6, UR7, UPT ;  /* 0x000000070600728c */ /* 0x000fd2000bf06070 */
[----:B------:R-:W-:Y:S05]  /*3730*/  BRA.U UP0, `(.L_x_88) ;  /* 0x0000000100fc7547 */ /* 0x000fea000b800000 */
[----:B------:R-:W-:Y:S01]  /*3740*/  UIADD3 UR5, UPT, UPT, -UR6, UR7, URZ ;  /* 0x0000000706057290 */ /* 0x000fe2000fffe1ff */
[----:B------:R-:W-:Y:S05]  /*3750*/  BSSY.RECONVERGENT B1, `(.L_x_88) ;  /* 0x000003d000017945 */ /* 0x000fea0003800200 */
[----:B------:R-:W-:-:S13]  /*3760*/  ISETP.GE.AND P0, PT, R0, UR5, PT ;  /* 0x0000000500007c0c */ /* 0x000fda000bf06270 */
[----:B------:R-:W-:Y:S05]  /*3770*/  @P0 BRA `(.L_x_91) ;  /* 0x0000000000e80947 */ /* 0x000fea0003800000 */
[----:B------:R-:W0:Y:S01]  /*3780*/  LDC R10, c[0x0][0x3ac] ;  /* 0x0000eb00ff0a7b82 */ /* 0x000e220000000800 */
[----:B------:R-:W-:Y:S01]  /*3790*/  LOP3.LUT R6, RZ, R0, RZ, 0x33, !PT ;  /* 0x00000000ff067212 */ /* 0x000fe200078e33ff */
[----:B------:R-:W-:Y:S04]  /*37a0*/  BSSY.RECONVERGENT B2, `(.L_x_92) ;  /* 0x0000018000027945 */ /* 0x000fe80003800200 */
[----:B------:R-:W-:-:S04]  /*37b0*/  VIADD R8, R6, UR7 ;  /* 0x0000000706087c36 */ /* 0x000fc80008000000 */
[----:B------:R-:W-:Y:S02]  /*37c0*/  VIADD R9, R8, -UR8 ;  /* 0x8000000808097c36 */ /* 0x000fe40008000000 */
[----:B0-----:R-:W-:Y:S01]  /*37d0*/  IMAD R6, R10, UR4, RZ ;  /* 0x000000040a067c24 */ /* 0x001fe2000f8e02ff */
[C---:B------:R-:W-:Y:S02]  /*37e0*/  LOP3.LUT R10, R8.reuse, 0x300, RZ, 0xc0, !PT ;  /* 0x00000300080a7812 */ /* 0x040fe400078ec0ff */
[----:B------:R-:W-:Y:S01]  /*37f0*/  LEA.HI R8, R8, 0x1, RZ, 0x18 ;  /* 0x0000000108087811 */ /* 0x000fe200078fc0ff */
[----:B------:R-:W-:Y:S01]  /*3800*/  IMAD R6, R6, -0x800, R9 ;  /* 0xfffff80006067824 */ /* 0x000fe200078e0209 */
[----:B------:R-:W-:Y:S01]  /*3810*/  ISETP.NE.AND P0, PT, R10, 0x300, PT ;  /* 0x000003000a00780c */ /* 0x000fe20003f05270 */
[----:B------:R-:W-:-:S03]  /*3820*/  IMAD.MOV.U32 R10, RZ, RZ, R0 ;  /* 0x000000ffff0a7224 */ /* 0x000fc600078e0000 */
[----:B------:R-:W-:-:S09]  /*3830*/  ISETP.GE.U32.AND P2, PT, R6, 0x300, PT ;  /* 0x000003000600780c */ /* 0x000fd20003f46070 */
[----:B------:R-:W-:Y:S05]  /*3840*/  @!P0 BRA `(.L_x_93) ;  /* 0x0000000000348947 */ /* 0x000fea0003800000 */
[----:B------:R-:W-:Y:S01]  /*3850*/  LOP3.LUT R8, R8, 0x3, RZ, 0xc0, !PT ;  /* 0x0000000308087812 */ /* 0x000fe200078ec0ff */
[----:B------:R-:W-:-:S04]  /*3860*/  IMAD.MOV.U32 R10, RZ, RZ, R0 ;  /* 0x000000ffff0a7224 */ /* 0x000fc800078e0000 */
[----:B------:R-:W-:-:S07]  /*3870*/  IMAD.MOV R6, RZ, RZ, -R8 ;  /* 0x000000ffff067224 */ /* 0x000fce00078e0a08 */
.L_x_94:
        /* <DEDUP_REMOVED lines=10> */
.L_x_93:
[----:B------:R-:W-:Y:S05]  /*3920*/  BSYNC.RECONVERGENT B2 ;  /* 0x0000000000027941 */ /* 0x000fea0003800200 */
.L_x_92:
[----:B------:R-:W-:Y:S05]  /*3930*/  @!P2 BRA `(.L_x_91) ;  /* 0x000000000078a947 */ /* 0x000fea0003800000 */
[C---:B------:R-:W-:Y:S02]  /*3940*/  VIADD R6, R10.reuse, 0x200 ;  /* 0x000002000a067836 */ /* 0x040fe40000000000 */
[----:B------:R-:W-:-:S07]  /*3950*/  VIADD R7, R10, UR9 ;  /* 0x000000090a077c36 */ /* 0x000fce0008000000 */
.L_x_95:
[----:B------:R-:W-:-:S04]  /*3960*/  VIADD R9, R7, 0xffffff00 ;  /* 0xffffff0007097836 */ /* 0x000fc80000000000 */
[----:B------:R-:W-:-:S06]  /*3970*/  IMAD.WIDE.U32 R8, R9, 0x8, R2 ;  /* 0x0000000809087825 */ /* 0x000fcc00078e0002 */
        /* <DEDUP_REMOVED lines=11> */
[----:B------:R-:W-:Y:S01]  /*3a30*/  FSEL R4, R8, R4, !P0 ;  /* 0x0000000408047208 */ /* 0x000fe20004000000 */
[C---:B------:R-:W-:Y:S01]  /*3a40*/  VIADD R8, R6.reuse, 0x200 ;  /* 0x0000020006087836 */ /* 0x040fe20000000000 */
[----:B------:R-:W-:Y:S01]  /*3a50*/  FSEL R5, R9, R5, !P0 ;  /* 0x0000000509057208 */ /* 0x000fe20004000000 */
[----:B------:R-:W-:-:S05]  /*3a60*/  VIADD R6, R6, 0x400 ;  /* 0x0000040006067836 */ /* 0x000fca0000000000 */
        /* <DEDUP_REMOVED lines=11> */
.L_x_91:
[----:B------:R-:W-:Y:S05]  /*3b20*/  BSYNC.RECONVERGENT B1 ;  /* 0x0000000000017941 */ /* 0x000fea0003800200 */
.L_x_88:
        /* <DEDUP_REMOVED lines=49> */
[----:B------:R-:W1:Y:S04]  /*3e40*/  LDS.128 R12, [UR4+0x10] ;  /* 0x00001004ff0c7984 */ /* 0x000e680008000c00 */
[----:B0-----:R-:W0:Y:S04]  /*3e50*/  LDS.128 R4, [UR4+0x20] ;  /* 0x00002004ff047984 */ /* 0x001e280008000c00 */
[----:B------:R-:W2:Y:S01]  /*3e60*/  LDS.128 R8, [UR4+0x30] ;  /* 0x00003004ff087984 */ /* 0x000ea20008000c00 */
[----:B-1----:R-:W-:-:S06]  /*3e70*/  DSETP.GEU.AND P1, PT, R2, R12, PT ;  /* 0x0000000c0200722a */ /* 0x002fcc0003f2e000 */
[----:B------:R-:W-:Y:S02]  /*3e80*/  FSEL R2, R12, R2, !P1 ;  /* 0x000000020c027208 */ /* 0x000fe40004800000 */
[----:B------:R-:W-:-:S06]  /*3e90*/  FSEL R3, R13, R3, !P1 ;  /* 0x000000030d037208 */ /* 0x000fcc0004800000 */
[----:B------:R-:W-:-:S06]  /*3ea0*/  DSETP.GEU.AND P1, PT, R2, R14, PT ;  /* 0x0000000e0200722a */ /* 0x000fcc0003f2e000 */
[----:B------:R-:W-:Y:S02]  /*3eb0*/  FSEL R2, R14, R2, !P1 ;  /* 0x000000020e027208 */ /* 0x000fe40004800000 */
[----:B------:R-:W-:-:S06]  /*3ec0*/  FSEL R3, R15, R3, !P1 ;  /* 0x000000030f037208 */ /* 0x000fcc0004800000 */
[----:B0-----:R-:W-:-:S06]  /*3ed0*/  DSETP.GEU.AND P1, PT, R2, R4, PT ;  /* 0x000000040200722a */ /* 0x001fcc0003f2e000 */
        /* <DEDUP_REMOVED lines=14> */
[----:B------:R-:W-:-:S07]  /*3fc0*/  FSEL R3, R3, R5, !P1 ;  /* 0x0000000503037208 */ /* 0x000fce0004800000 */
.L_x_69:
[----:B01----:R-:W-:Y:S05]  /*3fd0*/  BSYNC.RECONVERGENT B0 ;  /* 0x0000000000007941 */ /* 0x003fea0003800200 */
.L_x_57:
[----:B------:R-:W-:Y:S05]  /*3fe0*/  @P0 EXIT ;  /* 0x000000000000094d */ /* 0x000fea0003800000 */
[----:B------:R-:W0:Y:S02]  /*3ff0*/  LDCU.64 UR4, c[0x0][0x388] ;  /* 0x00007100ff0477ac */ /* 0x000e240008000a00 */
[----:B0-----:R-:W-:-:S06]  /*4000*/  UIMAD.WIDE.U32 UR4, UR16, 0x8, UR4 ;  /* 0x00000008100478a5 */ /* 0x001fcc000f8e0004 */
[----:B--2---:R-:W-:Y:S02]  /*4010*/  IMAD.U32 R4, RZ, RZ, UR4 ;  /* 0x00000004ff047e24 */ /* 0x004fe4000f8e00ff */
[----:B------:R-:W-:-:S05]  /*4020*/  IMAD.U32 R5, RZ, RZ, UR5 ;  /* 0x00000005ff057e24 */ /* 0x000fca000f8e00ff */
[----:B------:R-:W-:Y:S01]  /*4030*/  STG.E.64 desc[UR10][R4.64], R2 ;  /* 0x0000000204007986 */ /* 0x000fe2000c101b0a */
[----:B------:R-:W-:Y:S05]  /*4040*/  EXIT ;  /* 0x000000000000794d */ /* 0x000fea0003800000 */
.L_x_96:
        /* <DEDUP_REMOVED lines=11> */
.L_x_150:


//--------------------- .text._ZN3cub18CUB_300001_SM_10006detail6reduce28DeviceReduceSingleTileKernelINS2_10policy_hubIdjN4cuda3__47maximumIvEEE10Policy1000EPdSB_jS8_ddNS5_3std3__410__identityEEEvT0_T1_T2_T3_T4_T6_ --------------------------
	.section	.text._ZN3cub18CUB_300001_SM_10006detail6reduce28DeviceReduceSingleTileKernelINS2_10policy_hubIdjN4cuda3__47maximumIvEEE10Policy1000EPdSB_jS8_ddNS5_3std3__410__identityEEEvT0_T1_T2_T3_T4_T6_,"ax",@progbits
	.align	128
        .global         _ZN3cub18CUB_300001_SM_10006detail6reduce28DeviceReduceSingleTileKernelINS2_10policy_hubIdjN4cuda3__47maximumIvEEE10Policy1000EPdSB_jS8_ddNS5_3std3__410__identityEEEvT0_T1_T2_T3_T4_T6_
        .type           _ZN3cub18CUB_300001_SM_10006detail6reduce28DeviceReduceSingleTileKernelINS2_10policy_hubIdjN4cuda3__47maximumIvEEE10Policy1000EPdSB_jS8_ddNS5_3std3__410__identityEEEvT0_T1_T2_T3_T4_T6_,@function
        .size           _ZN3cub18CUB_300001_SM_10006detail6reduce28DeviceReduceSingleTileKernelINS2_10policy_hubIdjN4cuda3__47maximumIvEEE10Policy1000EPdSB_jS8_ddNS5_3std3__410__identityEEEvT0_T1_T2_T3_T4_T6_,(.L_x_151 - _ZN3cub18CUB_300001_SM_10006detail6reduce28DeviceReduceSingleTileKernelINS2_10policy_hubIdjN4cuda3__47maximumIvEEE10Policy1000EPdSB_jS8_ddNS5_3std3__410__identityEEEvT0_T1_T2_T3_T4_T6_)
        .other          _ZN3cub18CUB_300001_SM_10006detail6reduce28DeviceReduceSingleTileKernelINS2_10policy_hubIdjN4cuda3__47maximumIvEEE10Policy1000EPdSB_jS8_ddNS5_3std3__410__identityEEEvT0_T1_T2_T3_T4_T6_,@"STO_CUDA_ENTRY STV_DEFAULT"
_ZN3cub18CUB_300001_SM_10006detail6reduce28DeviceReduceSingleTileKernelINS2_10policy_hubIdjN4cuda3__47maximumIvEEE10Policy1000EPdSB_jS8_ddNS5_3std3__410__identityEEEvT0_T1_T2_T3_T4_T6_:
.text._ZN3cub18CUB_300001_SM_10006detail6reduce28DeviceReduceSingleTileKernelINS2_10policy_hubIdjN4cuda3__47maximumIvEEE10Policy1000EPdSB_jS8_ddNS5_3std3__410__identityEEEvT0_T1_T2_T3_T4_T6_:
        /* <DEDUP_REMOVED lines=13> */
.L_x_97:
[----:B------:R-:W0:Y:S01]  /*00d0*/  LDCU UR4, c[0x0][0x380] ;  /* 0x00007000ff0477ac */ /* 0x000e220008000800 */
[----:B------:R-:W-:Y:S01]  /*00e0*/  BSSY.RECONVERGENT B0, `(.L_x_98) ;  /* 0x00004ae000007945 */ /* 0x000fe20003800200 */
[----:B0-----:R-:W-:-:S09]  /*00f0*/  ULOP3.LUT UP0, URZ, UR4, 0x1f, URZ, 0xc0, !UPT ;  /* 0x0000001f04ff7892 */ /* 0x001fd2000f80c0ff */
[----:B------:R-:W-:Y:S05]  /*0100*/  BRA.U UP0, `(.L_x_99) ;  /* 0x0000002500447547 */ /* 0x000fea000b800000 */
[----:B------:R-:W-:-:S13]  /*0110*/  ISETP.GT.U32.AND P0, PT, R0, 0x7ff, PT ;  /* 0x000007ff0000780c */ /* 0x000fda0003f04070 */
[----:B------:R-:W-:Y:S05]  /*0120*/  @P0 BRA `(.L_x_100) ;  /* 0x0000001400f80947 */ /* 0x000fea0003800000 */
[----:B------:R-:W0:Y:S01]  /*0130*/  S2R R3, SR_TID.X ;  /* 0x0000000000037919 */ /* 0x000e220000002100 */
[----:B------:R-:W-:Y:S01]  /*0140*/  BSSY.RECONVERGENT B1, `(.L_x_101) ;  /* 0x0000009000017945 */ /* 0x000fe20003800200 */
[----:B------:R-:W-:Y:S02]  /*0150*/  CS2R R4, SRZ ;  /* 0x0000000000047805 */ /* 0x000fe4000001ff00 */
[----:B0-----:R-:W-:Y:S01]  /*0160*/  ISETP.GE.U32.AND P0, PT, R3, R0, PT ;  /* 0x000000000300720c */ /* 0x001fe20003f06070 */
[----:B------:R-:W-:-:S12]  /*0170*/  IMAD.MOV.U32 R9, RZ, RZ, R3 ;  /* 0x000000ffff097224 */ /* 0x000fd800078e0003 */
[----:B------:R-:W-:Y:S05]  /*0180*/  @P0 BRA `(.L_x_102) ;  /* 0x0000000000100947 */ /* 0x000fea0003800000 */
[----:B------:R-:W0:Y:S02]  /*0190*/  LDC.64 R4, c[0x0][0x380] ;  /* 0x0000e000ff047b82 */ /* 0x000e240000000a00 */
[----:B0-----:R-:W-:-:S06]  /*01a0*/  IMAD.WIDE.U32 R4, R3, 0x8, R4 ;  /* 0x0000000803047825 */ /* 0x001fcc00078e0004 */
[----:B------:R-:W5:Y:S01]  /*01b0*/  LDG.E.64.CONSTANT R4, desc[UR6][R4.64] ;  /* 0x0000000604047981 */ /* 0x000f62000c1e9b00 */
[----:B------:R-:W-:-:S07]  /*01c0*/  VIADD R9, R3, 0x100 ;  /* 0x0000010003097836 */ /* 0x000fce0000000000 */
.L_x_102:
[----:B------:R-:W-:Y:S05]  /*01d0*/  BSYNC.RECONVERGENT B1 ;  /* 0x0000000000017941 */ /* 0x000fea0003800200 */
.L_x_101:
[----:B------:R-:W-:Y:S01]  /*01e0*/  ISETP.GE.U32.AND P0, PT, R9, R0, PT ;  /* 0x000000000900720c */ /* 0x000fe20003f06070 */
        /* <DEDUP_REMOVED lines=16> */
.L_x_107:
        /* <DEDUP_REMOVED lines=12> */
.L_x_106:
[----:B------:R-:W-:Y:S05]  /*03b0*/  BSYNC.RECONVERGENT B2 ;  /* 0x0000000000027941 */ /* 0x000fea0003800200 */
.L_x_105:
[----:B------:R-:W-:Y:S05]  /*03c0*/  @!P0 BRA `(.L_x_104) ;  /* 0x0000000800288947 */ /* 0x000fea0003800000 */
[----:B------:R-:W0:Y:S01]  /*03d0*/  LDC.64 R6, c[0x0][0x380] ;  /* 0x0000e000ff067b82 */ /* 0x000e220000000a00 */
[----:B------:R-:W-:Y:S01]  /*03e0*/  IMAD.IADD R2, R0, 0x1, -R9 ;  /* 0x0000000100027824 */ /* 0x000fe200078e0a09 */
[----:B------:R-:W-:Y:S01]  /*03f0*/  BSSY.RECONVERGENT B2, `(.L_x_108) ;  /* 0x000004c000027945 */ /* 0x000fe20003800200 */
[----:B------:R-:W-:-:S03]  /*0400*/  PLOP3.LUT P0, PT, PT, PT, PT, 0x80, 0x8 ;  /* 0x000000000008781c */ /* 0x000fc60003f0f070 */
[----:B------:R-:W-:Y:S01]  /*0410*/  ISETP.GT.AND P1, PT, R2, 0xc00, PT ;  /* 0x00000c000200780c */ /* 0x000fe20003f24270 */
[----:B0-----:R-:W-:-:S12]  /*0420*/  IMAD.WIDE.U32 R6, R9, 0x8, R6 ;  /* 0x0000000809067825 */ /* 0x001fd800078e0006 */
[----:B------:R-:W-:Y:S05]  /*0430*/  @!P1 BRA `(.L_x_109) ;  /* 0x00000004001c9947 */ /* 0x000fea0003800000 */
[----:B------:R-:W-:Y:S01]  /*0440*/  PLOP3.LUT P0, PT, PT, PT, PT, 0x8, 0x80 ;  /* 0x000000000080781c */ /* 0x000fe20003f0e170 */
[----:B------:R-:W-:-:S12]  /*0450*/  VIADD R2, R0, 0xfffff400 ;  /* 0xfffff40000027836 */ /* 0x000fd80000000000 */
.L_x_110:
[----:B------:R-:W2:Y:S04]  /*0460*/  LDG.E.64.CONSTANT R40, desc[UR6][R6.64] ;  /* 0x0000000606287981 */ /* 0x000ea8000c1e9b00 */
[----:B------:R-:W3:Y:S04]  /*0470*/  LDG.E.64.CONSTANT R38, desc[UR6][R6.64+0x800] ;  /* 0x0008000606267981 */ /* 0x000ee8000c1e9b00 */
[----:B------:R-:W4:Y:S04]  /*0480*/  LDG.E.64.CONSTANT R36, desc[UR6][R6.64+0x1000] ;  /* 0x0010000606247981 */ /* 0x000f28000c1e9b00 */
        /* <DEDUP_REMOVED lines=12> */
[----:B------:R0:W4:Y:S01]  /*0550*/  LDG.E.64.CONSTANT R10, desc[UR6][R6.64+0x7800] ;  /* 0x00780006060a7981 */ /* 0x000122000c1e9b00 */
[----:B------:R-:W-:-:S05]  /*0560*/  VIADD R9, R9, 0x1000 ;  /* 0x0000100009097836 */ /* 0x000fca0000000000 */
[----:B------:R-:W-:Y:S02]  /*0570*/  ISETP.GE.AND P2, PT, R9, R2, PT ;  /* 0x000000020900720c */ /* 0x000fe40003f46270 */
[----:B0-----:R-:W-:-:S05]  /*0580*/  IADD3 R6, P3, PT, R6, 0x8000, RZ ;  /* 0x0000800006067810 */ /* 0x001fca0007f7e0ff */
[----:B------:R-:W-:Y:S01]  /*0590*/  IMAD.X R7, RZ, RZ, R7, P3 ;  /* 0x000000ffff077224 */ /* 0x000fe200018e0607 */
        /* <DEDUP_REMOVED lines=49> */
.L_x_109:
[----:B------:R-:W-:Y:S05]  /*08b0*/  BSYNC.RECONVERGENT B2 ;  /* 0x0000000000027941 */ /* 0x000fea0003800200 */
.L_x_108:
[----:B------:R-:W-:Y:S01]  /*08c0*/  IMAD.IADD R2, R0, 0x1, -R9 ;  /* 0x0000000100027824 */ /* 0x000fe200078e0a09 */
[----:B------:R-:W-:Y:S04]  /*08d0*/  BSSY.RECONVERGENT B2, `(.L_x_111) ;  /* 0x0000027000027945 */ /* 0x000fe80003800200 */
[----:B------:R-:W-:-:S13]  /*08e0*/  ISETP.GT.AND P1, PT, R2, 0x400, PT ;  /* 0x000004000200780c */ /* 0x000fda0003f24270 */
[----:B------:R-:W-:Y:S05]  /*08f0*/  @!P1 BRA `(.L_x_112) ;  /* 0x0000000000909947 */ /* 0x000fea0003800000 */
[----:B------:R-:W2:Y:S04]  /*0900*/  LDG.E.64.CONSTANT R12, desc[UR6][R6.64] ;  /* 0x00000006060c7981 */ /* 0x000ea8000c1e9b00 */
[----:B------:R-:W3:Y:S04]  /*0910*/  LDG.E.64.CONSTANT R14, desc[UR6][R6.64+0x800] ;  /* 0x00080006060e7981 */ /* 0x000ee8000c1e9b00 */
[----:B------:R-:W4:Y:S04]  /*0920*/  LDG.E.64.CONSTANT R16, desc[UR6][R6.64+0x1000] ;  /* 0x0010000606107981 */ /* 0x000f28000c1e9b00 */
[----:B------:R-:W4:Y:S04]  /*0930*/  LDG.E.64.CONSTANT R18, desc[UR6][R6.64+0x1800] ;  /* 0x0018000606127981 */ /* 0x000f28000c1e9b00 */
[----:B------:R-:W4:Y:S04]  /*0940*/  LDG.E.64.CONSTANT R20, desc[UR6][R6.64+0x2000] ;  /* 0x0020000606147981 */ /* 0x000f28000c1e9b00 */
[----:B------:R-:W4:Y:S04]  /*0950*/  LDG.E.64.CONSTANT R22, desc[UR6][R6.64+0x2800] ;  /* 0x0028000606167981 */ /* 0x000f28000c1e9b00 */
[----:B------:R-:W4:Y:S04]  /*0960*/  LDG.E.64.CONSTANT R24, desc[UR6][R6.64+0x3000] ;  /* 0x0030000606187981 */ /* 0x000f28000c1e9b00 */
[----:B------:R0:W4:Y:S01]  /*0970*/  LDG.E.64.CONSTANT R10, desc[UR6][R6.64+0x3800] ;  /* 0x00380006060a7981 */ /* 0x000122000c1e9b00 */
[----:B------:R-:W-:Y:S01]  /*0980*/  VIADD R9, R9, 0x800 ;  /* 0x0000080009097836 */ /* 0x000fe20000000000 */
        /* <DEDUP_REMOVED lines=27> */
.L_x_112:
[----:B------:R-:W-:Y:S05]  /*0b40*/  BSYNC.RECONVERGENT B2 ;  /* 0x0000000000027941 */ /* 0x000fea0003800200 */
.L_x_111:
[----:B------:R-:W-:-:S13]  /*0b50*/  ISETP.LT.OR P0, PT, R9, R0, P0 ;  /* 0x000000000900720c */ /* 0x000fda0000701670 */
[----:B------:R-:W-:Y:S05]  /*0b60*/  @!P0 BRA `(.L_x_104) ;  /* 0x0000000000408947 */ /* 0x000fea0003800000 */
        /* <DEDUP_REMOVED lines=16> */
.L_x_104:
[----:B------:R-:W-:Y:S05]  /*0c70*/  BSYNC.RECONVERGENT B1 ;  /* 0x0000000000017941 */ /* 0x000fea0003800200 */
.L_x_103:
[----:B------:R-:W-:-:S13]  /*0c80*/  ISETP.GE.U32.AND P0, PT, R0, 0x100, PT ;  /* 0x000001000000780c */ /* 0x000fda0003f06070 */
        /* <DEDUP_REMOVED lines=58> */
[----:B-1----:R-:W0:Y:S04]  /*1030*/  LDS.128 R8, [UR4+0x10] ;  /* 0x00001004ff087984 */ /* 0x002e280008000c00 */
        /* <DEDUP_REMOVED lines=25> */
.L_x_113:
[----:B------:R-:W-:Y:S01]  /*11d0*/  LOP3.LUT R2, R3, 0x3e0, RZ, 0xc0, !PT ;  /* 0x000003e003027812 */ /* 0x000fe200078ec0ff */
[----:B------:R-:W0:Y:S03]  /*11e0*/  S2R R10, SR_LANEID ;  /* 0x00000000000a7919 */ /* 0x000e260000000000 */
[----:B------:R-:W-:Y:S01]  /*11f0*/  LOP3.LUT R9, RZ, R2, RZ, 0x33, !PT ;  /* 0x00000002ff097212 */ /* 0x000fe200078e33ff */
[----:B------:R-:W-:-:S04]  /*1200*/  VIADD R7, R2, 0x20 ;  /* 0x0000002002077836 */ /* 0x000fc80000000000 */
[----:B------:R-:W-:Y:S01]  /*1210*/  IMAD.IADD R9, R9, 0x1, R0 ;  /* 0x0000000109097824 */ /* 0x000fe200078e0200 */
[----:B------:R-:W-:-:S04]  /*1220*/  ISETP.GT.U32.AND P0, PT, R7, R0, PT ;  /* 0x000000000700720c */ /* 0x000fc80003f04070 */
        /* <DEDUP_REMOVED lines=60> */
[----:B------:R-:W-:Y:S01]  /*15f0*/  ISETP.GT.U32.AND P2, PT, R0, 0x20, PT ;  /* 0x000000200000780c */ /* 0x000fe20003f44070 */
        /* <DEDUP_REMOVED lines=8> */
[C---:B------:R-:W-:Y:S01]  /*1680*/  ISETP.GT.U32.AND P1, PT, R0.reuse, 0x40, PT ;  /* 0x000000400000780c */ /* 0x040fe20003f24070 */
[----:B------:R-:W-:Y:S01]  /*1690*/  IMAD.MOV.U32 R2, RZ, RZ, R13 ;  /* 0x000000ffff027224 */ /* 0x000fe200078e000d */
[----:B------:R-:W-:Y:S01]  /*16a0*/  ISETP.GT.U32.AND P2, PT, R0, 0x60, PT ;  /* 0x000000600000780c */ /* 0x000fe20003f44070 */
[----:B------:R-:W-:Y:S01]  /*16b0*/  IMAD.MOV.U32 R3, RZ, RZ, R12 ;  /* 0x000000ffff037224 */ /* 0x000fe200078e000c */
[----:B------:R-:W0:Y:S05]  /*16c0*/  LDS.128 R4, [UR4+0x30] ;  /* 0x00003004ff047984 */ /* 0x000e2a0008000c00 */
[----:B------:R-:W-:-:S06]  /*16d0*/  DSETP.GEU.AND P3, PT, R2, R14, PT ;  /* 0x0000000e0200722a */ /* 0x000fcc0003f6e000 */
[----:B------:R-:W-:Y:S02]  /*16e0*/  @P1 FSEL R13, R14, R13, !P3 ;  /* 0x0000000d0e0d1208 */ /* 0x000fe40005800000 */
[----:B------:R-:W-:Y:S02]  /*16f0*/  @P1 FSEL R12, R15, R12, !P3 ;  /* 0x0000000c0f0c1208 */ /* 0x000fe40005800000 */
[----:B------:R-:W-:Y:S01]  /*1700*/  ISETP.GT.U32.AND P1, PT, R0, 0x80, PT ;  /* 0x000000800000780c */ /* 0x000fe20003f24070 */
[----:B------:R-:W-:Y:S02]  /*1710*/  IMAD.MOV.U32 R2, RZ, RZ, R13 ;  /* 0x000000ffff027224 */ /* 0x000fe400078e000d */
[----:B------:R-:W-:-:S06]  /*1720*/  IMAD.MOV.U32 R3, RZ, RZ, R12 ;  /* 0x000000ffff037224 */ /* 0x000fcc00078e000c */
[----:B-1----:R-:W-:Y:S01]  /*1730*/  DSETP.GEU.AND P3, PT, R2, R8, PT ;  /* 0x000000080200722a */ /* 0x002fe20003f6e000 */
[----:B------:R-:W1:Y:S05]  /*1740*/  LDS.64 R2, [UR4+0x40] ;  /* 0x00004004ff027984 */ /* 0x000e6a0008000a00 */
[----:B------:R-:W-:Y:S02]  /*1750*/  @P2 FSEL R13, R8, R13, !P3 ;  /* 0x0000000d080d2208 */ /* 0x000fe40005800000 */
[----:B------:R-:W-:Y:S02]  /*1760*/  @P2 FSEL R12, R9, R12, !P3 ;  /* 0x0000000c090c2208 */ /* 0x000fe40005800000 */
[----:B------:R-:W-:Y:S01]  /*1770*/  ISETP.GT.U32.AND P2, PT, R0, 0xa0, PT ;  /* 0x000000a00000780c */ /* 0x000fe20003f44070 */
[----:B------:R-:W-:-:S02]  /*1780*/  IMAD.MOV.U32 R8, RZ, RZ, R13 ;  /* 0x000000ffff087224 */ /* 0x000fc400078e000d */
[----:B------:R-:W-:-:S06]  /*1790*/  IMAD.MOV.U32 R9, RZ, RZ, R12 ;  /* 0x000000ffff097224 */ /* 0x000fcc00078e000c */
[----:B------:R-:W-:-:S06]  /*17a0*/  DSETP.GEU.AND P3, PT, R8, R10, PT ;  /* 0x0000000a0800722a */ /* 0x000fcc0003f6e000 */
[----:B------:R-:W-:Y:S02]  /*17b0*/  @P1 FSEL R13, R10, R13, !P3 ;  /* 0x0000000d0a0d1208 */ /* 0x000fe40005800000 */
[----:B------:R-:W-:Y:S02]  /*17c0*/  @P1 FSEL R12, R11, R12, !P3 ;  /* 0x0000000c0b0c1208 */ /* 0x000fe40005800000 */
[----:B------:R-:W-:Y:S01]  /*17d0*/  ISETP.GT.U32.AND P1, PT, R0, 0xc0, PT ;  /* 0x000000c00000780c */ /* 0x000fe20003f24070 */
[----:B------:R-:W-:Y:S02]  /*17e0*/  IMAD.MOV.U32 R8, RZ, RZ, R13 ;  /* 0x000000ffff087224 */ /* 0x000fe400078e000d */
[----:B------:R-:W-:-:S06]  /*17f0*/  IMAD.MOV.U32 R9, RZ, RZ, R12 ;  /* 0x000000ffff097224 */ /* 0x000fcc00078e000c */
[----:B0-----:R-:W-:-:S06]  /*1800*/  DSETP.GEU.AND P3, PT, R8, R4, PT ;  /* 0x000000040800722a */ /* 0x001fcc0003f6e000 */
[----:B------:R-:W-:Y:S02]  /*1810*/  @P2 FSEL R13, R4, R13, !P3 ;  /* 0x0000000d040d2208 */ /* 0x000fe40005800000 */
[----:B------:R-:W-:Y:S02]  /*1820*/  @P2 FSEL R12, R5, R12, !P3 ;  /* 0x0000000c050c2208 */ /* 0x000fe40005800000 */
[----:B------:R-:W-:Y:S01]  /*1830*/  ISETP.GT.U32.AND P2, PT, R0, 0xe0, PT ;  /* 0x000000e00000780c */ /* 0x000fe20003f44070 */
        /* <DEDUP_REMOVED lines=13> */
.L_x_100:
[----:B------:R-:W0:Y:S01]  /*1910*/  S2R R4, SR_TID.X ;  /* 0x0000000000047919 */ /* 0x000e220000002100 */
[----:B------:R-:W1:Y:S01]  /*1920*/  LDC.64 R2, c[0x0][0x380] ;  /* 0x0000e000ff027b82 */ /* 0x000e620000000a00 */
[----:B0-----:R-:W-:-:S04]  /*1930*/  IMAD.SHL.U32 R5, R4, 0x4, RZ ;  /* 0x0000000404057824 */ /* 0x001fc800078e00ff */
[----:B-1----:R-:W-:-:S05]  /*1940*/  IMAD.WIDE.U32 R2, R5, 0x8, R2 ;  /* 0x0000000805027825 */ /* 0x002fca00078e0002 */
[----:B------:R-:W2:Y:S04]  /*1950*/  LDG.E.128.CONSTANT R16, desc[UR6][R2.64] ;  /* 0x0000000602107981 */ /* 0x000ea8000c1e9d00 */
[----:B------:R-:W3:Y:S04]  /*1960*/  LDG.E.128.CONSTANT R20, desc[UR6][R2.64+0x10] ;  /* 0x0000100602147981 */ /* 0x000ee8000c1e9d00 */
[----:B------:R-:W4:Y:S04]  /*1970*/  LDG.E.128.CONSTANT R12, desc[UR6][R2.64+0x2000] ;  /* 0x00200006020c7981 */ /* 0x000f28000c1e9d00 */
[----:B------:R-:W5:Y:S01]  /*1980*/  LDG.E.128.CONSTANT R8, desc[UR6][R2.64+0x2010] ;  /* 0x0020100602087981 */ /* 0x000f62000c1e9d00 */
[----:B------:R-:W-:-:S02]  /*1990*/  VIADD R24, R0, 0xfffff800 ;  /* 0xfffff80000187836 */ /* 0x000fc40000000000 */
[----:B------:R-:W-:-:S03]  /*19a0*/  IMAD.MOV.U32 R5, RZ, RZ, 0x800 ;  /* 0x00000800ff057424 */ /* 0x000fc600078e00ff */
[----:B------:R-:W-:Y:S01]  /*19b0*/  ISETP.GE.U32.AND P1, PT, R24, 0x800, PT ;  /* 0x000008001800780c */ /* 0x000fe20003f26070 */
        /* <DEDUP_REMOVED lines=23> */
[----:B------:R-:W-:-:S07]  /*1b30*/  IMAD.MOV.U32 R5, RZ, RZ, 0x800 ;  /* 0x00000800ff057424 */ /* 0x000fce00078e00ff */
.L_x_117:
[----:B------:R-:W-:-:S05]  /*1b40*/  IMAD.WIDE.U32 R26, R5, 0x8, R2 ;  /* 0x00000008051a7825 */ /* 0x000fca00078e0002 */
[----:B------:R-:W2:Y:S04]  /*1b50*/  LDG.E.128.CONSTANT R20, desc[UR6][R26.64] ;  /* 0x000000061a147981 */ /* 0x000ea8000c1e9d00 */
[----:B------:R-:W3:Y:S04]  /*1b60*/  LDG.E.128.CONSTANT R16, desc[UR6][R26.64+0x10] ;  /* 0x000010061a107981 */ /* 0x000ee8000c1e9d00 */
[----:B------:R-:W4:Y:S04]  /*1b70*/  LDG.E.128.CONSTANT R12, desc[UR6][R26.64+0x2000] ;  /* 0x002000061a0c7981 */ /* 0x000f28000c1e9d00 */
[----:B------:R-:W5:Y:S01]  /*1b80*/  LDG.E.128.CONSTANT R8, desc[UR6][R26.64+0x2010] ;  /* 0x002010061a087981 */ /* 0x000f62000c1e9d00 */
        /* <DEDUP_REMOVED lines=20> */
[----:B0-----:R-:W-:Y:S01]  /*1cd0*/  IMAD.IADD R8, R0, 0x1, -R5 ;  /* 0x0000000100087824 */ /* 0x001fe200078e0a05 */
[----:B------:R-:W-:-:S04]  /*1ce0*/  FSEL R7, R9, R7, !P0 ;  /* 0x0000000709077208 */ /* 0x000fc80004000000 */
[----:B------:R-:W-:Y:S02]  /*1cf0*/  ISETP.GE.U32.AND P1, PT, R8, 0x800, PT ;  /* 0x000008000800780c */ /* 0x000fe40003f26070 */
[----:B------:R-:W-:-:S06]  /*1d00*/  DSETP.GEU.AND P0, PT, R6, R10, PT ;  /* 0x0000000a0600722a */ /* 0x000fcc0003f0e000 */
[----:B------:R-:W-:Y:S02]  /*1d10*/  FSEL R6, R10, R6, !P0 ;  /* 0x000000060a067208 */ /* 0x000fe40004000000 */
[----:B------:R-:W-:-:S03]  /*1d20*/  FSEL R7, R11, R7, !P0 ;  /* 0x000000070b077208 */ /* 0x000fc60004000000 */
[----:B------:R-:W-:Y:S05]  /*1d30*/  @!P1 BRA `(.L_x_116) ;  /* 0x00000004000c9947 */ /* 0x000fea0003800000 */
[----:B------:R-:W-:-:S05]  /*1d40*/  VIADD R5, R5, 0x800 ;  /* 0x0000080005057836 */ /* 0x000fca0000000000 */
[----:B------:R-:W-:-:S13]  /*1d50*/  ISETP.GT.U32.AND P0, PT, R5, R24, PT ;  /* 0x000000180500720c */ /* 0x000fda0003f04070 */
[----:B------:R-:W-:Y:S05]  /*1d60*/  @!P0 BRA `(.L_x_117) ;  /* 0xfffffffc00748947 */ /* 0x000fea000383ffff */
.L_x_115:
[----:B------:R-:W-:-:S13]  /*1d70*/  ISETP.GE.U32.AND P0, PT, R5, R0, PT ;  /* 0x000000000500720c */ /* 0x000fda0003f06070 */
[----:B------:R-:W-:Y:S05]  /*1d80*/  @P0 BRA `(.L_x_116) ;  /* 0x0000000000f80947 */ /* 0x000fea0003800000 */
[----:B------:R-:W-:Y:S01]  /*1d90*/  IMAD.IADD R3, R0, 0x1, -R5 ;  /* 0x0000000100037824 */ /* 0x000fe200078e0a05 */
[----:B------:R-:W-:Y:S04]  /*1da0*/  BSSY.RECONVERGENT B1, `(.L_x_116) ;  /* 0x000003c000017945 */ /* 0x000fe80003800200 */
[----:B------:R-:W-:-:S13]  /*1db0*/  ISETP.GE.AND P0, PT, R4, R3, PT ;  /* 0x000000030400720c */ /* 0x000fda0003f06270 */
[----:B------:R-:W-:Y:S05]  /*1dc0*/  @P0 BRA `(.L_x_118) ;  /* 0x0000000000e40947 */ /* 0x000fea0003800000 */
[----:B------:R-:W-:Y:S01]  /*1dd0*/  LOP3.LUT R2, RZ, R4, RZ, 0x33, !PT ;  /* 0x00000004ff027212 */ /* 0x000fe200078e33ff */
[----:B------:R-:W-:Y:S03]  /*1de0*/  BSSY.RECONVERGENT B2, `(.L_x_119) ;  /* 0x0000017000027945 */ /* 0x000fe60003800200 */
[----:B------:R-:W-:-:S04]  /*1df0*/  IADD3 R2, PT, PT, -R5, R0, R2 ;  /* 0x0000000005027210 */ /* 0x000fc80007ffe102 */
[C---:B------:R-:W-:Y:S02]  /*1e00*/  LOP3.LUT R0, R2.reuse, 0x300, RZ, 0xc0, !PT ;  /* 0x0000030002007812 */ /* 0x040fe400078ec0ff */
[----:B------:R-:W-:Y:S02]  /*1e10*/  ISETP.GE.U32.AND P2, PT, R2, 0x300, PT ;  /* 0x000003000200780c */ /* 0x000fe40003f46070 */
[----:B------:R-:W-:Y:S01]  /*1e20*/  ISETP.NE.AND P0, PT, R0, 0x300, PT ;  /* 0x000003000000780c */ /* 0x000fe20003f05270 */
[----:B------:R-:W-:-:S12]  /*1e30*/  IMAD.MOV.U32 R0, RZ, RZ, R4 ;  /* 0x000000ffff007224 */ /* 0x000fd800078e0004 */
[----:B------:R-:W-:Y:S05]  /*1e40*/  @!P0 BRA `(.L_x_120) ;  /* 0x0000000000408947 */ /* 0x000fea0003800000 */
[----:B------:R-:W0:Y:S01]  /*1e50*/  LDC.64 R10, c[0x0][0x380] ;  /* 0x0000e000ff0a7b82 */ /* 0x000e220000000a00 */
[----:B------:R-:W-:Y:S01]  /*1e60*/  LEA.HI R0, R2, 0x1, RZ, 0x18 ;  /* 0x0000000102007811 */ /* 0x000fe200078fc0ff */
[----:B------:R-:W-:-:S03]  /*1e70*/  IMAD.IADD R13, R4, 0x1, R5 ;  /* 0x00000001040d7824 */ /* 0x000fc600078e0205 */
[----:B------:R-:W-:Y:S01]  /*1e80*/  LOP3.LUT R2, R0, 0x3, RZ, 0xc0, !PT ;  /* 0x0000000300027812 */ /* 0x000fe200078ec0ff */
[----:B------:R-:W-:-:S04]  /*1e90*/  IMAD.MOV.U32 R0, RZ, RZ, R4 ;  /* 0x000000ffff007224 */ /* 0x000fc800078e0004 */
[----:B------:R-:W-:-:S07]  /*1ea0*/  IMAD.MOV R2, RZ, RZ, -R2 ;  /* 0x000000ffff027224 */ /* 0x000fce00078e0a02 */
.L_x_121:
        /* <DEDUP_REMOVED lines=10> */
.L_x_120:
[----:B------:R-:W-:Y:S05]  /*1f50*/  BSYNC.RECONVERGENT B2 ;  /* 0x0000000000027941 */ /* 0x000fea0003800200 */
.L_x_119:
[----:B------:R-:W-:Y:S05]  /*1f60*/  @!P2 BRA `(.L_x_118) ;  /* 0x00000000007ca947 */ /* 0x000fea0003800000 */
[----:B------:R-:W0:Y:S01]  /*1f70*/  LDC.64 R8, c[0x0][0x380] ;  /* 0x0000e000ff087b82 */ /* 0x000e220000000a00 */
[C---:B------:R-:W-:Y:S02]  /*1f80*/  IMAD.IADD R5, R0.reuse, 0x1, R5 ;  /* 0x0000000100057824 */ /* 0x040fe400078e0205 */
[----:B------:R-:W-:-:S07]  /*1f90*/  VIADD R0, R0, 0x200 ;  /* 0x0000020000007836 */ /* 0x000fce0000000000 */
.L_x_122:
        /* <DEDUP_REMOVED lines=11> */
[C---:B------:R-:W-:Y:S02]  /*2050*/  VIADD R2, R0.reuse, 0x200 ;  /* 0x0000020000027836 */ /* 0x040fe40000000000 */
[----:B------:R-:W-:Y:S02]  /*2060*/  VIADD R0, R0, 0x400 ;  /* 0x0000040000007836 */ /* 0x000fe40000000000 */
[----:B------:R-:W-:Y:S01]  /*2070*/  VIADD R5, R5, 0x400 ;  /* 0x0000040005057836 */ /* 0x000fe20000000000 */
[----:B------:R-:W-:Y:S01]  /*2080*/  ISETP.GE.AND P1, PT, R2, R3, PT ;  /* 0x000000030200720c */ /* 0x000fe20003f26270 */
        /* <DEDUP_REMOVED lines=11> */
[----:B------:R-:W-:Y:S01]  /*2140*/  FSEL R7, R17, R7, !P0 ;  /* 0x0000000711077208 */ /* 0x000fe20004000000 */
[----:B------:R-:W-:Y:S06]  /*2150*/  @!P1 BRA `(.L_x_122) ;  /* 0xfffffffc00909947 */ /* 0x000fec000383ffff */
.L_x_118:
[----:B------:R-:W-:Y:S05]  /*2160*/  BSYNC.RECONVERGENT B1 ;  /* 0x0000000000017941 */ /* 0x000fea0003800200 */
.L_x_116:
        /* <DEDUP_REMOVED lines=50> */
[----:B------:R-:W2:Y:S01]  /*2490*/  LDS.128 R12, [UR4+0x20] ;  /* 0x00002004ff0c7984 */ /* 0x000ea20008000c00 */
[----:B-1----:R-:W-:-:S06]  /*24a0*/  DSETP.GEU.AND P1, PT, R6, R8, PT ;  /* 0x000000080600722a */ /* 0x002fcc0003f2e000 */
[----:B0-----:R-:W-:Y:S02]  /*24b0*/  FSEL R2, R8, R6, !P1 ;  /* 0x0000000608027208 */ /* 0x001fe40004800000 */
[----:B------:R-:W-:Y:S02]  /*24c0*/  FSEL R3, R9, R7, !P1 ;  /* 0x0000000709037208 */ /* 0x000fe40004800000 */
[----:B------:R-:W0:Y:S04]  /*24d0*/  LDS.128 R4, [UR4+0x30] ;  /* 0x00003004ff047984 */ /* 0x000e280008000c00 */
[----:B------:R-:W-:-:S06]  /*24e0*/  DSETP.GEU.AND P1, PT, R2, R10, PT ;  /* 0x0000000a0200722a */ /* 0x000fcc0003f2e000 */
[----:B------:R-:W-:Y:S02]  /*24f0*/  FSEL R2, R10, R2, !P1 ;  /* 0x000000020a027208 */ /* 0x000fe40004800000 */
[----:B------:R-:W-:-:S06]  /*2500*/  FSEL R3, R11, R3, !P1 ;  /* 0x000000030b037208 */ /* 0x000fcc0004800000 */
[----:B--2---:R-:W-:-:S06]  /*2510*/  DSETP.GEU.AND P1, PT, R2, R12, PT ;  /* 0x0000000c0200722a */ /* 0x004fcc0003f2e000 */
        /* <DEDUP_REMOVED lines=16> */
.L_x_99:
        /* <DEDUP_REMOVED lines=12> */
.L_x_125:
[----:B------:R-:W-:Y:S05]  /*26e0*/  BSYNC.RECONVERGENT B1 ;  /* 0x0000000000017941 */ /* 0x000fea0003800200 */
.L_x_124:
        /* <DEDUP_REMOVED lines=17> */
.L_x_130:
        /* <DEDUP_REMOVED lines=12> */
.L_x_129:
[----:B------:R-:W-:Y:S05]  /*28c0*/  BSYNC.RECONVERGENT B2 ;  /* 0x0000000000027941 */ /* 0x000fea0003800200 */
.L_x_128:
        /* <DEDUP_REMOVED lines=10> */
.L_x_133:
        /* <DEDUP_REMOVED lines=69> */
.L_x_132:
[----:B------:R-:W-:Y:S05]  /*2dc0*/  BSYNC.RECONVERGENT B2 ;  /* 0x0000000000027941 */ /* 0x000fea0003800200 */
.L_x_131:
        /* <DEDUP_REMOVED lines=40> */
.L_x_135:
[----:B------:R-:W-:Y:S05]  /*3050*/  BSYNC.RECONVERGENT B2 ;  /* 0x0000000000027941 */ /* 0x000fea0003800200 */
.L_x_134:
        /* <DEDUP_REMOVED lines=18> */
.L_x_127:
[----:B------:R-:W-:Y:S05]  /*3180*/  BSYNC.RECONVERGENT B1 ;  /* 0x0000000000017941 */ /* 0x000fea0003800200 */
.L_x_126:
        /* <DEDUP_REMOVED lines=60> */
[----:B---3--:R-:W1:Y:S01]  /*3550*/  LDS.128 R12, [UR4+0x20] ;  /* 0x00002004ff0c7984 */ /* 0x008e620008000c00 */
        /* <DEDUP_REMOVED lines=24> */
.L_x_136:
        /* <DEDUP_REMOVED lines=63> */
[----:B----4-:R-:W-:Y:S05]  /*3ad0*/  @P0 BRA `(.L_x_114) ;  /* 0x0000001000380947 */ /* 0x010fea0003800000 */
[----:B------:R-:W0:Y:S01]  /*3ae0*/  S2UR UR5, SR_CgaCtaId ;  /* 0x00000000000579c3 */ /* 0x000e220000008800 */
[----:B------:R-:W-:Y:S01]  /*3af0*/  UMOV UR4, 0x400 ;  /* 0x0000040000047882 */ /* 0x000fe20000000000 */
[C---:B------:R-:W-:Y:S02]  /*3b00*/  ISETP.GT.U32.AND P3, PT, R0.reuse, 0x20, PT ;  /* 0x000000200000780c */ /* 0x040fe40003f64070 */
        /* <DEDUP_REMOVED lines=9> */
[----:B------:R-:W-:Y:S01]  /*3ba0*/  ISETP.GT.U32.AND P1, PT, R0, 0x60, PT ;  /* 0x000000600000780c */ /* 0x000fe20003f24070 */
[----:B------:R-:W-:Y:S01]  /*3bb0*/  IMAD.MOV.U32 R2, RZ, RZ, R13 ;  /* 0x000000ffff027224 */ /* 0x000fe200078e000d */
[----:B------:R-:W0:Y:S01]  /*3bc0*/  LDS.128 R4, [UR4+0x30] ;  /* 0x00003004ff047984 */ /* 0x000e220008000c00 */
[----:B------:R-:W-:-:S06]  /*3bd0*/  IMAD.MOV.U32 R3, RZ, RZ, R12 ;  /* 0x000000ffff037224 */ /* 0x000fcc00078e000c */
        /* <DEDUP_REMOVED lines=36> */
.L_x_123:
[----:B------:R-:W0:Y:S01]  /*3e20*/  S2R R7, SR_TID.X ;  /* 0x0000000000077919 */ /* 0x000e220000002100 */
[----:B------:R-:W1:Y:S02]  /*3e30*/  LDCU.64 UR4, c[0x0][0x380] ;  /* 0x00007000ff0477ac */ /* 0x000e640008000a00 */
[----:B-1----:R-:W-:Y:S02]  /*3e40*/  IMAD.U32 R2, RZ, RZ, UR4 ;  /* 0x00000004ff027e24 */ /* 0x002fe4000f8e00ff */
[----:B------:R-:W-:Y:S02]  /*3e50*/  IMAD.U32 R3, RZ, RZ, UR5 ;  /* 0x00000005ff037e24 */ /* 0x000fe4000f8e00ff */
        /* <DEDUP_REMOVED lines=9> */
[----:B------:R-:W-:-:S05]  /*3ef0*/  VIADD R6, R0, 0xfffff800 ;  /* 0xfffff80000067836 */ /* 0x000fca0000000000 */
[----:B------:R-:W-:Y:S01]  /*3f00*/  ISETP.GE.U32.AND P1, PT, R6, 0x800, PT ;  /* 0x000008000600780c */ /* 0x000fe20003f26070 */
[----:B--2---:R-:W-:-:S06]  /*3f10*/  DSETP.GEU.AND P0, PT, R22, R8, PT ;  /* 0x000000081600722a */ /* 0x004fcc0003f0e000 */
[----:B------:R-:W-:Y:S02]  /*3f20*/  FSEL R8, R8, R22, !P0 ;  /* 0x0000001608087208 */ /* 0x000fe40004000000 */
[----:B------:R-:W-:-:S06]  /*3f30*/  FSEL R9, R9, R23, !P0 ;  /* 0x0000001709097208 */ /* 0x000fcc0004000000 */
[----:B---3--:R-:W-:-:S06]  /*3f40*/  DSETP.GEU.AND P0, PT, R8, R10, PT ;  /* 0x0000000a0800722a */ /* 0x008fcc0003f0e000 */
[----:B------:R-:W-:Y:S02]  /*3f50*/  FSEL R8, R10, R8, !P0 ;  /* 0x000000080a087208 */ /* 0x000fe40004000000 */
[----:B------:R-:W-:Y:S01]  /*3f60*/  FSEL R9, R11, R9, !P0 ;  /* 0x000000090b097208 */ /* 0x000fe20004000000 */
[----:B------:R-:W-:-:S05]  /*3f70*/  IMAD.MOV.U32 R11, RZ, RZ, 0x800 ;  /* 0x00000800ff0b7424 */ /* 0x000fca00078e00ff */
        /* <DEDUP_REMOVED lines=18> */
[----:B------:R-:W1:Y:S02]  /*40a0*/  LDC.64 R2, c[0x0][0x380] ;  /* 0x0000e000ff027b82 */ /* 0x000e640000000a00 */
.L_x_139:
[----:B------:R-:W-:-:S04]  /*40b0*/  IMAD.IADD R17, R7, 0x1, R11 ;  /* 0x0000000107117824 */ /* 0x000fc800078e020b */
[----:B-1----:R-:W-:-:S06]  /*40c0*/  IMAD.WIDE.U32 R16, R17, 0x8, R2 ;  /* 0x0000000811107825 */ /* 0x002fcc00078e0002 */
[----:B------:R-:W2:Y:S01]  /*40d0*/  LDG.E.64.CONSTANT R16, desc[UR6][R16.64] ;  /* 0x0000000610107981 */ /* 0x000ea2000c1e9b00 */
[----:B------:R-:W-:-:S05]  /*40e0*/  IMAD.WIDE.U32 R18, R11, 0x8, R4 ;  /* 0x000000080b127825 */ /* 0x000fca00078e0004 */
[----:B------:R-:W3:Y:S04]  /*40f0*/  LDG.E.64.CONSTANT R20, desc[UR6][R18.64+0x800] ;  /* 0x0008000612147981 */ /* 0x000ee8000c1e9b00 */
[----:B------:R-:W4:Y:S04]  /*4100*/  LDG.E.64.CONSTANT R22, desc[UR6][R18.64+0x1000] ;  /* 0x0010000612167981 */ /* 0x000f28000c1e9b00 */
[----:B------:R-:W5:Y:S04]  /*4110*/  LDG.E.64.CONSTANT R24, desc[UR6][R18.64+0x1800] ;  /* 0x0018000612187981 */ /* 0x000f68000c1e9b00 */
[----:B------:R-:W5:Y:S04]  /*4120*/  LDG.E.64.CONSTANT R26, desc[UR6][R18.64+0x2000] ;  /* 0x00200006121a7981 */ /* 0x000f68000c1e9b00 */
[----:B------:R-:W5:Y:S04]  /*4130*/  LDG.E.64.CONSTANT R28, desc[UR6][R18.64+0x2800] ;  /* 0x00280006121c7981 */ /* 0x000f68000c1e9b00 */
[----:B------:R-:W5:Y:S04]  /*4140*/  LDG.E.64.CONSTANT R14, desc[UR6][R18.64+0x3000] ;  /* 0x00300006120e7981 */ /* 0x000f68000c1e9b00 */
[----:B------:R-:W5:Y:S01]  /*4150*/  LDG.E.64.CONSTANT R12, desc[UR6][R18.64+0x3800] ;  /* 0x00380006120c7981 */ /* 0x000f62000c1e9b00 */
[----:B0-----:R-:W-:-:S05]  /*4160*/  IMAD.IADD R10, R0, 0x1, -R11 ;  /* 0x00000001000a7824 */ /* 0x001fca00078e0a0b */
[----:B------:R-:W-:Y:S01]  /*4170*/  ISETP.GE.U32.AND P1, PT, R10, 0x800, PT ;  /* 0x000008000a00780c */ /* 0x000fe20003f26070 */
        /* <DEDUP_REMOVED lines=26> */
[----:B------:R-:W-:-:S13]  /*4320*/  ISETP.GT.U32.AND P0, PT, R11, R6, PT ;  /* 0x000000060b00720c */ /* 0x000fda0003f04070 */
[----:B------:R-:W-:Y:S05]  /*4330*/  @!P0 BRA `(.L_x_139) ;  /* 0xfffffffc005c8947 */ /* 0x000fea000383ffff */
.L_x_137:
        /* <DEDUP_REMOVED lines=14> */
[----:B------:R-:W-:Y:S01]  /*4420*/  LEA.HI R0, R5, 0x1, RZ, 0x18 ;  /* 0x0000000105007811 */ /* 0x000fe200078fc0ff */
[----:B------:R-:W-:-:S03]  /*4430*/  IMAD.IADD R15, R7, 0x1, R11 ;  /* 0x00000001070f7824 */ /* 0x000fc600078e020b */
[----:B------:R-:W-:Y:S01]  /*4440*/  LOP3.LUT R5, R0, 0x3, RZ, 0xc0, !PT ;  /* 0x0000000300057812 */ /* 0x000fe200078ec0ff */
[----:B------:R-:W-:-:S04]  /*4450*/  IMAD.MOV.U32 R0, RZ, RZ, R7 ;  /* 0x000000ffff007224 */ /* 0x000fc800078e0007 */
[----:B------:R-:W-:-:S07]  /*4460*/  IMAD.MOV R5, RZ, RZ, -R5 ;  /* 0x000000ffff057224 */ /* 0x000fce00078e0a05 */
.L_x_143:
        /* <DEDUP_REMOVED lines=10> */
.L_x_142:
[----:B------:R-:W-:Y:S05]  /*4510*/  BSYNC.RECONVERGENT B2 ;  /* 0x0000000000027941 */ /* 0x000fea0003800200 */
.L_x_141:
[----:B------:R-:W-:Y:S05]  /*4520*/  @!P2 BRA `(.L_x_140) ;  /* 0x000000000078a947 */ /* 0x000fea0003800000 */
[C---:B------:R-:W-:Y:S02]  /*4530*/  IMAD.IADD R5, R0.reuse, 0x1, R11 ;  /* 0x0000000100057824 */ /* 0x040fe400078e020b */
[----:B------:R-:W-:-:S07]  /*4540*/  VIADD R0, R0, 0x200 ;  /* 0x0000020000007836 */ /* 0x000fce0000000000 */
.L_x_144:
[----:B------:R-:W-:-:S04]  /*4550*/  IMAD.WIDE.U32 R10, R5, 0x8, R2 ;  /* 0x00000008050a7825 */ /* 0x000fc800078e0002 */
        /* <DEDUP_REMOVED lines=13> */
[----:B------:R-:W-:Y:S01]  /*4630*/  FSEL R9, R11, R9, !P0 ;  /* 0x000000090b097208 */ /* 0x000fe20004000000 */
[C---:B------:R-:W-:Y:S02]  /*4640*/  VIADD R11, R0.reuse, 0x200 ;  /* 0x00000200000b7836 */ /* 0x040fe40000000000 */
[----:B------:R-:W-:-:S03]  /*4650*/  VIADD R0, R0, 0x400 ;  /* 0x0000040000007836 */ /* 0x000fc60000000000 */
[----:B---3--:R-:W-:Y:S01]  /*4660*/  DSETP.GEU.AND P0, PT, R8, R12, PT ;  /* 0x0000000c0800722a */ /* 0x008fe20003f0e000 */
[----:B------:R-:W-:-:S05]  /*4670*/  ISETP.GE.AND P1, PT, R11, R4, PT ;  /* 0x000000040b00720c */ /* 0x000fca0003f26270 */
        /* <DEDUP_REMOVED lines=9> */
.L_x_140:
[----:B------:R-:W-:Y:S05]  /*4710*/  BSYNC.RECONVERGENT B1 ;  /* 0x0000000000017941 */ /* 0x000fea0003800200 */
.L_x_138:
        /* <DEDUP_REMOVED lines=74> */
.L_x_114:
[----:B------:R-:W-:Y:S05]  /*4bc0*/  BSYNC.RECONVERGENT B0 ;  /* 0x0000000000007941 */ /* 0x000fea0003800200 */
.L_x_98:
[----:B------:R-:W-:Y:S05]  /*4bd0*/  @P0 EXIT ;  /* 0x000000000000094d */ /* 0x000fea0003800000 */
[----:B------:R-:W4:Y:S01]  /*4be0*/  LDCU.64 UR8, c[0x0][0x398] ;  /* 0x00007300ff0877ac */ /* 0x000f220008000a00 */
[----:B01----:R-:W0:Y:S01]  /*4bf0*/  LDC.64 R4, c[0x0][0x388] ;  /* 0x0000e200ff047b82 */ /* 0x003e220000000a00 */
[----:B------:R-:W2:Y:S01]  /*4c00*/  LDCU.64 UR4, c[0x0][0x398] ;  /* 0x00007300ff0477ac */ /* 0x000ea20008000a00 */
[----:B----4-:R-:W-:-:S06]  /*4c10*/  DSETP.GT.AND P0, PT, R6, UR8, PT ;  /* 0x0000000806007e2a */ /* 0x010fcc000bf04000 */
[----:B--23--:R-:W-:Y:S02]  /*4c20*/  FSEL R2, R6, UR4, P0 ;  /* 0x0000000406027c08 */ /* 0x00cfe40008000000 */
[----:B------:R-:W-:-:S05]  /*4c30*/  FSEL R3, R7, UR5, P0 ;  /* 0x0000000507037c08 */ /* 0x000fca0008000000 */
[----:B0-----:R-:W-:Y:S01]  /*4c40*/  STG.E.64 desc[UR6][R4.64], R2 ;  /* 0x0000000204007986 */ /* 0x001fe2000c101b06 */
[----:B------:R-:W-:Y:S05]  /*4c50*/  EXIT ;  /* 0x000000000000794d */ /* 0x000fea0003800000 */
.L_x_145:
        /* <DEDUP_REMOVED lines=10> */
.L_x_151:


//--------------------- .text._ZN3cub18CUB_300001_SM_10006detail11EmptyKernelIvEEvv --------------------------
	.section	.text._ZN3cub18CUB_300001_SM_10006detail11EmptyKernelIvEEvv,"ax",@progbits
	.align	128
        .global         _ZN3cub18CUB_300001_SM_10006detail11EmptyKernelIvEEvv
        .type           _ZN3cub18CUB_300001_SM_10006detail11EmptyKernelIvEEvv,@function
        .size           _ZN3cub18CUB_300001_SM_10006detail11EmptyKernelIvEEvv,(.L_x_152 - _ZN3cub18CUB_300001_SM_10006detail11EmptyKernelIvEEvv)
        .other          _ZN3cub18CUB_300001_SM_10006detail11EmptyKernelIvEEvv,@"STO_CUDA_ENTRY STV_DEFAULT"
_ZN3cub18CUB_300001_SM_10006detail11EmptyKernelIvEEvv:
.text._ZN3cub18CUB_300001_SM_10006detail11EmptyKernelIvEEvv:
[----:B------:R-:W-:Y:S01]  /*0000*/  LDC R1, c[0x0][0x37c] ;  /* 0x0000df00ff017b82 */ /* 0x000fe20000000800 */
[----:B------:R-:W-:Y:S05]  /*0010*/  EXIT ;  /* 0x000000000000794d */ /* 0x000fea0003800000 */
.L_x_146:
        /* <DEDUP_REMOVED lines=14> */
.L_x_152:


//--------------------- .text._Z16get_error_matrixPdS_S_ --------------------------
	.section	.text._Z16get_error_matrixPdS_S_,"ax",@progbits
	.align	128
        .global         _Z16get_error_matrixPdS_S_
        .type           _Z16get_error_matrixPdS_S_,@function
        .size           _Z16get_error_matrixPdS_S_,(.L_x_153 - _Z16get_error_matrixPdS_S_)
        .other          _Z16get_error_matrixPdS_S_,@"STO_CUDA_ENTRY STV_DEFAULT"
_Z16get_error_matrixPdS_S_:
.text._Z16get_error_matrixPdS_S_:
[----:B------:R-:W-:Y:S01]  /*0000*/  LDC R1, c[0x0][0x37c] ;  /* 0x0000df00ff017b82 */ /* 0x000fe20000000800 */
[----:B------:R-:W0:Y:S07]  /*0010*/  S2R R0, SR_TID.X ;  /* 0x0000000000007919 */ /* 0x000e2e0000002100 */
[----:B------:R-:W1:Y:S08]  /*0020*/  S2UR UR4, SR_CTAID.X ;  /* 0x00000000000479c3 */ /* 0x000e700000002500 */
[----:B------:R-:W1:Y:S01]  /*0030*/  LDC R13, c[0x0][0x360] ;  /* 0x0000d800ff0d7b82 */ /* 0x000e620000000800 */
[----:B0-----:R-:W-:Y:S01]  /*0040*/  ISETP.NE.AND P0, PT, R0, RZ, PT ;  /* 0x000000ff0000720c */ /* 0x001fe20003f05270 */
[----:B-1----:R-:W-:-:S03]  /*0050*/  IMAD R13, R13, UR4, R0 ;  /* 0x000000040d0d7c24 */ /* 0x002fc6000f8e0200 */
[----:B------:R-:W-:-:S13]  /*0060*/  ISETP.EQ.OR P0, PT, RZ, UR4, !P0 ;  /* 0x00000004ff007c0c */ /* 0x000fda000c702670 */
[----:B------:R-:W-:Y:S05]  /*0070*/  @P0 EXIT ;  /* 0x000000000000094d */ /* 0x000fea0003800000 */
[----:B------:R-:W0:Y:S01]  /*0080*/  LDC.64 R2, c[0x0][0x388] ;  /* 0x0000e200ff027b82 */ /* 0x000e220000000a00 */
[----:B------:R-:W1:Y:S07]  /*0090*/  LDCU.64 UR4, c[0x0][0x358] ;  /* 0x00006b00ff0477ac */ /* 0x000e6e0008000a00 */
[----:B------:R-:W2:Y:S08]  /*00a0*/  LDC.64 R4, c[0x0][0x380] ;  /* 0x0000e000ff047b82 */ /* 0x000eb00000000a00 */
[----:B------:R-:W3:Y:S01]  /*00b0*/  LDC.64 R8, c[0x0][0x390] ;  /* 0x0000e400ff087b82 */ /* 0x000ee20000000a00 */
[----:B0-----:R-:W-:-:S06]  /*00c0*/  IMAD.WIDE.U32 R2, R13, 0x8, R2 ;  /* 0x000000080d027825 */ /* 0x001fcc00078e0002 */
[----:B-1----:R-:W4:Y:S01]  /*00d0*/  LDG.E.64 R2, desc[UR4][R2.64] ;  /* 0x0000000402027981 */ /* 0x002f22000c1e1b00 */
[----:B--2---:R-:W-:-:S06]  /*00e0*/  IMAD.WIDE.U32 R4, R13, 0x8, R4 ;  /* 0x000000080d047825 */ /* 0x004fcc00078e0004 */
[----:B------:R-:W4:Y:S02]  /*00f0*/  LDG.E.64 R4, desc[UR4][R4.64] ;  /* 0x0000000404047981 */ /* 0x000f24000c1e1b00 */
[----:B----4-:R-:W-:-:S08]  /*0100*/  DADD R6, R2, -R4 ;  /* 0x0000000002067229 */ /* 0x010fd00000000804 */
[----:B------:R-:W-:Y:S01]  /*0110*/  DADD R10, -RZ, |R6| ;  /* 0x00000000ff0a7229 */ /* 0x000fe20000000506 */
[----:B---3--:R-:W-:-:S06]  /*0120*/  IMAD.WIDE.U32 R6, R13, 0x8, R8 ;  /* 0x000000080d067825 */ /* 0x008fcc00078e0008 */
[----:B------:R-:W-:Y:S01]  /*0130*/  STG.E.64 desc[UR4][R6.64], R10 ;  /* 0x0000000a06007986 */ /* 0x000fe2000c101b04 */
[----:B------:R-:W-:Y:S05]  /*0140*/  EXIT ;  /* 0x000000000000794d */ /* 0x000fea0003800000 */
.L_x_147:
        /* <DEDUP_REMOVED lines=11> */
.L_x_153:


//--------------------- .text._Z10cross_calcPdS_m --------------------------
	.section	.text._Z10cross_calcPdS_m,"ax",@progbits
	.align	128
        .global         _Z10cross_calcPdS_m
        .type           _Z10cross_calcPdS_m,@function
        .size           _Z10cross_calcPdS_m,(.L_x_154 - _Z10cross_calcPdS_m)
        .other          _Z10cross_calcPdS_m,@"STO_CUDA_ENTRY STV_DEFAULT"
_Z10cross_calcPdS_m:
.text._Z10cross_calcPdS_m:
[----:B------:R-:W-:Y:S01]  /*0000*/  LDC R1, c[0x0][0x37c] ;  /* 0x0000df00ff017b82 */ /* 0x000fe20000000800 */
[----:B------:R-:W0:Y:S07]  /*0010*/  S2R R8, SR_TID.X ;  /* 0x0000000000087919 */ /* 0x000e2e0000002100 */
[----:B------:R-:W1:Y:S02]  /*0020*/  S2UR UR6, SR_CTAID.X ;  /* 0x00000000000679c3 */ /* 0x000e640000002500 */
[----:B-1----:R-:W-:-:S04]  /*0030*/  ISETP.NE.AND P0, PT, RZ, UR6, PT ;  /* 0x00000006ff007c0c */ /* 0x002fc8000bf05270 */
[----:B0-----:R-:W-:-:S13]  /*0040*/  ISETP.EQ.OR P0, PT, R8, RZ, !P0 ;  /* 0x000000ff0800720c */ /* 0x001fda0004702670 */
[----:B------:R-:W-:Y:S05]  /*0050*/  @P0 EXIT ;  /* 0x000000000000094d */ /* 0x000fea0003800000 */
[----:B------:R-:W0:Y:S01]  /*0060*/  LDC.64 R4, c[0x0][0x390] ;  /* 0x0000e400ff047b82 */ /* 0x000e220000000a00 */
[----:B------:R-:W1:Y:S01]  /*0070*/  LDCU.128 UR8, c[0x0][0x380] ;  /* 0x00007000ff0877ac */ /* 0x000e620008000c00 */
[----:B------:R-:W-:Y:S01]  /*0080*/  IMAD.MOV.U32 R9, RZ, RZ, RZ ;  /* 0x000000ffff097224 */ /* 0x000fe200078e00ff */
[----:B------:R-:W2:Y:S05]  /*0090*/  LDCU.64 UR4, c[0x0][0x358] ;  /* 0x00006b00ff0477ac */ /* 0x000eaa0008000a00 */
[----:B------:R-:W3:Y:S01]  /*00a0*/  LDC.64 R10, c[0x0][0x390] ;  /* 0x0000e400ff0a7b82 */ /* 0x000ee20000000a00 */
[----:B0-----:R-:W-:-:S04]  /*00b0*/  IMAD.WIDE.U32 R6, R4, UR6, R8 ;  /* 0x0000000604067c25 */ /* 0x001fc8000f8e0008 */
[----:B------:R-:W-:Y:S02]  /*00c0*/  IMAD R13, R5, UR6, RZ ;  /* 0x00000006050d7c24 */ /* 0x000fe4000f8e02ff */
[----:B------:R-:W-:Y:S02]  /*00d0*/  IMAD.SHL.U32 R2, R6, 0x8, RZ ;  /* 0x0000000806027824 */ /* 0x000fe400078e00ff */
[----:B------:R-:W-:Y:S02]  /*00e0*/  IMAD.IADD R3, R7, 0x1, R13 ;  /* 0x0000000107037824 */ /* 0x000fe400078e020d */
[----:B---3--:R-:W-:-:S03]  /*00f0*/  IMAD.WIDE.U32 R10, R4, UR6, R10 ;  /* 0x00000006040a7c25 */ /* 0x008fc6000f8e000a */
[----:B------:R-:W-:Y:S01]  /*0100*/  SHF.L.U64.HI R0, R6, 0x3, R3 ;  /* 0x0000000306007819 */ /* 0x000fe20000010203 */
[----:B------:R-:W-:Y:S01]  /*0110*/  IMAD.SHL.U32 R3, R4, 0x2, RZ ;  /* 0x0000000204037824 */ /* 0x000fe200078e00ff */
[----:B-1----:R-:W-:Y:S01]  /*0120*/  IADD3 R6, P0, PT, R2, UR8, RZ ;  /* 0x0000000802067c10 */ /* 0x002fe2000ff1e0ff */
[----:B------:R-:W-:-:S03]  /*0130*/  IMAD.IADD R13, R13, 0x1, R11 ;  /* 0x000000010d0d7824 */ /* 0x000fc600078e020b */
[----:B------:R-:W-:Y:S02]  /*0140*/  IADD3.X R7, PT, PT, R0, UR9, RZ, P0, !PT ;  /* 0x0000000900077c10 */ /* 0x000fe400087fe4ff */
[----:B------:R-:W-:Y:S02]  /*0150*/  IADD3 R3, P1, P2, R8, R10, -R3 ;  /* 0x0000000a08037210 */ /* 0x000fe40007a3e803 */
[C---:B------:R-:W-:Y:S01]  /*0160*/  LEA R14, P0, R4.reuse, R6, 0x3 ;  /* 0x00000006040e7211 */ /* 0x040fe200078018ff */
[----:B--2---:R-:W2:Y:S01]  /*0170*/  LDG.E.64 R8, desc[UR4][R6.64+-0x8] ;  /* 0xfffff80406087981 */ /* 0x004ea2000c1e1b00 */
[----:B------:R-:W-:-:S03]  /*0180*/  SHF.L.U64.HI R16, R4, 0x1, R5 ;  /* 0x0000000104107819 */ /* 0x000fc60000010205 */
[----:B------:R-:W2:Y:S01]  /*0190*/  LDG.E.64 R10, desc[UR4][R6.64+0x8] ;  /* 0x00000804060a7981 */ /* 0x000ea2000c1e1b00 */
[----:B------:R-:W-:Y:S02]  /*01a0*/  LEA.HI.X R15, R4, R7, R5, 0x3, P0 ;  /* 0x00000007040f7211 */ /* 0x000fe400000f1c05 */
[----:B------:R-:W-:Y:S02]  /*01b0*/  IADD3.X R16, PT, PT, RZ, R13, ~R16, P1, P2 ;  /* 0x0000000dff107210 */ /* 0x000fe40000fe4c10 */
[C---:B------:R-:W-:Y:S01]  /*01c0*/  LEA R12, P0, R3.reuse, UR8, 0x3 ;  /* 0x00000008030c7c11 */ /* 0x040fe2000f8018ff */
[----:B------:R-:W3:Y:S03]  /*01d0*/  LDG.E.64 R4, desc[UR4][R14.64] ;  /* 0x000000040e047981 */ /* 0x000ee6000c1e1b00 */
[----:B------:R-:W-:-:S06]  /*01e0*/  LEA.HI.X R13, R3, UR9, R16, 0x3, P0 ;  /* 0x00000009030d7c11 */ /* 0x000fcc00080f1c10 */
[----:B------:R-:W4:Y:S01]  /*01f0*/  LDG.E.64 R12, desc[UR4][R12.64] ;  /* 0x000000040c0c7981 */ /* 0x000f22000c1e1b00 */
[----:B------:R-:W-:-:S04]  /*0200*/  IADD3 R2, P0, PT, R2, UR10, RZ ;  /* 0x0000000a02027c10 */ /* 0x000fc8000ff1e0ff */
[----:B------:R-:W-:Y:S01]  /*0210*/  IADD3.X R3, PT, PT, R0, UR11, RZ, P0, !PT ;  /* 0x0000000b00037c10 */ /* 0x000fe200087fe4ff */
[----:B--2---:R-:W-:-:S08]  /*0220*/  DADD R8, R8, R10 ;  /* 0x0000000008087229 */ /* 0x004fd0000000000a */
[----:B---3--:R-:W-:-:S08]  /*0230*/  DADD R4, R8, R4 ;  /* 0x0000000008047229 */ /* 0x008fd00000000004 */
[----:B----4-:R-:W-:-:S08]  /*0240*/  DADD R4, R4, R12 ;  /* 0x0000000004047229 */ /* 0x010fd0000000000c */
[----:B------:R-:W-:-:S07]  /*0250*/  DMUL R4, R4, 0.25 ;  /* 0x3fd0000004047828 */ /* 0x000fce0000000000 */
[----:B------:R-:W-:Y:S01]  /*0260*/  STG.E.64 desc[UR4][R2.64], R4 ;  /* 0x0000000402007986 */ /* 0x000fe2000c101b04 */
[----:B------:R-:W-:Y:S05]  /*0270*/  EXIT ;  /* 0x000000000000794d */ /* 0x000fea0003800000 */
.L_x_148:
        /* <DEDUP_REMOVED lines=16> */
.L_x_154:


//--------------------- .nv.shared._ZN3cub18CUB_300001_SM_10006detail6reduce28DeviceReduceSingleTileKernelINS2_10policy_hubIdjN4cuda3__47maximumIvEEE10Policy1000EPdSB_iS8_ddNS5_3std3__410__identityEEEvT0_T1_T2_T3_T4_T6_ --------------------------
	.section	.nv.shared._ZN3cub18CUB_300001_SM_10006detail6reduce28DeviceReduceSingleTileKernelINS2_10policy_hubIdjN4cuda3__47maximumIvEEE10Policy1000EPdSB_iS8_ddNS5_3std3__410__identityEEEvT0_T1_T2_T3_T4_T6_,"aw",@nobits
	.sectionflags	@""
	.align	8
.nv.shared._ZN3cub18CUB_300001_SM_10006detail6reduce28DeviceReduceSingleTileKernelINS2_10policy_hubIdjN4cuda3__47maximumIvEEE10Policy1000EPdSB_iS8_ddNS5_3std3__410__identityEEEvT0_T1_T2_T3_T4_T6_:
	.zero		1104


//--------------------- .nv.shared.reserved.0     --------------------------
	.section	.nv.shared.reserved.0,"aw",@nobits
	.weak		__nv_reservedSMEM_offset_0_alias
	.size		__nv_reservedSMEM_offset_0_alias, 0, 64
	.other		__nv_reservedSMEM_offset_0_alias,@"STO_CUDA_RESERVED_SHARED STV_DEFAULT"
__nv_reservedSMEM_offset_0_alias:
	.zero		0
	.zero		64


//--------------------- .nv.global                --------------------------
	.section	.nv.global,"aw",@nobits
.nv.global:
	.type		_ZN34_INTERNAL_94ceae3e_4_k_cu_04df2e766thrust24THRUST_300001_SM_1000_NS12placeholders2_5E,@object
	.size		_ZN34_INTERNAL_94ceae3e_4_k_cu_04df2e766thrust24THRUST_300001_SM_1000_NS12placeholders2_5E,(_ZN34_INTERNAL_94ceae3e_4_k_cu_04df2e764cuda3std3__45__cpo6cbeginE - _ZN34_INTERNAL_94ceae3e_4_k_cu_04df2e766thrust24THRUST_300001_SM_1000_NS12placeholders2_5E)
_ZN34_INTERNAL_94ceae3e_4_k_cu_04df2e766thrust24THRUST_300001_SM_1000_NS12placeholders2_5E:
	.zero		1
	.type		_ZN34_INTERNAL_94ceae3e_4_k_cu_04df2e764cuda3std3__45__cpo6cbeginE,@object
	.size		_ZN34_INTERNAL_94ceae3e_4_k_cu_04df2e764cuda3std3__45__cpo6cbeginE,(_ZN34_INTERNAL_94ceae3e_4_k_cu_04df2e764cuda3std6ranges3__45__cpo6cbeginE - _ZN34_INTERNAL_94ceae3e_4_k_cu_04df2e764cuda3std3__45__cpo6cbeginE)
_ZN34_INTERNAL_94ceae3e_4_k_cu_04df2e764cuda3std3__45__cpo6cbeginE:
	.zero		1
	.type		_ZN34_INTERNAL_94ceae3e_4_k_cu_04df2e764cuda3std6ranges3__45__cpo6cbeginE,@object
	.size		_ZN34_INTERNAL_94ceae3e_4_k_cu_04df2e764cuda3std6ranges3__45__cpo6cbeginE,(_ZN34_INTERNAL_94ceae3e_4_k_cu_04df2e764cuda3std3__48in_placeE - _ZN34_INTERNAL_94ceae3e_4_k_cu_04df2e764cuda3std6ranges3__45__cpo6cbeginE)
_ZN34_INTERNAL_94ceae3e_4_k_cu_04df2e764cuda3std6ranges3__45__cpo6cbeginE:
	.zero		1
	.type		_ZN34_INTERNAL_94ceae3e_4_k_cu_04df2e764cuda3std3__48in_placeE,@object
	.size		_ZN34_INTERNAL_94ceae3e_4_k_cu_04df2e764cuda3std3__48in_placeE,(_ZN34_INTERNAL_94ceae3e_4_k_cu_04df2e764cuda3std6ranges3__45__cpo4sizeE - _ZN34_INTERNAL_94ceae3e_4_k_cu_04df2e764cuda3std3__48in_placeE)
_ZN34_INTERNAL_94ceae3e_4_k_cu_04df2e764cuda3std3__48in_placeE:
	.zero		1
	.type		_ZN34_INTERNAL_94ceae3e_4_k_cu_04df2e764cuda3std6ranges3__45__cpo4sizeE,@object
	.size		_ZN34_INTERNAL_94ceae3e_4_k_cu_04df2e764cuda3std6ranges3__45__cpo4sizeE,(_ZN34_INTERNAL_94ceae3e_4_k_cu_04df2e766thrust24THRUST_300001_SM_1000_NS12placeholders2_9E - _ZN34_INTERNAL_94ceae3e_4_k_cu_04df2e764cuda3std6ranges3__45__cpo4sizeE)
_ZN34_INTERNAL_94ceae3e_4_k_cu_04df2e764cuda3std6ranges3__45__cpo4sizeE:
	.zero		1
	.type		_ZN34_INTERNAL_94ceae3e_4_k_cu_04df2e766thrust24THRUST_300001_SM_1000_NS12placeholders2_9E,@object
	.size		_ZN34_INTERNAL_94ceae3e_4_k_cu_04df2e766thrust24THRUST_300001_SM_1000_NS12placeholders2_9E,(_ZN34_INTERNAL_94ceae3e_4_k_cu_04df2e764cuda3std3__45__cpo7crbeginE - _ZN34_INTERNAL_94ceae3e_4_k_cu_04df2e766thrust24THRUST_300001_SM_1000_NS12placeholders2_9E)
_ZN34_INTERNAL_94ceae3e_4_k_cu_04df2e766thrust24THRUST_300001_SM_1000_NS12placeholders2_9E:
	.zero		1
	.type		_ZN34_INTERNAL_94ceae3e_4_k_cu_04df2e764cuda3std3__45__cpo7crbeginE,@object
	.size		_ZN34_INTERNAL_94ceae3e_4_k_cu_04df2e764cuda3std3__45__cpo7crbeginE,(_ZN34_INTERNAL_94ceae3e_4_k_cu_04df2e764cuda3std6ranges3__45__cpo4nextE - _ZN34_INTERNAL_94ceae3e_4_k_cu_04df2e764cuda3std3__45__cpo7crbeginE)
_ZN34_INTERNAL_94ceae3e_4_k_cu_04df2e764cuda3std3__45__cpo7crbeginE:
	.zero		1
	.type		_ZN34_INTERNAL_94ceae3e_4_k_cu_04df2e764cuda3std6ranges3__45__cpo4nextE,@object
	.size		_ZN34_INTERNAL_94ceae3e_4_k_cu_04df2e764cuda3std6ranges3__45__cpo4nextE,(_ZN34_INTERNAL_94ceae3e_4_k_cu_04df2e764cuda3std6ranges3__45__cpo4swapE - _ZN34_INTERNAL_94ceae3e_4_k_cu_04df2e764cuda3std6ranges3__45__cpo4nextE)
_ZN34_INTERNAL_94ceae3e_4_k_cu_04df2e764cuda3std6ranges3__45__cpo4nextE:
	.zero		1
	.type		_ZN34_INTERNAL_94ceae3e_4_k_cu_04df2e764cuda3std6ranges3__45__cpo4swapE,@object
	.size		_ZN34_INTERNAL_94ceae3e_4_k_cu_04df2e764cuda3std6ranges3__45__cpo4swapE,(_ZN34_INTERNAL_94ceae3e_4_k_cu_04df2e766thrust24THRUST_300001_SM_1000_NS12placeholders2_1E - _ZN34_INTERNAL_94ceae3e_4_k_cu_04df2e764cuda3std6ranges3__45__cpo4swapE)
_ZN34_INTERNAL_94ceae3e_4_k_cu_04df2e764cuda3std6ranges3__45__cpo4swapE:
	.zero		1
	.type		_ZN34_INTERNAL_94ceae3e_4_k_cu_04df2e766thrust24THRUST_300001_SM_1000_NS12placeholders2_1E,@object
	.size		_ZN34_INTERNAL_94ceae3e_4_k_cu_04df2e766thrust24THRUST_300001_SM_1000_NS12placeholders2_1E,(_ZN34_INTERNAL_94ceae3e_4_k_cu_04df2e766thrust24THRUST_300001_SM_1000_NS12placeholders2_3E - _ZN34_INTERNAL_94ceae3e_4_k_cu_04df2e766thrust24THRUST_300001_SM_1000_NS12placeholders2_1E)
_ZN34_INTERNAL_94ceae3e_4_k_cu_04df2e766thrust24THRUST_300001_SM_1000_NS12placeholders2_1E:
	.zero		1
	.type		_ZN34_INTERNAL_94ceae3e_4_k_cu_04df2e766thrust24THRUST_300001_SM_1000_NS12placeholders2_3E,@object
	.size		_ZN34_INTERNAL_94ceae3e_4_k_cu_04df2e766thrust24THRUST_300001_SM_1000_NS12placeholders2_3E,(_ZN34_INTERNAL_94ceae3e_4_k_cu_04df2e764cuda3std3__45__cpo5beginE - _ZN34_INTERNAL_94ceae3e_4_k_cu_04df2e766thrust24THRUST_300001_SM_1000_NS12placeholders2_3E)
_ZN34_INTERNAL_94ceae3e_4_k_cu_04df2e766thrust24THRUST_300001_SM_1000_NS12placeholders2_3E:
	.zero		1
	.type		_ZN34_INTERNAL_94ceae3e_4_k_cu_04df2e764cuda3std3__45__cpo5beginE,@object
	.size		_ZN34_INTERNAL_94ceae3e_4_k_cu_04df2e764cuda3std3__45__cpo5beginE,(_ZN34_INTERNAL_94ceae3e_4_k_cu_04df2e764cuda3std6ranges3__45__cpo5beginE - _ZN34_INTERNAL_94ceae3e_4_k_cu_04df2e764cuda3std3__45__cpo5beginE)
_ZN34_INTERNAL_94ceae3e_4_k_cu_04df2e764cuda3std3__45__cpo5beginE:
	.zero		1
	.type		_ZN34_INTERNAL_94ceae3e_4_k_cu_04df2e764cuda3std6ranges3__45__cpo5beginE,@object
	.size		_ZN34_INTERNAL_94ceae3e_4_k_cu_04df2e764cuda3std6ranges3__45__cpo5beginE,(_ZN34_INTERNAL_94ceae3e_4_k_cu_04df2e764cuda3std3__436_GLOBAL__N__94ceae3e_4_k_cu_04df2e766ignoreE - _ZN34_INTERNAL_94ceae3e_4_k_cu_04df2e764cuda3std6ranges3__45__cpo5beginE)
_ZN34_INTERNAL_94ceae3e_4_k_cu_04df2e764cuda3std6ranges3__45__cpo5beginE:
	.zero		1
	.type		_ZN34_INTERNAL_94ceae3e_4_k_cu_04df2e764cuda3std3__436_GLOBAL__N__94ceae3e_4_k_cu_04df2e766ignoreE,@object
	.size		_ZN34_INTERNAL_94ceae3e_4_k_cu_04df2e764cuda3std3__436_GLOBAL__N__94ceae3e_4_k_cu_04df2e766ignoreE,(_ZN34_INTERNAL_94ceae3e_4_k_cu_04df2e764cuda3std6ranges3__45__cpo4dataE - _ZN34_INTERNAL_94ceae3e_4_k_cu_04df2e764cuda3std3__436_GLOBAL__N__94ceae3e_4_k_cu_04df2e766ignoreE)
_ZN34_INTERNAL_94ceae3e_4_k_cu_04df2e764cuda3std3__436_GLOBAL__N__94ceae3e_4_k_cu_04df2e766ignoreE:
	.zero		1
	.type		_ZN34_INTERNAL_94ceae3e_4_k_cu_04df2e764cuda3std6ranges3__45__cpo4dataE,@object
	.size		_ZN34_INTERNAL_94ceae3e_4_k_cu_04df2e764cuda3std6ranges3__45__cpo4dataE,(_ZN34_INTERNAL_94ceae3e_4_k_cu_04df2e766thrust24THRUST_300001_SM_1000_NS12placeholders2_7E - _ZN34_INTERNAL_94ceae3e_4_k_cu_04df2e764cuda3std6ranges3__45__cpo4dataE)
_ZN34_INTERNAL_94ceae3e_4_k_cu_04df2e764cuda3std6ranges3__45__cpo4dataE:
	.zero		1
	.type		_ZN34_INTERNAL_94ceae3e_4_k_cu_04df2e766thrust24THRUST_300001_SM_1000_NS12placeholders2_7E,@object
	.size		_ZN34_INTERNAL_94ceae3e_4_k_cu_04df2e766thrust24THRUST_300001_SM_1000_NS12placeholders2_7E,(_ZN34_INTERNAL_94ceae3e_4_k_cu_04df2e764cuda3std3__45__cpo6rbeginE - _ZN34_INTERNAL_94ceae3e_4_k_cu_04df2e766thrust24THRUST_300001_SM_1000_NS12placeholders2_7E)
_ZN34_INTERNAL_94ceae3e_4_k_cu_04df2e766thrust24THRUST_300001_SM_1000_NS12placeholders2_7E:
	.zero		1
	.type		_ZN34_INTERNAL_94ceae3e_4_k_cu_04df2e764cuda3std3__45__cpo6rbeginE,@object
	.size		_ZN34_INTERNAL_94ceae3e_4_k_cu_04df2e764cuda3std3__45__cpo6rbeginE,(_ZN34_INTERNAL_94ceae3e_4_k_cu_04df2e764cuda3std6ranges3__45__cpo7advanceE - _ZN34_INTERNAL_94ceae3e_4_k_cu_04df2e764cuda3std3__45__cpo6rbeginE)
_ZN34_INTERNAL_94ceae3e_4_k_cu_04df2e764cuda3std3__45__cpo6rbeginE:
	.zero		1
	.type		_ZN34_INTERNAL_94ceae3e_4_k_cu_04df2e764cuda3std6ranges3__45__cpo7advanceE,@object
	.size		_ZN34_INTERNAL_94ceae3e_4_k_cu_04df2e764cuda3std6ranges3__45__cpo7advanceE,(_ZN34_INTERNAL_94ceae3e_4_k_cu_04df2e764cuda3std3__47nulloptE - _ZN34_INTERNAL_94ceae3e_4_k_cu_04df2e764cuda3std6ranges3__45__cpo7advanceE)
_ZN34_INTERNAL_94ceae3e_4_k_cu_04df2e764cuda3std6ranges3__45__cpo7advanceE:
	.zero		1
	.type		_ZN34_INTERNAL_94ceae3e_4_k_cu_04df2e764cuda3std3__47nulloptE,@object
	.size		_ZN34_INTERNAL_94ceae3e_4_k_cu_04df2e764cuda3std3__47nulloptE,(_ZN34_INTERNAL_94ceae3e_4_k_cu_04df2e764cuda3std6ranges3__45__cpo8distanceE - _ZN34_INTERNAL_94ceae3e_4_k_cu_04df2e764cuda3std3__47nulloptE)
_ZN34_INTERNAL_94ceae3e_4_k_cu_04df2e764cuda3std3__47nulloptE:
	.zero		1
	.type		_ZN34_INTERNAL_94ceae3e_4_k_cu_04df2e764cuda3std6ranges3__45__cpo8distanceE,@object
	.size		_ZN34_INTERNAL_94ceae3e_4_k_cu_04df2e764cuda3std6ranges3__45__cpo8distanceE,(_ZN34_INTERNAL_94ceae3e_4_k_cu_04df2e766thrust24THRUST_300001_SM_1000_NS12placeholders2_6E - _ZN34_INTERNAL_94ceae3e_4_k_cu_04df2e764cuda3std6ranges3__45__cpo8distanceE)
_ZN34_INTERNAL_94ceae3e_4_k_cu_04df2e764cuda3std6ranges3__45__cpo8distanceE:
	.zero		1
	.type		_ZN34_INTERNAL_94ceae3e_4_k_cu_04df2e766thrust24THRUST_300001_SM_1000_NS12placeholders2_6E,@object
	.size		_ZN34_INTERNAL_94ceae3e_4_k_cu_04df2e766thrust24THRUST_300001_SM_1000_NS12placeholders2_6E,(_ZN34_INTERNAL_94ceae3e_4_k_cu_04df2e764cuda3std3__45__cpo4cendE - _ZN34_INTERNAL_94ceae3e_4_k_cu_04df2e766thrust24THRUST_300001_SM_1000_NS12placeholders2_6E)
_ZN34_INTERNAL_94ceae3e_4_k_cu_04df2e766thrust24THRUST_300001_SM_1000_NS12placeholders2_6E:
	.zero		1
	.type		_ZN34_INTERNAL_94ceae3e_4_k_cu_04df2e764cuda3std3__45__cpo4cendE,@object
	.size		_ZN34_INTERNAL_94ceae3e_4_k_cu_04df2e764cuda3std3__45__cpo4cendE,(_ZN34_INTERNAL_94ceae3e_4_k_cu_04df2e764cuda3std6ranges3__45__cpo4cendE - _ZN34_INTERNAL_94ceae3e_4_k_cu_04df2e764cuda3std3__45__cpo4cendE)
_ZN34_INTERNAL_94ceae3e_4_k_cu_04df2e764cuda3std3__45__cpo4cendE:
	.zero		1
	.type		_ZN34_INTERNAL_94ceae3e_4_k_cu_04df2e764cuda3std6ranges3__45__cpo4cendE,@object
	.size		_ZN34_INTERNAL_94ceae3e_4_k_cu_04df2e764cuda3std6ranges3__45__cpo4cendE,(_ZN34_INTERNAL_94ceae3e_4_k_cu_04df2e764cuda3std3__420unreachable_sentinelE - _ZN34_INTERNAL_94ceae3e_4_k_cu_04df2e764cuda3std6ranges3__45__cpo4cendE)
_ZN34_INTERNAL_94ceae3e_4_k_cu_04df2e764cuda3std6ranges3__45__cpo4cendE:
	.zero		1
	.type		_ZN34_INTERNAL_94ceae3e_4_k_cu_04df2e764cuda3std3__420unreachable_sentinelE,@object
	.size		_ZN34_INTERNAL_94ceae3e_4_k_cu_04df2e764cuda3std3__420unreachable_sentinelE,(_ZN34_INTERNAL_94ceae3e_4_k_cu_04df2e764cuda3std6ranges3__45__cpo5ssizeE - _ZN34_INTERNAL_94ceae3e_4_k_cu_04df2e764cuda3std3__420unreachable_sentinelE)
_ZN34_INTERNAL_94ceae3e_4_k_cu_04df2e764cuda3std3__420unreachable_sentinelE:
	.zero		1
	.type		_ZN34_INTERNAL_94ceae3e_4_k_cu_04df2e764cuda3std6ranges3__45__cpo5ssizeE,@object
	.size		_ZN34_INTERNAL_94ceae3e_4_k_cu_04df2e764cuda3std6ranges3__45__cpo5ssizeE,(_ZN34_INTERNAL_94ceae3e_4_k_cu_04df2e766thrust24THRUST_300001_SM_1000_NS12placeholders3_10E - _ZN34_INTERNAL_94ceae3e_4_k_cu_04df2e764cuda3std6ranges3__45__cpo5ssizeE)
_ZN34_INTERNAL_94ceae3e_4_k_cu_04df2e764cuda3std6ranges3__45__cpo5ssizeE:
	.zero		1
	.type		_ZN34_INTERNAL_94ceae3e_4_k_cu_04df2e766thrust24THRUST_300001_SM_1000_NS12placeholders3_10E,@object
	.size		_ZN34_INTERNAL_94ceae3e_4_k_cu_04df2e766thrust24THRUST_300001_SM_1000_NS12placeholders3_10E,(_ZN34_INTERNAL_94ceae3e_4_k_cu_04df2e764cuda3std3__45__cpo5crendE - _ZN34_INTERNAL_94ceae3e_4_k_cu_04df2e766thrust24THRUST_300001_SM_1000_NS12placeholders3_10E)
_ZN34_INTERNAL_94ceae3e_4_k_cu_04df2e766thrust24THRUST_300001_SM_1000_NS12placeholders3_10E:
	.zero		1
	.type		_ZN34_INTERNAL_94ceae3e_4_k_cu_04df2e764cuda3std3__45__cpo5crendE,@object
	.size		_ZN34_INTERNAL_94ceae3e_4_k_cu_04df2e764cuda3std3__45__cpo5crendE,(_ZN34_INTERNAL_94ceae3e_4_k_cu_04df2e764cuda3std6ranges3__45__cpo4prevE - _ZN34_INTERNAL_94ceae3e_4_k_cu_04df2e764cuda3std3__45__cpo5crendE)
_ZN34_INTERNAL_94ceae3e_4_k_cu_04df2e764cuda3std3__45__cpo5crendE:
	.zero		1
	.type		_ZN34_INTERNAL_94ceae3e_4_k_cu_04df2e764cuda3std6ranges3__45__cpo4prevE,@object
	.size		_ZN34_INTERNAL_94ceae3e_4_k_cu_04df2e764cuda3std6ranges3__45__cpo4prevE,(_ZN34_INTERNAL_94ceae3e_4_k_cu_04df2e764cuda3std6ranges3__45__cpo9iter_moveE - _ZN34_INTERNAL_94ceae3e_4_k_cu_04df2e764cuda3std6ranges3__45__cpo4prevE)
_ZN34_INTERNAL_94ceae3e_4_k_cu_04df2e764cuda3std6ranges3__45__cpo4prevE:
	.zero		1
	.type		_ZN34_INTERNAL_94ceae3e_4_k_cu_04df2e764cuda3std6ranges3__45__cpo9iter_moveE,@object
	.size		_ZN34_INTERNAL_94ceae3e_4_k_cu_04df2e764cuda3std6ranges3__45__cpo9iter_moveE,(_ZN34_INTERNAL_94ceae3e_4_k_cu_04df2e766thrust24THRUST_300001_SM_1000_NS12placeholders2_2E - _ZN34_INTERNAL_94ceae3e_4_k_cu_04df2e764cuda3std6ranges3__45__cpo9iter_moveE)
_ZN34_INTERNAL_94ceae3e_4_k_cu_04df2e764cuda3std6ranges3__45__cpo9iter_moveE:
	.zero		1
	.type		_ZN34_INTERNAL_94ceae3e_4_k_cu_04df2e766thrust24THRUST_300001_SM_1000_NS12placeholders2_2E,@object
	.size		_ZN34_INTERNAL_94ceae3e_4_k_cu_04df2e766thrust24THRUST_300001_SM_1000_NS12placeholders2_2E,(_ZN34_INTERNAL_94ceae3e_4_k_cu_04df2e766thrust24THRUST_300001_SM_1000_NS12placeholders2_4E - _ZN34_INTERNAL_94ceae3e_4_k_cu_04df2e766thrust24THRUST_300001_SM_1000_NS12placeholders2_2E)
_ZN34_INTERNAL_94ceae3e_4_k_cu_04df2e766thrust24THRUST_300001_SM_1000_NS12placeholders2_2E:
	.zero		1
	.type		_ZN34_INTERNAL_94ceae3e_4_k_cu_04df2e766thrust24THRUST_300001_SM_1000_NS12placeholders2_4E,@object
	.size		_ZN34_INTERNAL_94ceae3e_4_k_cu_04df2e766thrust24THRUST_300001_SM_1000_NS12placeholders2_4E,(_ZN34_INTERNAL_94ceae3e_4_k_cu_04df2e764cuda3std3__45__cpo3endE - _ZN34_INTERNAL_94ceae3e_4_k_cu_04df2e766thrust24THRUST_300001_SM_1000_NS12placeholders2_4E)
_ZN34_INTERNAL_94ceae3e_4_k_cu_04df2e766thrust24THRUST_300001_SM_1000_NS12placeholders2_4E:
	.zero		1
	.type		_ZN34_INTERNAL_94ceae3e_4_k_cu_04df2e764cuda3std3__45__cpo3endE,@object
	.size		_ZN34_INTERNAL_94ceae3e_4_k_cu_04df2e764cuda3std3__45__cpo3endE,(_ZN34_INTERNAL_94ceae3e_4_k_cu_04df2e764cuda3std6ranges3__45__cpo3endE - _ZN34_INTERNAL_94ceae3e_4_k_cu_04df2e764cuda3std3__45__cpo3endE)
_ZN34_INTERNAL_94ceae3e_4_k_cu_04df2e764cuda3std3__45__cpo3endE:
	.zero		1
	.type		_ZN34_INTERNAL_94ceae3e_4_k_cu_04df2e764cuda3std6ranges3__45__cpo3endE,@object
	.size		_ZN34_INTERNAL_94ceae3e_4_k_cu_04df2e764cuda3std6ranges3__45__cpo3endE,(_ZN34_INTERNAL_94ceae3e_4_k_cu_04df2e764cuda3std3__419piecewise_constructE - _ZN34_INTERNAL_94ceae3e_4_k_cu_04df2e764cuda3std6ranges3__45__cpo3endE)
_ZN34_INTERNAL_94ceae3e_4_k_cu_04df2e764cuda3std6ranges3__45__cpo3endE:
	.zero		1
	.type		_ZN34_INTERNAL_94ceae3e_4_k_cu_04df2e764cuda3std3__419piecewise_constructE,@object
	.size		_ZN34_INTERNAL_94ceae3e_4_k_cu_04df2e764cuda3std3__419piecewise_constructE,(_ZN34_INTERNAL_94ceae3e_4_k_cu_04df2e764cuda3std6ranges3__45__cpo5cdataE - _ZN34_INTERNAL_94ceae3e_4_k_cu_04df2e764cuda3std3__419piecewise_constructE)
_ZN34_INTERNAL_94ceae3e_4_k_cu_04df2e764cuda3std3__419piecewise_constructE:
	.zero		1
	.type		_ZN34_INTERNAL_94ceae3e_4_k_cu_04df2e764cuda3std6ranges3__45__cpo5cdataE,@object
	.size		_ZN34_INTERNAL_94ceae3e_4_k_cu_04df2e764cuda3std6ranges3__45__cpo5cdataE,(_ZN34_INTERNAL_94ceae3e_4_k_cu_04df2e766thrust24THRUST_300001_SM_1000_NS12placeholders2_8E - _ZN34_INTERNAL_94ceae3e_4_k_cu_04df2e764cuda3std6ranges3__45__cpo5cdataE)
_ZN34_INTERNAL_94ceae3e_4_k_cu_04df2e764cuda3std6ranges3__45__cpo5cdataE:
	.zero		1
	.type		_ZN34_INTERNAL_94ceae3e_4_k_cu_04df2e766thrust24THRUST_300001_SM_1000_NS12placeholders2_8E,@object
	.size		_ZN34_INTERNAL_94ceae3e_4_k_cu_04df2e766thrust24THRUST_300001_SM_1000_NS12placeholders2_8E,(_ZN34_INTERNAL_94ceae3e_4_k_cu_04df2e764cuda3std3__45__cpo4rendE - _ZN34_INTERNAL_94ceae3e_4_k_cu_04df2e766thrust24THRUST_300001_SM_1000_NS12placeholders2_8E)
_ZN34_INTERNAL_94ceae3e_4_k_cu_04df2e766thrust24THRUST_300001_SM_1000_NS12placeholders2_8E:
	.zero		1
	.type		_ZN34_INTERNAL_94ceae3e_4_k_cu_04df2e764cuda3std3__45__cpo4rendE,@object
	.size		_ZN34_INTERNAL_94ceae3e_4_k_cu_04df2e764cuda3std3__45__cpo4rendE,(_ZN34_INTERNAL_94ceae3e_4_k_cu_04df2e764cuda3std6ranges3__45__cpo9iter_swapE - _ZN34_INTERNAL_94ceae3e_4_k_cu_04df2e764cuda3std3__45__cpo4rendE)
_ZN34_INTERNAL_94ceae3e_4_k_cu_04df2e764cuda3std3__45__cpo4rendE:
	.zero		1
	.type		_ZN34_INTERNAL_94ceae3e_4_k_cu_04df2e764cuda3std6ranges3__45__cpo9iter_swapE,@object
	.size		_ZN34_INTERNAL_94ceae3e_4_k_cu_04df2e764cuda3std6ranges3__45__cpo9iter_swapE,(_ZN34_INTERNAL_94ceae3e_4_k_cu_04df2e764cuda3std3__48unexpectE - _ZN34_INTERNAL_94ceae3e_4_k_cu_04df2e764cuda3std6ranges3__45__cpo9iter_swapE)
_ZN34_INTERNAL_94ceae3e_4_k_cu_04df2e764cuda3std6ranges3__45__cpo9iter_swapE:
	.zero		1
	.type		_ZN34_INTERNAL_94ceae3e_4_k_cu_04df2e764cuda3std3__48unexpectE,@object
	.size		_ZN34_INTERNAL_94ceae3e_4_k_cu_04df2e764cuda3std3__48unexpectE,(_ZN34_INTERNAL_94ceae3e_4_k_cu_04df2e766thrust24THRUST_300001_SM_1000_NS6system6detail10sequential3seqE - _ZN34_INTERNAL_94ceae3e_4_k_cu_04df2e764cuda3std3__48unexpectE)
_ZN34_INTERNAL_94ceae3e_4_k_cu_04df2e764cuda3std3__48unexpectE:
	.zero		1
	.type		_ZN34_INTERNAL_94ceae3e_4_k_cu_04df2e766thrust24THRUST_300001_SM_1000_NS6system6detail10sequential3seqE,@object
	.size		_ZN34_INTERNAL_94ceae3e_4_k_cu_04df2e766thrust24THRUST_300001_SM_1000_NS6system6detail10sequential3seqE,(.L_29 - _ZN34_INTERNAL_94ceae3e_4_k_cu_04df2e766thrust24THRUST_300001_SM_1000_NS6system6detail10sequential3seqE)
_ZN34_INTERNAL_94ceae3e_4_k_cu_04df2e766thrust24THRUST_300001_SM_1000_NS6system6detail10sequential3seqE:
	.zero		1
.L_29:


//--------------------- .nv.shared._ZN3cub18CUB_300001_SM_10006detail6reduce18DeviceReduceKernelINS2_10policy_hubIdjN4cuda3__47maximumIvEEE10Policy1000EPdjS8_dNS5_3std3__410__identityEEEvT0_PT3_T1_NS0_13GridEvenShareISI_EET2_T4_ --------------------------
	.section	.nv.shared._ZN3cub18CUB_300001_SM_10006detail6reduce18DeviceReduceKernelINS2_10policy_hubIdjN4cuda3__47maximumIvEEE10Policy1000EPdjS8_dNS5_3std3__410__identityEEEvT0_PT3_T1_NS0_13GridEvenShareISI_EET2_T4_,"aw",@nobits
	.sectionflags	@""
	.align	8
.nv.shared._ZN3cub18CUB_300001_SM_10006detail6reduce18DeviceReduceKernelINS2_10policy_hubIdjN4cuda3__47maximumIvEEE10Policy1000EPdjS8_dNS5_3std3__410__identityEEEvT0_PT3_T1_NS0_13GridEvenShareISI_EET2_T4_:
	.zero		1104


//--------------------- .nv.shared._ZN3cub18CUB_300001_SM_10006detail6reduce28DeviceReduceSingleTileKernelINS2_10policy_hubIdjN4cuda3__47maximumIvEEE10Policy1000EPdSB_jS8_ddNS5_3std3__410__identityEEEvT0_T1_T2_T3_T4_T6_ --------------------------
	.section	.nv.shared._ZN3cub18CUB_300001_SM_10006detail6reduce28DeviceReduceSingleTileKernelINS2_10policy_hubIdjN4cuda3__47maximumIvEEE10Policy1000EPdSB_jS8_ddNS5_3std3__410__identityEEEvT0_T1_T2_T3_T4_T6_,"aw",@nobits
	.sectionflags	@""
	.align	8
.nv.shared._ZN3cub18CUB_300001_SM_10006detail6reduce28DeviceReduceSingleTileKernelINS2_10policy_hubIdjN4cuda3__47maximumIvEEE10Policy1000EPdSB_jS8_ddNS5_3std3__410__identityEEEvT0_T1_T2_T3_T4_T6_:
	.zero		1104


//--------------------- .nv.constant0._ZN3cub18CUB_300001_SM_10006detail6reduce28DeviceReduceSingleTileKernelINS2_10policy_hubIdjN4cuda3__47maximumIvEEE10Policy1000EPdSB_iS8_ddNS5_3std3__410__identityEEEvT0_T1_T2_T3_T4_T6_ --------------------------
	.section	.nv.constant0._ZN3cub18CUB_300001_SM_10006detail6reduce28DeviceReduceSingleTileKernelINS2_10policy_hubIdjN4cuda3__47maximumIvEEE10Policy1000EPdSB_iS8_ddNS5_3std3__410__identityEEEvT0_T1_T2_T3_T4_T6_,"a",@progbits
	.sectionflags	@""
	.align	4
.nv.constant0._ZN3cub18CUB_300001_SM_10006detail6reduce28DeviceReduceSingleTileKernelINS2_10policy_hubIdjN4cuda3__47maximumIvEEE10Policy1000EPdSB_iS8_ddNS5_3std3__410__identityEEEvT0_T1_T2_T3_T4_T6_:
	.zero		929


//--------------------- .nv.constant0._ZN3cub18CUB_300001_SM_10006detail6reduce18DeviceReduceKernelINS2_10policy_hubIdjN4cuda3__47maximumIvEEE10Policy1000EPdjS8_dNS5_3std3__410__identityEEEvT0_PT3_T1_NS0_13GridEvenShareISI_EET2_T4_ --------------------------
	.section	.nv.constant0._ZN3cub18CUB_300001_SM_10006detail6reduce18DeviceReduceKernelINS2_10policy_hubIdjN4cuda3__47maximumIvEEE10Policy1000EPdjS8_dNS5_3std3__410__identityEEEvT0_PT3_T1_NS0_13GridEvenShareISI_EET2_T4_,"a",@progbits
	.sectionflags	@""
	.align	4
.nv.constant0._ZN3cub18CUB_300001_SM_10006detail6reduce18DeviceReduceKernelINS2_10policy_hubIdjN4cuda3__47maximumIvEEE10Policy1000EPdjS8_dNS5_3std3__410__identityEEEvT0_PT3_T1_NS0_13GridEvenShareISI_EET2_T4_:
	.zero		958


//--------------------- .nv.constant0._ZN3cub18CUB_300001_SM_10006detail6reduce28DeviceReduceSingleTileKernelINS2_10policy_hubIdjN4cuda3__47maximumIvEEE10Policy1000EPdSB_jS8_ddNS5_3std3__410__identityEEEvT0_T1_T2_T3_T4_T6_ --------------------------
	.section	.nv.constant0._ZN3cub18CUB_300001_SM_10006detail6reduce28DeviceReduceSingleTileKernelINS2_10policy_hubIdjN4cuda3__47maximumIvEEE10Policy1000EPdSB_jS8_ddNS5_3std3__410__identityEEEvT0_T1_T2_T3_T4_T6_,"a",@progbits
	.sectionflags	@""
	.align	4
.nv.constant0._ZN3cub18CUB_300001_SM_10006detail6reduce28DeviceReduceSingleTileKernelINS2_10policy_hubIdjN4cuda3__47maximumIvEEE10Policy1000EPdSB_jS8_ddNS5_3std3__410__identityEEEvT0_T1_T2_T3_T4_T6_:
	.zero		929


//--------------------- .nv.constant0._ZN3cub18CUB_300001_SM_10006detail11EmptyKernelIvEEvv --------------------------
	.section	.nv.constant0._ZN3cub18CUB_300001_SM_10006detail11EmptyKernelIvEEvv,"a",@progbits
	.sectionflags	@""
	.align	4
.nv.constant0._ZN3cub18CUB_300001_SM_10006detail11EmptyKernelIvEEvv:
	.zero		896


//--------------------- .nv.constant0._Z16get_error_matrixPdS_S_ --------------------------
	.section	.nv.constant0._Z16get_error_matrixPdS_S_,"a",@progbits
	.sectionflags	@""
	.align	4
.nv.constant0._Z16get_error_matrixPdS_S_:
	.zero		920


//--------------------- .nv.constant0._Z10cross_calcPdS_m --------------------------
	.section	.nv.constant0._Z10cross_calcPdS_m,"a",@progbits
	.sectionflags	@""
	.align	4
.nv.constant0._Z10cross_calcPdS_m:
	.zero		920


//--------------------- SYMBOLS --------------------------

	.type		.nv.reservedSmem.offset0,@object
	.size		.nv.reservedSmem.offset0,0x4
	.type		.nv.reservedSmem.cap,@object
	.size		.nv.reservedSmem.cap,0x4
